// auto-generated by cutlass_sweep.gemm — config: {"arch": "sm_100", "cluster_m": 2, "cluster_n": 1, "dtype": "int8", "dtype_b": "int8", "layout": "nt", "stages": 0, "tile_k": 32, "tile_m": 256, "tile_n": 192}
#include "cutlass/cutlass.h"
#include "cutlass/gemm/collective/collective_builder.hpp"
#include "cutlass/gemm/device/gemm_universal_adapter.h"
#include "cutlass/gemm/kernel/gemm_universal.hpp"
#include "cutlass/epilogue/collective/collective_builder.hpp"

using ElemA = int8_t;
using ElemB = int8_t;
using ElemCD = int8_t;
using Acc  = int32_t;
using TileShape    = cute::Shape<cute::_256, cute::_192, cute::_32>;
using ClusterShape = cute::Shape<cute::_2, cute::_1, cute::_1>;

using CollectiveEpilogue = typename cutlass::epilogue::collective::CollectiveBuilder<
    cutlass::arch::Sm100, cutlass::arch::OpClassTensorOp,
    TileShape, ClusterShape,
    cutlass::epilogue::collective::EpilogueTileAuto,
    Acc, Acc,
    ElemCD, cutlass::layout::RowMajor, 128 / cutlass::sizeof_bits<ElemCD>::value,
    ElemCD, cutlass::layout::RowMajor, 128 / cutlass::sizeof_bits<ElemCD>::value,
    cutlass::epilogue::collective::EpilogueScheduleAuto
  >::CollectiveOp;

using CollectiveMainloop = typename cutlass::gemm::collective::CollectiveBuilder<
    cutlass::arch::Sm100, cutlass::arch::OpClassTensorOp,
    ElemA, cutlass::layout::RowMajor, 128 / cutlass::sizeof_bits<ElemA>::value,
    ElemB, cutlass::layout::ColumnMajor, 128 / cutlass::sizeof_bits<ElemB>::value,
    Acc,
    TileShape, ClusterShape,
    cutlass::gemm::collective::StageCountAutoCarveout<static_cast<int>(sizeof(typename CollectiveEpilogue::SharedStorage))>,
    cutlass::gemm::collective::KernelScheduleAuto
  >::CollectiveOp;

using GemmKernel = cutlass::gemm::kernel::GemmUniversal<
    cute::Shape<int,int,int,int>,
    CollectiveMainloop,
    CollectiveEpilogue
>;
using Gemm = cutlass::gemm::device::GemmUniversalAdapter<GemmKernel>;

// Force the device kernel symbol into the cubin without needing a host main.
auto* _anchor = &cutlass::device_kernel<GemmKernel>;


// ===== COMPILED SASS (sm_100a) =====

	.target	sm_100a

	.elftype	@"ET_EXEC"


//--------------------- .note.nv.tkinfo           --------------------------
	.section	.note.nv.tkinfo,"",@"SHT_NOTE"
	.sectionflags	@"SHF_NOTE_NV_TKINFO"
	.tkinfo
        /*0018*/ 	.word	0x00000002
        /*0030*/ 	.string	""
        /*0030*/ 	.string	"ptxas"
        /*0030*/ 	.string	"Cuda compilation tools, release 13.0, V13.0.88"
        /*0030*/ 	.string	"Build cuda_13.0.r13.0/compiler.36424714_0"
        /*0030*/ 	.string	"-arch sm_100a -m 64 "



//--------------------- .note.nv.cuinfo           --------------------------
	.section	.note.nv.cuinfo,"",@"SHT_NOTE"
	.sectionflags	@"SHF_NOTE_NV_CUINFO"
        /*0018*/ 	.short	0x0002
        /*001a*/ 	.short	0x0064
        /*001c*/ 	.short	0x0082
	.zero		2


//--------------------- .nv.info                  --------------------------
	.section	.nv.info,"",@"SHT_CUDA_INFO"
	.align	4


	//----- nvinfo : EIATTR_REGCOUNT
	.align		4
        /*0000*/ 	.byte	0x04, 0x2f
        /*0002*/ 	.short	(.L_20 - .L_19)
	.align		4
.L_19:
        /*0004*/ 	.word	index@(_ZN7cutlass13device_kernelINS_4gemm6kernel13GemmUniversalIN4cute5tupleIJiiiiEEENS1_10collective13CollectiveMmaINS1_35MainloopSm100TmaUmmaWarpSpecializedILi26ELi2ELi2ENS5_IJNS4_1CILi2EEENSA_ILi1EEESC_EEEEENS5_IJNSA_ILi256EEENSA_ILi192EEENSA_ILi32EEEEEEaNS5_IJlSC_lEEEaSJ_NS4_8TiledMMAINS4_8MMA_AtomIJNS4_21SM100_MMA_S8_2x1SM_SSIaaiLi256ELi192ELNS4_4UMMA5MajorE0ELSO_0ELNSN_8SaturateE0EEEEEENS4_6LayoutINS5_IJSC_SC_SC_EEENS5_IJNSA_ILi0EEESU_SU_EEEEENS5_IJNS4_10UnderscoreESX_SX_EEEEENS4_18SM100_TMA_2SM_LOADENS4_14ComposedLayoutINS4_7SwizzleILi1ELi4ELi3EEENS4_18smem_ptr_flag_bitsILi8EEENSS_INS5_IJNSA_ILi8EEESH_EEENS5_IJSH_SC_EEEEEEEvNS4_8identityES10_S1A_vS1B_EENS_8epilogue10collective18CollectiveEpilogueINS1D_23Sm100TmaWarpSpecializedILi3ELi2ELi64ELb0ELb0EEEJNS5_IJNSA_ILi128EEESG_SH_EEENS5_IJNSS_IS1I_SC_EENSS_INSA_ILi64EEESC_EEEEEaSJ_aSJ_NS1D_6fusion15FusionCallbacksIS1H_NS1O_17LinearCombinationIaiaiLNS_15FloatRoundStyleE2EEES1J_S1N_JEEENS4_5SM1004TMEM4LOAD26SM100_TMEM_LOAD_32dp32b64xENS4_13SM90_TMA_LOADENS11_INS12_ILi2ELi4ELi3EEES15_NSS_INS5_IJS16_S1L_EEENS5_IJS1L_SC_EEEEEEENS4_39AutoVectorizingCopyWithAssumedAlignmentILi128EEENS4_14SM90_TMA_STOREES23_S25_S25_EEEvvEEEEvNT_6ParamsE)
        /*0008*/ 	.word	0x000000ad


	//----- nvinfo : EIATTR_FRAME_SIZE
	.align		4
.L_20:
        /*000c*/ 	.byte	0x04, 0x11
        /*000e*/ 	.short	(.L_22 - .L_21)
	.align		4
.L_21:
        /*0010*/ 	.word	index@($__internal_2_$__cuda_sm10x_tcgen05_guardrail_trap_unallocated_columns_being_dealloced)
        /*0014*/ 	.word	0x00000000


	//----- nvinfo : EIATTR_FRAME_SIZE
	.align		4
.L_22:
        /*0018*/ 	.byte	0x04, 0x11
        /*001a*/ 	.short	(.L_24 - .L_23)
	.align		4
.L_23:
        /*001c*/ 	.word	index@($__internal_1_$__cuda_sm10x_tcgen05_guardrail_trap_phase_invalid_during_alloc)
        /*0020*/ 	.word	0x00000000


	//----- nvinfo : EIATTR_FRAME_SIZE
	.align		4
.L_24:
        /*0024*/ 	.byte	0x04, 0x11
        /*0026*/ 	.short	(.L_26 - .L_25)
	.align		4
.L_25:
        /*0028*/ 	.word	index@($__internal_0_$__cuda_sm10x_tcgen05_guardrail_trap_col_being_dealloced_not_returned_by_alloc)
        /*002c*/ 	.word	0x00000000


	//----- nvinfo : EIATTR_FRAME_SIZE
	.align		4
.L_26:
        /*0030*/ 	.byte	0x04, 0x11
        /*0032*/ 	.short	(.L_28 - .L_27)
	.align		4
.L_27:
        /*0034*/ 	.word	index@(_ZN7cutlass13device_kernelINS_4gemm6kernel13GemmUniversalIN4cute5tupleIJiiiiEEENS1_10collective13CollectiveMmaINS1_35MainloopSm100TmaUmmaWarpSpecializedILi26ELi2ELi2ENS5_IJNS4_1CILi2EEENSA_ILi1EEESC_EEEEENS5_IJNSA_ILi256EEENSA_ILi192EEENSA_ILi32EEEEEEaNS5_IJlSC_lEEEaSJ_NS4_8TiledMMAINS4_8MMA_AtomIJNS4_21SM100_MMA_S8_2x1SM_SSIaaiLi256ELi192ELNS4_4UMMA5MajorE0ELSO_0ELNSN_8SaturateE0EEEEEENS4_6LayoutINS5_IJSC_SC_SC_EEENS5_IJNSA_ILi0EEESU_SU_EEEEENS5_IJNS4_10UnderscoreESX_SX_EEEEENS4_18SM100_TMA_2SM_LOADENS4_14ComposedLayoutINS4_7SwizzleILi1ELi4ELi3EEENS4_18smem_ptr_flag_bitsILi8EEENSS_INS5_IJNSA_ILi8EEESH_EEENS5_IJSH_SC_EEEEEEEvNS4_8identityES10_S1A_vS1B_EENS_8epilogue10collective18CollectiveEpilogueINS1D_23Sm100TmaWarpSpecializedILi3ELi2ELi64ELb0ELb0EEEJNS5_IJNSA_ILi128EEESG_SH_EEENS5_IJNSS_IS1I_SC_EENSS_INSA_ILi64EEESC_EEEEEaSJ_aSJ_NS1D_6fusion15FusionCallbacksIS1H_NS1O_17LinearCombinationIaiaiLNS_15FloatRoundStyleE2EEES1J_S1N_JEEENS4_5SM1004TMEM4LOAD26SM100_TMEM_LOAD_32dp32b64xENS4_13SM90_TMA_LOADENS11_INS12_ILi2ELi4ELi3EEES15_NSS_INS5_IJS16_S1L_EEENS5_IJS1L_SC_EEEEEEENS4_39AutoVectorizingCopyWithAssumedAlignmentILi128EEENS4_14SM90_TMA_STOREES23_S25_S25_EEEvvEEEEvNT_6ParamsE)
        /*0038*/ 	.word	0x00000000


	//----- nvinfo : EIATTR_MIN_STACK_SIZE
	.align		4
.L_28:
        /*003c*/ 	.byte	0x04, 0x12
        /*003e*/ 	.short	(.L_30 - .L_29)
	.align		4
.L_29:
        /*0040*/ 	.word	index@(_ZN7cutlass13device_kernelINS_4gemm6kernel13GemmUniversalIN4cute5tupleIJiiiiEEENS1_10collective13CollectiveMmaINS1_35MainloopSm100TmaUmmaWarpSpecializedILi26ELi2ELi2ENS5_IJNS4_1CILi2EEENSA_ILi1EEESC_EEEEENS5_IJNSA_ILi256EEENSA_ILi192EEENSA_ILi32EEEEEEaNS5_IJlSC_lEEEaSJ_NS4_8TiledMMAINS4_8MMA_AtomIJNS4_21SM100_MMA_S8_2x1SM_SSIaaiLi256ELi192ELNS4_4UMMA5MajorE0ELSO_0ELNSN_8SaturateE0EEEEEENS4_6LayoutINS5_IJSC_SC_SC_EEENS5_IJNSA_ILi0EEESU_SU_EEEEENS5_IJNS4_10UnderscoreESX_SX_EEEEENS4_18SM100_TMA_2SM_LOADENS4_14ComposedLayoutINS4_7SwizzleILi1ELi4ELi3EEENS4_18smem_ptr_flag_bitsILi8EEENSS_INS5_IJNSA_ILi8EEESH_EEENS5_IJSH_SC_EEEEEEEvNS4_8identityES10_S1A_vS1B_EENS_8epilogue10collective18CollectiveEpilogueINS1D_23Sm100TmaWarpSpecializedILi3ELi2ELi64ELb0ELb0EEEJNS5_IJNSA_ILi128EEESG_SH_EEENS5_IJNSS_IS1I_SC_EENSS_INSA_ILi64EEESC_EEEEEaSJ_aSJ_NS1D_6fusion15FusionCallbacksIS1H_NS1O_17LinearCombinationIaiaiLNS_15FloatRoundStyleE2EEES1J_S1N_JEEENS4_5SM1004TMEM4LOAD26SM100_TMEM_LOAD_32dp32b64xENS4_13SM90_TMA_LOADENS11_INS12_ILi2ELi4ELi3EEES15_NSS_INS5_IJS16_S1L_EEENS5_IJS1L_SC_EEEEEEENS4_39AutoVectorizingCopyWithAssumedAlignmentILi128EEENS4_14SM90_TMA_STOREES23_S25_S25_EEEvvEEEEvNT_6ParamsE)
        /*0044*/ 	.word	0x00000000
.L_30:


//--------------------- .nv.compat                --------------------------
	.section	.nv.compat,"",@"SHT_CUDA_COMPAT_INFO"
	.align	4
        /*0000*/ 	.byte	0x02, 0x09, 0x01, 0x00, 0x02, 0x02, 0x03, 0x00, 0x02, 0x05, 0x06, 0x00, 0x03, 0x07, 0x01, 0x01
        /*0010*/ 	.byte	0x02, 0x03, 0x01, 0x00, 0x02, 0x06, 0x01, 0x00, 0x04, 0x0b, 0x08, 0x00, 0x01, 0x00, 0x00, 0x00
        /*0020*/ 	.byte	0x00, 0x00, 0x00, 0x00


//--------------------- .nv.info._ZN7cutlass13device_kernelINS_4gemm6kernel13GemmUniversalIN4cute5tupleIJiiiiEEENS1_10collective13CollectiveMmaINS1_35MainloopSm100TmaUmmaWarpSpecializedILi26ELi2ELi2ENS5_IJNS4_1CILi2EEENSA_ILi1EEESC_EEEEENS5_IJNSA_ILi256EEENSA_ILi192EEENSA_ILi32EEEEEEaNS5_IJlSC_lEEEaSJ_NS4_8TiledMMAINS4_8MMA_AtomIJNS4_21SM100_MMA_S8_2x1SM_SSIaaiLi256ELi192ELNS4_4UMMA5MajorE0ELSO_0ELNSN_8SaturateE0EEEEEENS4_6LayoutINS5_IJSC_SC_SC_EEENS5_IJNSA_ILi0EEESU_SU_EEEEENS5_IJNS4_10UnderscoreESX_SX_EEEEENS4_18SM100_TMA_2SM_LOADENS4_14ComposedLayoutINS4_7SwizzleILi1ELi4ELi3EEENS4_18smem_ptr_flag_bitsILi8EEENSS_INS5_IJNSA_ILi8EEESH_EEENS5_IJSH_SC_EEEEEEEvNS4_8identityES10_S1A_vS1B_EENS_8epilogue10collective18CollectiveEpilogueINS1D_23Sm100TmaWarpSpecializedILi3ELi2ELi64ELb0ELb0EEEJNS5_IJNSA_ILi128EEESG_SH_EEENS5_IJNSS_IS1I_SC_EENSS_INSA_ILi64EEESC_EEEEEaSJ_aSJ_NS1D_6fusion15FusionCallbacksIS1H_NS1O_17LinearCombinationIaiaiLNS_15FloatRoundStyleE2EEES1J_S1N_JEEENS4_5SM1004TMEM4LOAD26SM100_TMEM_LOAD_32dp32b64xENS4_13SM90_TMA_LOADENS11_INS12_ILi2ELi4ELi3EEES15_NSS_INS5_IJS16_S1L_EEENS5_IJS1L_SC_EEEEEEENS4_39AutoVectorizingCopyWithAssumedAlignmentILi128EEENS4_14SM90_TMA_STOREES23_S25_S25_EEEvvEEEEvNT_6ParamsE --------------------------
	.section	.nv.info._ZN7cutlass13device_kernelINS_4gemm6kernel13GemmUniversalIN4cute5tupleIJiiiiEEENS1_10collective13CollectiveMmaINS1_35MainloopSm100TmaUmmaWarpSpecializedILi26ELi2ELi2ENS5_IJNS4_1CILi2EEENSA_ILi1EEESC_EEEEENS5_IJNSA_ILi256EEENSA_ILi192EEENSA_ILi32EEEEEEaNS5_IJlSC_lEEEaSJ_NS4_8TiledMMAINS4_8MMA_AtomIJNS4_21SM100_MMA_S8_2x1SM_SSIaaiLi256ELi192ELNS4_4UMMA5MajorE0ELSO_0ELNSN_8SaturateE0EEEEEENS4_6LayoutINS5_IJSC_SC_SC_EEENS5_IJNSA_ILi0EEESU_SU_EEEEENS5_IJNS4_10UnderscoreESX_SX_EEEEENS4_18SM100_TMA_2SM_LOADENS4_14ComposedLayoutINS4_7SwizzleILi1ELi4ELi3EEENS4_18smem_ptr_flag_bitsILi8EEENSS_INS5_IJNSA_ILi8EEESH_EEENS5_IJSH_SC_EEEEEEEvNS4_8identityES10_S1A_vS1B_EENS_8epilogue10collective18CollectiveEpilogueINS1D_23Sm100TmaWarpSpecializedILi3ELi2ELi64ELb0ELb0EEEJNS5_IJNSA_ILi128EEESG_SH_EEENS5_IJNSS_IS1I_SC_EENSS_INSA_ILi64EEESC_EEEEEaSJ_aSJ_NS1D_6fusion15FusionCallbacksIS1H_NS1O_17LinearCombinationIaiaiLNS_15FloatRoundStyleE2EEES1J_S1N_JEEENS4_5SM1004TMEM4LOAD26SM100_TMEM_LOAD_32dp32b64xENS4_13SM90_TMA_LOADENS11_INS12_ILi2ELi4ELi3EEES15_NSS_INS5_IJS16_S1L_EEENS5_IJS1L_SC_EEEEEEENS4_39AutoVectorizingCopyWithAssumedAlignmentILi128EEENS4_14SM90_TMA_STOREES23_S25_S25_EEEvvEEEEvNT_6ParamsE,"",@"SHT_CUDA_INFO"
	.sectionflags	@""
	.align	4


	//----- nvinfo : EIATTR_CUDA_API_VERSION
	.align		4
        /*0000*/ 	.byte	0x04, 0x37
        /*0002*/ 	.short	(.L_32 - .L_31)
.L_31:
        /*0004*/ 	.word	0x00000082


	//----- nvinfo : EIATTR_KPARAM_INFO
	.align		4
.L_32:
        /*0008*/ 	.byte	0x04, 0x17
        /*000a*/ 	.short	(.L_34 - .L_33)
.L_33:
        /*000c*/ 	.word	0x00000000
        /*0010*/ 	.short	0x0000
        /*0012*/ 	.short	0x0000
        /*0014*/ 	.byte	0x00, 0xf0, 0x01, 0x20


	//----- nvinfo : EIATTR_AT_ENTRY_FRAGMENTS
	.align		4
.L_34:
        /*0018*/ 	.byte	0x04, 0x4f
        /*001a*/ 	.short	(.L_36 - .L_35)


	//   ....[0]....
.L_35:
        /*001c*/ 	.word	0x00000007


	//----- nvinfo : EIATTR_RESERVED_SMEM_USED
	.align		4
.L_36:
        /*0020*/ 	.byte	0x01, 0x41
	.zero		2


	//----- nvinfo : EIATTR_SPARSE_MMA_MASK
	.align		4
        /*0024*/ 	.byte	0x03, 0x50
        /*0026*/ 	.short	0x0000


	//----- nvinfo : EIATTR_TCGEN05_2CTA_USED
	.align		4
        /*0028*/ 	.byte	0x01, 0x52
	.zero		2


	//----- nvinfo : EIATTR_MAXREG_COUNT
	.align		4
        /*002c*/ 	.byte	0x03, 0x1b
        /*002e*/ 	.short	0x00ff


	//----- nvinfo : EIATTR_NUM_BARRIERS
	.align		4
        /*0030*/ 	.byte	0x02, 0x4c
        /*0032*/ 	.byte	0x07
	.zero		1


	//----- nvinfo : EIATTR_EXTERNS
	.align		4
        /*0034*/ 	.byte	0x04, 0x0f
        /*0036*/ 	.short	(.L_38 - .L_37)


	//   ....[0]....
	.align		4
.L_37:
        /*0038*/ 	.word	index@(__assertfail)


	//----- nvinfo : EIATTR_MERCURY_ISA_VERSION
	.align		4
.L_38:
        /*003c*/ 	.byte	0x03, 0x5f
        /*003e*/ 	.short	0x0101


	//----- nvinfo : EIATTR_INT_WARP_WIDE_INSTR_OFFSETS
	.align		4
        /*0040*/ 	.byte	0x04, 0x31
        /*0042*/ 	.short	(.L_40 - .L_39)


	//   ....[0]....
.L_39:
        /*0044*/ 	.word	0x00000fa0


	//   ....[1]....
        /*0048*/ 	.word	0x00001040


	//   ....[2]....
        /*004c*/ 	.word	0x000023a0


	//   ....[3]....
        /*0050*/ 	.word	0x00004c70


	//   ....[4]....
        /*0054*/ 	.word	0x00004c90


	//   ....[5]....
        /*0058*/ 	.word	0x00004cc0


	//   ....[6]....
        /*005c*/ 	.word	0x000055f0


	//   ....[7]....
        /*0060*/ 	.word	0x00005660


	//   ....[8]....
        /*0064*/ 	.word	0x00005760


	//   ....[9]....
        /*0068*/ 	.word	0x000057f0


	//   ....[10]....
        /*006c*/ 	.word	0x000059d0


	//   ....[11]....
        /*0070*/ 	.word	0x00005b30


	//----- nvinfo : EIATTR_COOP_GROUP_MASK_REGIDS
	.align		4
.L_40:
        /*0074*/ 	.byte	0x04, 0x29
        /*0076*/ 	.short	(.L_42 - .L_41)


	//   ....[0]....
.L_41:
        /*0078*/ 	.word	0xffffffff


	//   ....[1]....
        /*007c*/ 	.word	0xffffffff


	//   ....[2]....
        /*0080*/ 	.word	0xffffffff


	//   ....[3]....
        /*0084*/ 	.word	0xffffffff


	//   ....[4]....
        /*0088*/ 	.word	0xffffffff


	//   ....[5]....
        /*008c*/ 	.word	0xffffffff


	//   ....[6]....
        /*0090*/ 	.word	0xffffffff


	//   ....[7]....
        /*0094*/ 	.word	0xffffffff


	//   ....[8]....
        /*0098*/ 	.word	0xffffffff


	//   ....[9]....
        /*009c*/ 	.word	0xffffffff


	//   ....[10]....
        /*00a0*/ 	.word	0xffffffff


	//   ....[11]....
        /*00a4*/ 	.word	0xffffffff


	//   ....[12]....
        /*00a8*/ 	.word	0xffffffff


	//   ....[13]....
        /*00ac*/ 	.word	0xffffffff


	//----- nvinfo : EIATTR_COOP_GROUP_INSTR_OFFSETS
	.align		4
.L_42:
        /*00b0*/ 	.byte	0x04, 0x28
        /*00b2*/ 	.short	(.L_44 - .L_43)


	//   ....[0]....
.L_43:
        /*00b4*/ 	.word	0x000000c0


	//   ....[1]....
        /*00b8*/ 	.word	0x00000500


	//   ....[2]....
        /*00bc*/ 	.word	0x00000970


	//   ....[3]....
        /*00c0*/ 	.word	0x00000ae0


	//   ....[4]....
        /*00c4*/ 	.word	0x00000bd0


	//   ....[5]....
        /*00c8*/ 	.word	0x00000d30


	//   ....[6]....
        /*00cc*/ 	.word	0x00000e80


	//   ....[7]....
        /*00d0*/ 	.word	0x000010c0


	//   ....[8]....
        /*00d4*/ 	.word	0x00002280


	//   ....[9]....
        /*00d8*/ 	.word	0x00003cc0


	//   ....[10]....
        /*00dc*/ 	.word	0x00004190


	//   ....[11]....
        /*00e0*/ 	.word	0x000041c0


	//   ....[12]....
        /*00e4*/ 	.word	0x00004b80


	//   ....[13]....
        /*00e8*/ 	.word	0x00004d80


	//----- nvinfo : EIATTR_VRC_CTA_INIT_COUNT
	.align		4
.L_44:
        /*00ec*/ 	.byte	0x02, 0x4a
        /*00ee*/ 	.byte	0x80
	.zero		1


	//----- nvinfo : EIATTR_SYSCALL_OFFSETS
	.align		4
        /*00f0*/ 	.byte	0x04, 0x46
        /*00f2*/ 	.short	(.L_46 - .L_45)


	//   ....[0]....
.L_45:
        /*00f4*/ 	.word	0x00006590


	//   ....[1]....
        /*00f8*/ 	.word	0x000066b0


	//   ....[2]....
        /*00fc*/ 	.word	0x00006f00


	//   ....[3]....
        /*0100*/ 	.word	0x00008590


	//   ....[4]....
        /*0104*/ 	.word	0x00009c20


	//----- nvinfo : EIATTR_MBARRIER_INSTR_OFFSETS
	.align		4
.L_46:
        /*0108*/ 	.byte	0x04, 0x39
        /*010a*/ 	.short	(.L_48 - .L_47)


	//   ....[0]....
.L_47:
        /*010c*/ 	.word	0x00000610
        /*0110*/ 	.word	0x000000ff
        /*0114*/ 	.word	0x00000000
        /*0118*/ 	.short	0x0100
        /*011a*/ 	.byte	0x05
	.zero		1


	//   ....[1]....
        /*011c*/ 	.word	0x00000620
        /*0120*/ 	.word	0x000000ff
        /*0124*/ 	.word	0x000000d0
        /*0128*/ 	.short	0x0100
        /*012a*/ 	.byte	0x05
	.zero		1


	//   ....[2]....
        /*012c*/ 	.word	0x00000630
        /*0130*/ 	.word	0x000000ff
        /*0134*/ 	.word	0x00000008
        /*0138*/ 	.short	0x0100
        /*013a*/ 	.byte	0x05
	.zero		1


	//   ....[3]....
        /*013c*/ 	.word	0x00000640
        /*0140*/ 	.word	0x000000ff
        /*0144*/ 	.word	0x000000d8
        /*0148*/ 	.short	0x0100
        /*014a*/ 	.byte	0x05
	.zero		1


	//   ....[4]....
        /*014c*/ 	.word	0x00000650
        /*0150*/ 	.word	0x000000ff
        /*0154*/ 	.word	0x00000010
        /*0158*/ 	.short	0x0100
        /*015a*/ 	.byte	0x05
	.zero		1


	//   ....[5]....
        /*015c*/ 	.word	0x00000660
        /*0160*/ 	.word	0x000000ff
        /*0164*/ 	.word	0x000000e0
        /*0168*/ 	.short	0x0100
        /*016a*/ 	.byte	0x05
	.zero		1


	//   ....[6]....
        /*016c*/ 	.word	0x00000670
        /*0170*/ 	.word	0x000000ff
        /*0174*/ 	.word	0x00000018
        /*0178*/ 	.short	0x0100
        /*017a*/ 	.byte	0x05
	.zero		1


	//   ....[7]....
        /*017c*/ 	.word	0x00000680
        /*0180*/ 	.word	0x000000ff
        /*0184*/ 	.word	0x000000e8
        /*0188*/ 	.short	0x0100
        /*018a*/ 	.byte	0x05
	.zero		1


	//   ....[8]....
        /*018c*/ 	.word	0x00000690
        /*0190*/ 	.word	0x000000ff
        /*0194*/ 	.word	0x00000020
        /*0198*/ 	.short	0x0100
        /*019a*/ 	.byte	0x05
	.zero		1


	//   ....[9]....
        /*019c*/ 	.word	0x000006a0
        /*01a0*/ 	.word	0x000000ff
        /*01a4*/ 	.word	0x000000f0
        /*01a8*/ 	.short	0x0100
        /*01aa*/ 	.byte	0x05
	.zero		1


	//   ....[10]....
        /*01ac*/ 	.word	0x000006b0
        /*01b0*/ 	.word	0x000000ff
        /*01b4*/ 	.word	0x00000028
        /*01b8*/ 	.short	0x0100
        /*01ba*/ 	.byte	0x05
	.zero		1


	//   ....[11]....
        /*01bc*/ 	.word	0x000006c0
        /*01c0*/ 	.word	0x000000ff
        /*01c4*/ 	.word	0x000000f8
        /*01c8*/ 	.short	0x0100
        /*01ca*/ 	.byte	0x05
	.zero		1


	//   ....[12]....
        /*01cc*/ 	.word	0x000006d0
        /*01d0*/ 	.word	0x000000ff
        /*01d4*/ 	.word	0x00000030
        /*01d8*/ 	.short	0x0100
        /*01da*/ 	.byte	0x05
	.zero		1


	//   ....[13]....
        /*01dc*/ 	.word	0x000006e0
        /*01e0*/ 	.word	0x000000ff
        /*01e4*/ 	.word	0x00000100
        /*01e8*/ 	.short	0x0100
        /*01ea*/ 	.byte	0x05
	.zero		1


	//   ....[14]....
        /*01ec*/ 	.word	0x000006f0
        /*01f0*/ 	.word	0x000000ff
        /*01f4*/ 	.word	0x00000038
        /*01f8*/ 	.short	0x0100
        /*01fa*/ 	.byte	0x05
	.zero		1


	//   ....[15]....
        /*01fc*/ 	.word	0x00000700
        /*0200*/ 	.word	0x000000ff
        /*0204*/ 	.word	0x00000108
        /*0208*/ 	.short	0x0100
        /*020a*/ 	.byte	0x05
	.zero		1


	//   ....[16]....
        /*020c*/ 	.word	0x00000710
        /*0210*/ 	.word	0x000000ff
        /*0214*/ 	.word	0x00000040
        /*0218*/ 	.short	0x0100
        /*021a*/ 	.byte	0x05
	.zero		1


	//   ....[17]....
        /*021c*/ 	.word	0x00000720
        /*0220*/ 	.word	0x000000ff
        /*0224*/ 	.word	0x00000110
        /*0228*/ 	.short	0x0100
        /*022a*/ 	.byte	0x05
	.zero		1


	//   ....[18]....
        /*022c*/ 	.word	0x00000730
        /*0230*/ 	.word	0x000000ff
        /*0234*/ 	.word	0x00000048
        /*0238*/ 	.short	0x0100
        /*023a*/ 	.byte	0x05
	.zero		1


	//   ....[19]....
        /*023c*/ 	.word	0x00000740
        /*0240*/ 	.word	0x000000ff
        /*0244*/ 	.word	0x00000118
        /*0248*/ 	.short	0x0100
        /*024a*/ 	.byte	0x05
	.zero		1


	//   ....[20]....
        /*024c*/ 	.word	0x00000750
        /*0250*/ 	.word	0x000000ff
        /*0254*/ 	.word	0x00000050
        /*0258*/ 	.short	0x0100
        /*025a*/ 	.byte	0x05
	.zero		1


	//   ....[21]....
        /*025c*/ 	.word	0x00000760
        /*0260*/ 	.word	0x000000ff
        /*0264*/ 	.word	0x00000120
        /*0268*/ 	.short	0x0100
        /*026a*/ 	.byte	0x05
	.zero		1


	//   ....[22]....
        /*026c*/ 	.word	0x00000770
        /*0270*/ 	.word	0x000000ff
        /*0274*/ 	.word	0x00000058
        /*0278*/ 	.short	0x0100
        /*027a*/ 	.byte	0x05
	.zero		1


	//   ....[23]....
        /*027c*/ 	.word	0x00000780
        /*0280*/ 	.word	0x000000ff
        /*0284*/ 	.word	0x00000128
        /*0288*/ 	.short	0x0100
        /*028a*/ 	.byte	0x05
	.zero		1


	//   ....[24]....
        /*028c*/ 	.word	0x00000790
        /*0290*/ 	.word	0x000000ff
        /*0294*/ 	.word	0x00000060
        /*0298*/ 	.short	0x0100
        /*029a*/ 	.byte	0x05
	.zero		1


	//   ....[25]....
        /*029c*/ 	.word	0x000007a0
        /*02a0*/ 	.word	0x000000ff
        /*02a4*/ 	.word	0x00000130
        /*02a8*/ 	.short	0x0100
        /*02aa*/ 	.byte	0x05
	.zero		1


	//   ....[26]....
        /*02ac*/ 	.word	0x000007b0
        /*02b0*/ 	.word	0x000000ff
        /*02b4*/ 	.word	0x00000068
        /*02b8*/ 	.short	0x0100
        /*02ba*/ 	.byte	0x05
	.zero		1


	//   ....[27]....
        /*02bc*/ 	.word	0x000007c0
        /*02c0*/ 	.word	0x000000ff
        /*02c4*/ 	.word	0x00000138
        /*02c8*/ 	.short	0x0100
        /*02ca*/ 	.byte	0x05
	.zero		1


	//   ....[28]....
        /*02cc*/ 	.word	0x000007d0
        /*02d0*/ 	.word	0x000000ff
        /*02d4*/ 	.word	0x00000070
        /*02d8*/ 	.short	0x0100
        /*02da*/ 	.byte	0x05
	.zero		1


	//   ....[29]....
        /*02dc*/ 	.word	0x000007e0
        /*02e0*/ 	.word	0x000000ff
        /*02e4*/ 	.word	0x00000140
        /*02e8*/ 	.short	0x0100
        /*02ea*/ 	.byte	0x05
	.zero		1


	//   ....[30]....
        /*02ec*/ 	.word	0x000007f0
        /*02f0*/ 	.word	0x000000ff
        /*02f4*/ 	.word	0x00000078
        /*02f8*/ 	.short	0x0100
        /*02fa*/ 	.byte	0x05
	.zero		1


	//   ....[31]....
        /*02fc*/ 	.word	0x00000800
        /*0300*/ 	.word	0x000000ff
        /*0304*/ 	.word	0x00000148
        /*0308*/ 	.short	0x0100
        /*030a*/ 	.byte	0x05
	.zero		1


	//   ....[32]....
        /*030c*/ 	.word	0x00000810
        /*0310*/ 	.word	0x000000ff
        /*0314*/ 	.word	0x00000080
        /*0318*/ 	.short	0x0100
        /*031a*/ 	.byte	0x05
	.zero		1


	//   ....[33]....
        /*031c*/ 	.word	0x00000820
        /*0320*/ 	.word	0x000000ff
        /*0324*/ 	.word	0x00000150
        /*0328*/ 	.short	0x0100
        /*032a*/ 	.byte	0x05
	.zero		1


	//   ....[34]....
        /*032c*/ 	.word	0x00000830
        /*0330*/ 	.word	0x000000ff
        /*0334*/ 	.word	0x00000088
        /*0338*/ 	.short	0x0100
        /*033a*/ 	.byte	0x05
	.zero		1


	//   ....[35]....
        /*033c*/ 	.word	0x00000840
        /*0340*/ 	.word	0x000000ff
        /*0344*/ 	.word	0x00000158
        /*0348*/ 	.short	0x0100
        /*034a*/ 	.byte	0x05
	.zero		1


	//   ....[36]....
        /*034c*/ 	.word	0x00000850
        /*0350*/ 	.word	0x000000ff
        /*0354*/ 	.word	0x00000090
        /*0358*/ 	.short	0x0100
        /*035a*/ 	.byte	0x05
	.zero		1


	//   ....[37]....
        /*035c*/ 	.word	0x00000860
        /*0360*/ 	.word	0x000000ff
        /*0364*/ 	.word	0x00000160
        /*0368*/ 	.short	0x0100
        /*036a*/ 	.byte	0x05
	.zero		1


	//   ....[38]....
        /*036c*/ 	.word	0x00000870
        /*0370*/ 	.word	0x000000ff
        /*0374*/ 	.word	0x00000098
        /*0378*/ 	.short	0x0100
        /*037a*/ 	.byte	0x05
	.zero		1


	//   ....[39]....
        /*037c*/ 	.word	0x00000880
        /*0380*/ 	.word	0x000000ff
        /*0384*/ 	.word	0x00000168
        /*0388*/ 	.short	0x0100
        /*038a*/ 	.byte	0x05
	.zero		1


	//   ....[40]....
        /*038c*/ 	.word	0x00000890
        /*0390*/ 	.word	0x000000ff
        /*0394*/ 	.word	0x000000a0
        /*0398*/ 	.short	0x0100
        /*039a*/ 	.byte	0x05
	.zero		1


	//   ....[41]....
        /*039c*/ 	.word	0x000008a0
        /*03a0*/ 	.word	0x000000ff
        /*03a4*/ 	.word	0x00000170
        /*03a8*/ 	.short	0x0100
        /*03aa*/ 	.byte	0x05
	.zero		1


	//   ....[42]....
        /*03ac*/ 	.word	0x000008b0
        /*03b0*/ 	.word	0x000000ff
        /*03b4*/ 	.word	0x000000a8
        /*03b8*/ 	.short	0x0100
        /*03ba*/ 	.byte	0x05
	.zero		1


	//   ....[43]....
        /*03bc*/ 	.word	0x000008c0
        /*03c0*/ 	.word	0x000000ff
        /*03c4*/ 	.word	0x00000178
        /*03c8*/ 	.short	0x0100
        /*03ca*/ 	.byte	0x05
	.zero		1


	//   ....[44]....
        /*03cc*/ 	.word	0x000008d0
        /*03d0*/ 	.word	0x000000ff
        /*03d4*/ 	.word	0x000000b0
        /*03d8*/ 	.short	0x0100
        /*03da*/ 	.byte	0x05
	.zero		1


	//   ....[45]....
        /*03dc*/ 	.word	0x000008e0
        /*03e0*/ 	.word	0x000000ff
        /*03e4*/ 	.word	0x00000180
        /*03e8*/ 	.short	0x0100
        /*03ea*/ 	.byte	0x05
	.zero		1


	//   ....[46]....
        /*03ec*/ 	.word	0x000008f0
        /*03f0*/ 	.word	0x000000ff
        /*03f4*/ 	.word	0x000000b8
        /*03f8*/ 	.short	0x0100
        /*03fa*/ 	.byte	0x05
	.zero		1


	//   ....[47]....
        /*03fc*/ 	.word	0x00000900
        /*0400*/ 	.word	0x000000ff
        /*0404*/ 	.word	0x00000188
        /*0408*/ 	.short	0x0100
        /*040a*/ 	.byte	0x05
	.zero		1


	//   ....[48]....
        /*040c*/ 	.word	0x00000910
        /*0410*/ 	.word	0x000000ff
        /*0414*/ 	.word	0x000000c0
        /*0418*/ 	.short	0x0100
        /*041a*/ 	.byte	0x05
	.zero		1


	//   ....[49]....
        /*041c*/ 	.word	0x00000920
        /*0420*/ 	.word	0x000000ff
        /*0424*/ 	.word	0x00000190
        /*0428*/ 	.short	0x0100
        /*042a*/ 	.byte	0x05
	.zero		1


	//   ....[50]....
        /*042c*/ 	.word	0x00000930
        /*0430*/ 	.word	0x000000ff
        /*0434*/ 	.word	0x000000c8
        /*0438*/ 	.short	0x0100
        /*043a*/ 	.byte	0x05
	.zero		1


	//   ....[51]....
        /*043c*/ 	.word	0x00000940
        /*0440*/ 	.word	0x000000ff
        /*0444*/ 	.word	0x00000198
        /*0448*/ 	.short	0x0100
        /*044a*/ 	.byte	0x05
	.zero		1


	//   ....[52]....
        /*044c*/ 	.word	0x00000a70
        /*0450*/ 	.word	0x000000ff
        /*0454*/ 	.word	0x000001a0
        /*0458*/ 	.short	0x0100
        /*045a*/ 	.byte	0x06
	.zero		1


	//   ....[53]....
        /*045c*/ 	.word	0x00000a80
        /*0460*/ 	.word	0x000000ff
        /*0464*/ 	.word	0x000001b8
        /*0468*/ 	.short	0x0100
        /*046a*/ 	.byte	0x06
	.zero		1


	//   ....[54]....
        /*046c*/ 	.word	0x00000a90
        /*0470*/ 	.word	0x000000ff
        /*0474*/ 	.word	0x000001a8
        /*0478*/ 	.short	0x0100
        /*047a*/ 	.byte	0x06
	.zero		1


	//   ....[55]....
        /*047c*/ 	.word	0x00000aa0
        /*0480*/ 	.word	0x000000ff
        /*0484*/ 	.word	0x000001c0
        /*0488*/ 	.short	0x0100
        /*048a*/ 	.byte	0x06
	.zero		1


	//   ....[56]....
        /*048c*/ 	.word	0x00000ab0
        /*0490*/ 	.word	0x000000ff
        /*0494*/ 	.word	0x000001b0
        /*0498*/ 	.short	0x0100
        /*049a*/ 	.byte	0x06
	.zero		1


	//   ....[57]....
        /*049c*/ 	.word	0x00000ac0
        /*04a0*/ 	.word	0x000000ff
        /*04a4*/ 	.word	0x000001c8
        /*04a8*/ 	.short	0x0100
        /*04aa*/ 	.byte	0x06
	.zero		1


	//   ....[58]....
        /*04ac*/ 	.word	0x00000ba0
        /*04b0*/ 	.word	0x000000ff
        /*04b4*/ 	.word	0x000001d0
        /*04b8*/ 	.short	0x0100
        /*04ba*/ 	.byte	0x05
	.zero		1


	//   ....[59]....
        /*04bc*/ 	.word	0x00000bb0
        /*04c0*/ 	.word	0x000000ff
        /*04c4*/ 	.word	0x000001d8
        /*04c8*/ 	.short	0x0100
        /*04ca*/ 	.byte	0x05
	.zero		1


	//   ....[60]....
        /*04cc*/ 	.word	0x00000ce0
        /*04d0*/ 	.word	0x000000ff
        /*04d4*/ 	.word	0x000001e0
        /*04d8*/ 	.short	0x0100
        /*04da*/ 	.byte	0x05
	.zero		1


	//   ....[61]....
        /*04dc*/ 	.word	0x00000cf0
        /*04e0*/ 	.word	0x000000ff
        /*04e4*/ 	.word	0x000001f0
        /*04e8*/ 	.short	0x0100
        /*04ea*/ 	.byte	0x05
	.zero		1


	//   ....[62]....
        /*04ec*/ 	.word	0x00000d00
        /*04f0*/ 	.word	0x000000ff
        /*04f4*/ 	.word	0x000001e8
        /*04f8*/ 	.short	0x0100
        /*04fa*/ 	.byte	0x05
	.zero		1


	//   ....[63]....
        /*04fc*/ 	.word	0x00000d10
        /*0500*/ 	.word	0x000000ff
        /*0504*/ 	.word	0x000001f8
        /*0508*/ 	.short	0x0100
        /*050a*/ 	.byte	0x05
	.zero		1


	//   ....[64]....
        /*050c*/ 	.word	0x00000e30
        /*0510*/ 	.word	0x000000ff
        /*0514*/ 	.word	0x00000200
        /*0518*/ 	.short	0x0100
        /*051a*/ 	.byte	0x06
	.zero		1


	//   ....[65]....
        /*051c*/ 	.word	0x00000e40
        /*0520*/ 	.word	0x000000ff
        /*0524*/ 	.word	0x00000210
        /*0528*/ 	.short	0x0100
        /*052a*/ 	.byte	0x06
	.zero		1


	//   ....[66]....
        /*052c*/ 	.word	0x00000e50
        /*0530*/ 	.word	0x000000ff
        /*0534*/ 	.word	0x00000208
        /*0538*/ 	.short	0x0100
        /*053a*/ 	.byte	0x06
	.zero		1


	//   ....[67]....
        /*053c*/ 	.word	0x00000e60
        /*0540*/ 	.word	0x000000ff
        /*0544*/ 	.word	0x00000218
        /*0548*/ 	.short	0x0100
        /*054a*/ 	.byte	0x06
	.zero		1


	//   ....[68]....
        /*054c*/ 	.word	0x00000f50
        /*0550*/ 	.word	0x000000ff
        /*0554*/ 	.word	0x00000220
        /*0558*/ 	.short	0x0100
        /*055a*/ 	.byte	0x05
	.zero		1


	//   ....[69]....
        /*055c*/ 	.word	0x00000f60
        /*0560*/ 	.word	0x000000ff
        /*0564*/ 	.word	0x00000230
        /*0568*/ 	.short	0x0100
        /*056a*/ 	.byte	0x05
	.zero		1


	//   ....[70]....
        /*056c*/ 	.word	0x00000f70
        /*0570*/ 	.word	0x000000ff
        /*0574*/ 	.word	0x00000228
        /*0578*/ 	.short	0x0100
        /*057a*/ 	.byte	0x05
	.zero		1


	//   ....[71]....
        /*057c*/ 	.word	0x00000f80
        /*0580*/ 	.word	0x000000ff
        /*0584*/ 	.word	0x00000238
        /*0588*/ 	.short	0x0100
        /*058a*/ 	.byte	0x05
	.zero		1


	//   ....[72]....
        /*058c*/ 	.word	0x00001070
        /*0590*/ 	.word	0x000000ff
        /*0594*/ 	.word	0x00000240
        /*0598*/ 	.short	0x0100
        /*059a*/ 	.byte	0x04
	.zero		1


	//   ....[73]....
        /*059c*/ 	.word	0x00001a80
        /*05a0*/ 	.word	0x00000003
        /*05a4*/ 	.word	0x00000230
        /*05a8*/ 	.short	0x010a
        /*05aa*/ 	.byte	0xff
	.zero		1


	//   ....[74]....
        /*05ac*/ 	.word	0x00001ab0
        /*05b0*/ 	.word	0x00000003
        /*05b4*/ 	.word	0x00000220
        /*05b8*/ 	.short	0x0101
        /*05ba*/ 	.byte	0xff
	.zero		1


	//   ....[75]....
        /*05bc*/ 	.word	0x00001bc0
        /*05c0*/ 	.word	0x000000ff
        /*05c4*/ 	.word	0x000000d0
        /*05c8*/ 	.short	0x010a
        /*05ca*/ 	.byte	0x05
	.zero		1


	//   ....[76]....
        /*05cc*/ 	.word	0x00001c80
        /*05d0*/ 	.word	0x000000ff
        /*05d4*/ 	.word	0x000000d0
        /*05d8*/ 	.short	0x010a
        /*05da*/ 	.byte	0x21
	.zero		1


	//   ....[77]....
        /*05dc*/ 	.word	0x00001e30
        /*05e0*/ 	.word	0x000000ff
        /*05e4*/ 	.word	0x000000d0
        /*05e8*/ 	.short	0x010a
        /*05ea*/ 	.byte	0x08
	.zero		1


	//   ....[78]....
        /*05ec*/ 	.word	0x00001f30
        /*05f0*/ 	.word	0x000000ff
        /*05f4*/ 	.word	0x000001d8
        /*05f8*/ 	.short	0x0101
        /*05fa*/ 	.byte	0x04
	.zero		1


	//   ....[79]....
        /*05fc*/ 	.word	0x00001f50
        /*0600*/ 	.word	0x000000ff
        /*0604*/ 	.word	0x000000d0
        /*0608*/ 	.short	0x010a
        /*060a*/ 	.byte	0x05
	.zero		1


	//   ....[80]....
        /*060c*/ 	.word	0x00001fd0
        /*0610*/ 	.word	0x000000ff
        /*0614*/ 	.word	0x000000d0
        /*0618*/ 	.short	0x010a
        /*061a*/ 	.byte	0x11
	.zero		1


	//   ....[81]....
        /*061c*/ 	.word	0x00002160
        /*0620*/ 	.word	0x000000ff
        /*0624*/ 	.word	0x000000d0
        /*0628*/ 	.short	0x010a
        /*062a*/ 	.byte	0x08
	.zero		1


	//   ....[82]....
        /*062c*/ 	.word	0x000022b0
        /*0630*/ 	.word	0x00000002
        /*0634*/ 	.word	0x000001e0
        /*0638*/ 	.short	0x010a
        /*063a*/ 	.byte	0xff
	.zero		1


	//   ....[83]....
        /*063c*/ 	.word	0x00002370
        /*0640*/ 	.word	0x00000002
        /*0644*/ 	.word	0x00000000
        /*0648*/ 	.short	0x0101
        /*064a*/ 	.byte	0xff
	.zero		1


	//   ....[84]....
        /*064c*/ 	.word	0x000028d0
        /*0650*/ 	.word	0x000000ff
        /*0654*/ 	.word	0x00000000
        /*0658*/ 	.short	0x010a
        /*065a*/ 	.byte	0x05
	.zero		1


	//   ....[85]....
        /*065c*/ 	.word	0x00002960
        /*0660*/ 	.word	0x000000ff
        /*0664*/ 	.word	0x00000000
        /*0668*/ 	.short	0x010a
        /*066a*/ 	.byte	0x05
	.zero		1


	//   ....[86]....
        /*066c*/ 	.word	0x000029f0
        /*0670*/ 	.word	0x000000ff
        /*0674*/ 	.word	0x00000000
        /*0678*/ 	.short	0x010a
        /*067a*/ 	.byte	0x05
	.zero		1


	//   ....[87]....
        /*067c*/ 	.word	0x00002a80
        /*0680*/ 	.word	0x000000ff
        /*0684*/ 	.word	0x00000000
        /*0688*/ 	.short	0x010a
        /*068a*/ 	.byte	0x05
	.zero		1


	//   ....[88]....
        /*068c*/ 	.word	0x00002b10
        /*0690*/ 	.word	0x000000ff
        /*0694*/ 	.word	0x00000000
        /*0698*/ 	.short	0x010a
        /*069a*/ 	.byte	0x05
	.zero		1


	//   ....[89]....
        /*069c*/ 	.word	0x00002ba0
        /*06a0*/ 	.word	0x000000ff
        /*06a4*/ 	.word	0x00000000
        /*06a8*/ 	.short	0x010a
        /*06aa*/ 	.byte	0x05
	.zero		1


	//   ....[90]....
        /*06ac*/ 	.word	0x00002c30
        /*06b0*/ 	.word	0x000000ff
        /*06b4*/ 	.word	0x00000000
        /*06b8*/ 	.short	0x010a
        /*06ba*/ 	.byte	0x05
	.zero		1


	//   ....[91]....
        /*06bc*/ 	.word	0x00002cc0
        /*06c0*/ 	.word	0x000000ff
        /*06c4*/ 	.word	0x00000000
        /*06c8*/ 	.short	0x010a
        /*06ca*/ 	.byte	0x05
	.zero		1


	//   ....[92]....
        /*06cc*/ 	.word	0x00002d50
        /*06d0*/ 	.word	0x000000ff
        /*06d4*/ 	.word	0x00000000
        /*06d8*/ 	.short	0x010a
        /*06da*/ 	.byte	0x05
	.zero		1


	//   ....[93]....
        /*06dc*/ 	.word	0x00002de0
        /*06e0*/ 	.word	0x000000ff
        /*06e4*/ 	.word	0x00000000
        /*06e8*/ 	.short	0x010a
        /*06ea*/ 	.byte	0x05
	.zero		1


	//   ....[94]....
        /*06ec*/ 	.word	0x00002e70
        /*06f0*/ 	.word	0x000000ff
        /*06f4*/ 	.word	0x00000000
        /*06f8*/ 	.short	0x010a
        /*06fa*/ 	.byte	0x05
	.zero		1


	//   ....[95]....
        /*06fc*/ 	.word	0x00002f00
        /*0700*/ 	.word	0x000000ff
        /*0704*/ 	.word	0x00000000
        /*0708*/ 	.short	0x010a
        /*070a*/ 	.byte	0x05
	.zero		1


	//   ....[96]....
        /*070c*/ 	.word	0x00002f90
        /*0710*/ 	.word	0x000000ff
        /*0714*/ 	.word	0x00000000
        /*0718*/ 	.short	0x010a
        /*071a*/ 	.byte	0x05
	.zero		1


	//   ....[97]....
        /*071c*/ 	.word	0x00003020
        /*0720*/ 	.word	0x000000ff
        /*0724*/ 	.word	0x00000000
        /*0728*/ 	.short	0x010a
        /*072a*/ 	.byte	0x05
	.zero		1


	//   ....[98]....
        /*072c*/ 	.word	0x000030b0
        /*0730*/ 	.word	0x000000ff
        /*0734*/ 	.word	0x00000000
        /*0738*/ 	.short	0x010a
        /*073a*/ 	.byte	0x05
	.zero		1


	//   ....[99]....
        /*073c*/ 	.word	0x00003140
        /*0740*/ 	.word	0x000000ff
        /*0744*/ 	.word	0x00000000
        /*0748*/ 	.short	0x010a
        /*074a*/ 	.byte	0x05
	.zero		1


	//   ....[100]....
        /*074c*/ 	.word	0x000031d0
        /*0750*/ 	.word	0x000000ff
        /*0754*/ 	.word	0x00000000
        /*0758*/ 	.short	0x010a
        /*075a*/ 	.byte	0x05
	.zero		1


	//   ....[101]....
        /*075c*/ 	.word	0x00003260
        /*0760*/ 	.word	0x000000ff
        /*0764*/ 	.word	0x00000000
        /*0768*/ 	.short	0x010a
        /*076a*/ 	.byte	0x05
	.zero		1


	//   ....[102]....
        /*076c*/ 	.word	0x000032f0
        /*0770*/ 	.word	0x000000ff
        /*0774*/ 	.word	0x00000000
        /*0778*/ 	.short	0x010a
        /*077a*/ 	.byte	0x05
	.zero		1


	//   ....[103]....
        /*077c*/ 	.word	0x00003380
        /*0780*/ 	.word	0x000000ff
        /*0784*/ 	.word	0x00000000
        /*0788*/ 	.short	0x010a
        /*078a*/ 	.byte	0x05
	.zero		1


	//   ....[104]....
        /*078c*/ 	.word	0x00003410
        /*0790*/ 	.word	0x000000ff
        /*0794*/ 	.word	0x00000000
        /*0798*/ 	.short	0x010a
        /*079a*/ 	.byte	0x05
	.zero		1


	//   ....[105]....
        /*079c*/ 	.word	0x000034a0
        /*07a0*/ 	.word	0x000000ff
        /*07a4*/ 	.word	0x00000000
        /*07a8*/ 	.short	0x010a
        /*07aa*/ 	.byte	0x05
	.zero		1


	//   ....[106]....
        /*07ac*/ 	.word	0x00003530
        /*07b0*/ 	.word	0x000000ff
        /*07b4*/ 	.word	0x00000000
        /*07b8*/ 	.short	0x010a
        /*07ba*/ 	.byte	0x05
	.zero		1


	//   ....[107]....
        /*07bc*/ 	.word	0x000035c0
        /*07c0*/ 	.word	0x000000ff
        /*07c4*/ 	.word	0x00000000
        /*07c8*/ 	.short	0x010a
        /*07ca*/ 	.byte	0x05
	.zero		1


	//   ....[108]....
        /*07cc*/ 	.word	0x00003650
        /*07d0*/ 	.word	0x000000ff
        /*07d4*/ 	.word	0x00000000
        /*07d8*/ 	.short	0x010a
        /*07da*/ 	.byte	0x05
	.zero		1


	//   ....[109]....
        /*07dc*/ 	.word	0x000036f0
        /*07e0*/ 	.word	0x00000000
        /*07e4*/ 	.word	0x00000000
        /*07e8*/ 	.short	0x010a
        /*07ea*/ 	.byte	0xff
	.zero		1


	//   ....[110]....
        /*07ec*/ 	.word	0x00003820
        /*07f0*/ 	.word	0x00000000
        /*07f4*/ 	.word	0x00000220
        /*07f8*/ 	.short	0x010a
        /*07fa*/ 	.byte	0xff
	.zero		1


	//   ....[111]....
        /*07fc*/ 	.word	0x00003890
        /*0800*/ 	.word	0x00000004
        /*0804*/ 	.word	0x00000000
        /*0808*/ 	.short	0x0101
        /*080a*/ 	.byte	0xff
	.zero		1


	//   ....[112]....
        /*080c*/ 	.word	0x000038b0
        /*0810*/ 	.word	0x000000ff
        /*0814*/ 	.word	0x000001f0
        /*0818*/ 	.short	0x010a
        /*081a*/ 	.byte	0x05
	.zero		1


	//   ....[113]....
        /*081c*/ 	.word	0x000039d0
        /*0820*/ 	.word	0x00000000
        /*0824*/ 	.word	0x000001e0
        /*0828*/ 	.short	0x010a
        /*082a*/ 	.byte	0xff
	.zero		1


	//   ....[114]....
        /*082c*/ 	.word	0x00003ad0
        /*0830*/ 	.word	0x00000000
        /*0834*/ 	.word	0x00000000
        /*0838*/ 	.short	0x0101
        /*083a*/ 	.byte	0xff
	.zero		1


	//   ....[115]....
        /*083c*/ 	.word	0x00003b60
        /*0840*/ 	.word	0x000000ff
        /*0844*/ 	.word	0x000001f0
        /*0848*/ 	.short	0x0106
        /*084a*/ 	.byte	0x05
	.zero		1


	//   ....[116]....
        /*084c*/ 	.word	0x00003b80
        /*0850*/ 	.word	0x000000ff
        /*0854*/ 	.word	0x000001f0
        /*0858*/ 	.short	0x010a
        /*085a*/ 	.byte	0x05
	.zero		1


	//   ....[117]....
        /*085c*/ 	.word	0x00003c10
        /*0860*/ 	.word	0x000000ff
        /*0864*/ 	.word	0x000001f0
        /*0868*/ 	.short	0x0106
        /*086a*/ 	.byte	0x04
	.zero		1


	//   ....[118]....
        /*086c*/ 	.word	0x00003c50
        /*0870*/ 	.word	0x00000000
        /*0874*/ 	.word	0x000001f0
        /*0878*/ 	.short	0x010a
        /*087a*/ 	.byte	0xff
	.zero		1


	//   ....[119]....
        /*087c*/ 	.word	0x00003e90
        /*0880*/ 	.word	0x000000ff
        /*0884*/ 	.word	0x00000008
        /*0888*/ 	.short	0x010a
        /*088a*/ 	.byte	0x04
	.zero		1


	//   ....[120]....
        /*088c*/ 	.word	0x00003eb0
        /*0890*/ 	.word	0x000000ff
        /*0894*/ 	.word	0x00000008
        /*0898*/ 	.short	0x010a
        /*089a*/ 	.byte	0x04
	.zero		1


	//   ....[121]....
        /*089c*/ 	.word	0x00004040
        /*08a0*/ 	.word	0x000000ff
        /*08a4*/ 	.word	0x00000008
        /*08a8*/ 	.short	0x010a
        /*08aa*/ 	.byte	0x04
	.zero		1


	//   ....[122]....
        /*08ac*/ 	.word	0x00004060
        /*08b0*/ 	.word	0x000000ff
        /*08b4*/ 	.word	0x00000008
        /*08b8*/ 	.short	0x010a
        /*08ba*/ 	.byte	0x04
	.zero		1


	//   ....[123]....
        /*08bc*/ 	.word	0x00004120
        /*08c0*/ 	.word	0x000000ff
        /*08c4*/ 	.word	0x00000000
        /*08c8*/ 	.short	0x0101
        /*08ca*/ 	.byte	0x05
	.zero		1


	//   ....[124]....
        /*08cc*/ 	.word	0x00004400
        /*08d0*/ 	.word	0x00000000
        /*08d4*/ 	.word	0x000001e0
        /*08d8*/ 	.short	0x010a
        /*08da*/ 	.byte	0xff
	.zero		1


	//   ....[125]....
        /*08dc*/ 	.word	0x000044c0
        /*08e0*/ 	.word	0x00000000
        /*08e4*/ 	.word	0x00000000
        /*08e8*/ 	.short	0x0101
        /*08ea*/ 	.byte	0xff
	.zero		1


	//   ....[126]....
        /*08ec*/ 	.word	0x00004570
        /*08f0*/ 	.word	0x000000ff
        /*08f4*/ 	.word	0x00000000
        /*08f8*/ 	.short	0x010a
        /*08fa*/ 	.byte	0x05
	.zero		1


	//   ....[127]....
        /*08fc*/ 	.word	0x00004580
        /*0900*/ 	.word	0x000000ff
        /*0904*/ 	.word	0x00000210
        /*0908*/ 	.short	0x010a
        /*090a*/ 	.byte	0x13
	.zero		1


	//   ....[128]....
        /*090c*/ 	.word	0x00004640
        /*0910*/ 	.word	0x000000ff
        /*0914*/ 	.word	0x00000000
        /*0918*/ 	.short	0x010a
        /*091a*/ 	.byte	0x07
	.zero		1


	//   ....[129]....
        /*091c*/ 	.word	0x00004770
        /*0920*/ 	.word	0x000000ff
        /*0924*/ 	.word	0x00000000
        /*0928*/ 	.short	0x010a
        /*092a*/ 	.byte	0x18
	.zero		1


	//   ....[130]....
        /*092c*/ 	.word	0x00004980
        /*0930*/ 	.word	0x000000ff
        /*0934*/ 	.word	0x00000000
        /*0938*/ 	.short	0x010a
        /*093a*/ 	.byte	0x05
	.zero		1


	//   ....[131]....
        /*093c*/ 	.word	0x00004a20
        /*0940*/ 	.word	0x00000000
        /*0944*/ 	.word	0x00000000
        /*0948*/ 	.short	0x010a
        /*094a*/ 	.byte	0xff
	.zero		1


	//   ....[132]....
        /*094c*/ 	.word	0x00004a60
        /*0950*/ 	.word	0x00000000
        /*0954*/ 	.word	0x00000000
        /*0958*/ 	.short	0x010a
        /*095a*/ 	.byte	0xff
	.zero		1


	//   ....[133]....
        /*095c*/ 	.word	0x00004ad0
        /*0960*/ 	.word	0x000000ff
        /*0964*/ 	.word	0x00000000
        /*0968*/ 	.short	0x0101
        /*096a*/ 	.byte	0x05
	.zero		1


	//   ....[134]....
        /*096c*/ 	.word	0x00004b10
        /*0970*/ 	.word	0x000000ff
        /*0974*/ 	.word	0x00000240
        /*0978*/ 	.short	0x010a
        /*097a*/ 	.byte	0x0b
	.zero		1


	//   ....[135]....
        /*097c*/ 	.word	0x00004b70
        /*0980*/ 	.word	0x000000ff
        /*0984*/ 	.word	0x00000000
        /*0988*/ 	.short	0x0101
        /*098a*/ 	.byte	0x05
	.zero		1


	//   ....[136]....
        /*098c*/ 	.word	0x00004fa0
        /*0990*/ 	.word	0x00000000
        /*0994*/ 	.word	0x000001e0
        /*0998*/ 	.short	0x010a
        /*099a*/ 	.byte	0xff
	.zero		1


	//   ....[137]....
        /*099c*/ 	.word	0x00005060
        /*09a0*/ 	.word	0x00000000
        /*09a4*/ 	.word	0x00000000
        /*09a8*/ 	.short	0x0101
        /*09aa*/ 	.byte	0xff
	.zero		1


	//   ....[138]....
        /*09ac*/ 	.word	0x00005380
        /*09b0*/ 	.word	0x000000ff
        /*09b4*/ 	.word	0x000001d8
        /*09b8*/ 	.short	0x010a
        /*09ba*/ 	.byte	0x06
	.zero		1


	//   ....[139]....
        /*09bc*/ 	.word	0x00005570
        /*09c0*/ 	.word	0x000000ff
        /*09c4*/ 	.word	0x000001b8
        /*09c8*/ 	.short	0x010a
        /*09ca*/ 	.byte	0x06
	.zero		1


	//   ....[140]....
        /*09cc*/ 	.word	0x00005700
        /*09d0*/ 	.word	0x000000ff
        /*09d4*/ 	.word	0x000001a0
        /*09d8*/ 	.short	0x010b
        /*09da*/ 	.byte	0x06
	.zero		1


	//   ....[141]....
        /*09dc*/ 	.word	0x00005710
        /*09e0*/ 	.word	0x000000ff
        /*09e4*/ 	.word	0x00000000
        /*09e8*/ 	.short	0x0101
        /*09ea*/ 	.byte	0x08
	.zero		1


	//   ....[142]....
        /*09ec*/ 	.word	0x00005720
        /*09f0*/ 	.word	0x000000ff
        /*09f4*/ 	.word	0x000001c0
        /*09f8*/ 	.short	0x010a
        /*09fa*/ 	.byte	0x06
	.zero		1


	//   ....[143]....
        /*09fc*/ 	.word	0x000058c0
        /*0a00*/ 	.word	0x000000ff
        /*0a04*/ 	.word	0x000001a8
        /*0a08*/ 	.short	0x010b
        /*0a0a*/ 	.byte	0x06
	.zero		1


	//   ....[144]....
        /*0a0c*/ 	.word	0x00005930
        /*0a10*/ 	.word	0x000000ff
        /*0a14*/ 	.word	0x00000000
        /*0a18*/ 	.short	0x0101
        /*0a1a*/ 	.byte	0x08
	.zero		1


	//   ....[145]....
        /*0a1c*/ 	.word	0x00005960
        /*0a20*/ 	.word	0x000000ff
        /*0a24*/ 	.word	0x000001c8
        /*0a28*/ 	.short	0x010a
        /*0a2a*/ 	.byte	0x06
	.zero		1


	//   ....[146]....
        /*0a2c*/ 	.word	0x00005b70
        /*0a30*/ 	.word	0x000000ff
        /*0a34*/ 	.word	0x000001b0
        /*0a38*/ 	.short	0x010b
        /*0a3a*/ 	.byte	0x06
	.zero		1


	//   ....[147]....
        /*0a3c*/ 	.word	0x00005b90
        /*0a40*/ 	.word	0x000000ff
        /*0a44*/ 	.word	0x00000000
        /*0a48*/ 	.short	0x0101
        /*0a4a*/ 	.byte	0x07
	.zero		1


	//   ....[148]....
        /*0a4c*/ 	.word	0x00005bc0
        /*0a50*/ 	.word	0x000000ff
        /*0a54*/ 	.word	0x000001b8
        /*0a58*/ 	.short	0x010a
        /*0a5a*/ 	.byte	0x06
	.zero		1


	//   ....[149]....
        /*0a5c*/ 	.word	0x00005be0
        /*0a60*/ 	.word	0x000000ff
        /*0a64*/ 	.word	0x000001c0
        /*0a68*/ 	.short	0x010a
        /*0a6a*/ 	.byte	0x06
	.zero		1


	//   ....[150]....
        /*0a6c*/ 	.word	0x00005c20
        /*0a70*/ 	.word	0x00000000
        /*0a74*/ 	.word	0x000001c8
        /*0a78*/ 	.short	0x010a
        /*0a7a*/ 	.byte	0xff
	.zero		1


	//   ....[151]....
        /*0a7c*/ 	.word	0x00005f60
        /*0a80*/ 	.word	0x00000000
        /*0a84*/ 	.word	0x000001e0
        /*0a88*/ 	.short	0x010a
        /*0a8a*/ 	.byte	0xff
	.zero		1


	//   ....[152]....
        /*0a8c*/ 	.word	0x00006070
        /*0a90*/ 	.word	0x00000000
        /*0a94*/ 	.word	0x00000000
        /*0a98*/ 	.short	0x0101
        /*0a9a*/ 	.byte	0xff
	.zero		1


	//   ....[153]....
        /*0a9c*/ 	.word	0x00006aa0
        /*0aa0*/ 	.word	0x00000003
        /*0aa4*/ 	.word	0x000001a0
        /*0aa8*/ 	.short	0x010a
        /*0aaa*/ 	.byte	0xff
	.zero		1


	//   ....[154]....
        /*0aac*/ 	.word	0x00006ae0
        /*0ab0*/ 	.word	0x000000a8
        /*0ab4*/ 	.word	0x00000200
        /*0ab8*/ 	.short	0x010a
        /*0aba*/ 	.byte	0xff
	.zero		1


	//   ....[155]....
        /*0abc*/ 	.word	0x00006c20
        /*0ac0*/ 	.word	0x00000003
        /*0ac4*/ 	.word	0x000001a0
        /*0ac8*/ 	.short	0x010a
        /*0aca*/ 	.byte	0xff
	.zero		1


	//   ....[156]....
        /*0acc*/ 	.word	0x00006d60
        /*0ad0*/ 	.word	0x00000000
        /*0ad4*/ 	.word	0x00000000
        /*0ad8*/ 	.short	0x0101
        /*0ada*/ 	.byte	0xff
	.zero		1


	//   ....[157]....
        /*0adc*/ 	.word	0x00006de0
        /*0ae0*/ 	.word	0x000000a8
        /*0ae4*/ 	.word	0x00000200
        /*0ae8*/ 	.short	0x010a
        /*0aea*/ 	.byte	0xff
	.zero		1


	//   ....[158]....
        /*0aec*/ 	.word	0x000081f0
        /*0af0*/ 	.word	0x00000006
        /*0af4*/ 	.word	0x000001a0
        /*0af8*/ 	.short	0x010a
        /*0afa*/ 	.byte	0xff
	.zero		1


	//   ....[159]....
        /*0afc*/ 	.word	0x000082d0
        /*0b00*/ 	.word	0x00000006
        /*0b04*/ 	.word	0x000001a0
        /*0b08*/ 	.short	0x010a
        /*0b0a*/ 	.byte	0xff
	.zero		1


	//   ....[160]....
        /*0b0c*/ 	.word	0x00008430
        /*0b10*/ 	.word	0x00000005
        /*0b14*/ 	.word	0x00000000
        /*0b18*/ 	.short	0x0101
        /*0b1a*/ 	.byte	0xff
	.zero		1


	//   ....[161]....
        /*0b1c*/ 	.word	0x00009880
        /*0b20*/ 	.word	0x00000003
        /*0b24*/ 	.word	0x000001a0
        /*0b28*/ 	.short	0x010a
        /*0b2a*/ 	.byte	0xff
	.zero		1


	//   ....[162]....
        /*0b2c*/ 	.word	0x00009960
        /*0b30*/ 	.word	0x00000003
        /*0b34*/ 	.word	0x000001a0
        /*0b38*/ 	.short	0x010a
        /*0b3a*/ 	.byte	0xff
	.zero		1


	//   ....[163]....
        /*0b3c*/ 	.word	0x00009ac0
        /*0b40*/ 	.word	0x00000003
        /*0b44*/ 	.word	0x00000000
        /*0b48*/ 	.short	0x0101
        /*0b4a*/ 	.byte	0xff
	.zero		1


	//   ....[164]....
        /*0b4c*/ 	.word	0x00009df0
        /*0b50*/ 	.word	0x000000a8
        /*0b54*/ 	.word	0x00000000
        /*0b58*/ 	.short	0x0101
        /*0b5a*/ 	.byte	0xff
	.zero		1


	//   ....[165]....
        /*0b5c*/ 	.word	0x0000b0d0
        /*0b60*/ 	.word	0x00000003
        /*0b64*/ 	.word	0x00000230
        /*0b68*/ 	.short	0x010a
        /*0b6a*/ 	.byte	0xff
	.zero		1


	//   ....[166]....
        /*0b6c*/ 	.word	0x0000b130
        /*0b70*/ 	.word	0x00000002
        /*0b74*/ 	.word	0x000000d0
        /*0b78*/ 	.short	0x010a
        /*0b7a*/ 	.byte	0xff
	.zero		1


	//   ....[167]....
        /*0b7c*/ 	.word	0x0000b190
        /*0b80*/ 	.word	0x00000002
        /*0b84*/ 	.word	0x000000d0
        /*0b88*/ 	.short	0x010a
        /*0b8a*/ 	.byte	0xff
	.zero		1


	//   ....[168]....
        /*0b8c*/ 	.word	0x0000b1e0
        /*0b90*/ 	.word	0x00000002
        /*0b94*/ 	.word	0x000001e0
        /*0b98*/ 	.short	0x010a
        /*0b9a*/ 	.byte	0xff
	.zero		1


	//   ....[169]....
        /*0b9c*/ 	.word	0x0000b240
        /*0ba0*/ 	.word	0x00000000
        /*0ba4*/ 	.word	0x00000000
        /*0ba8*/ 	.short	0x010a
        /*0baa*/ 	.byte	0xff
	.zero		1


	//   ....[170]....
        /*0bac*/ 	.word	0x0000b2a0
        /*0bb0*/ 	.word	0x00000000
        /*0bb4*/ 	.word	0x00000000
        /*0bb8*/ 	.short	0x010a
        /*0bba*/ 	.byte	0xff
	.zero		1


	//   ....[171]....
        /*0bbc*/ 	.word	0x0000b300
        /*0bc0*/ 	.word	0x00000000
        /*0bc4*/ 	.word	0x00000000
        /*0bc8*/ 	.short	0x010a
        /*0bca*/ 	.byte	0xff
	.zero		1


	//   ....[172]....
        /*0bcc*/ 	.word	0x0000b360
        /*0bd0*/ 	.word	0x00000000
        /*0bd4*/ 	.word	0x00000000
        /*0bd8*/ 	.short	0x010a
        /*0bda*/ 	.byte	0xff
	.zero		1


	//   ....[173]....
        /*0bdc*/ 	.word	0x0000b3c0
        /*0be0*/ 	.word	0x00000000
        /*0be4*/ 	.word	0x00000000
        /*0be8*/ 	.short	0x010a
        /*0bea*/ 	.byte	0xff
	.zero		1


	//   ....[174]....
        /*0bec*/ 	.word	0x0000b420
        /*0bf0*/ 	.word	0x00000000
        /*0bf4*/ 	.word	0x00000000
        /*0bf8*/ 	.short	0x010a
        /*0bfa*/ 	.byte	0xff
	.zero		1


	//   ....[175]....
        /*0bfc*/ 	.word	0x0000b480
        /*0c00*/ 	.word	0x00000000
        /*0c04*/ 	.word	0x00000000
        /*0c08*/ 	.short	0x010a
        /*0c0a*/ 	.byte	0xff
	.zero		1


	//   ....[176]....
        /*0c0c*/ 	.word	0x0000b4e0
        /*0c10*/ 	.word	0x00000000
        /*0c14*/ 	.word	0x00000000
        /*0c18*/ 	.short	0x010a
        /*0c1a*/ 	.byte	0xff
	.zero		1


	//   ....[177]....
        /*0c1c*/ 	.word	0x0000b540
        /*0c20*/ 	.word	0x00000000
        /*0c24*/ 	.word	0x00000000
        /*0c28*/ 	.short	0x010a
        /*0c2a*/ 	.byte	0xff
	.zero		1


	//   ....[178]....
        /*0c2c*/ 	.word	0x0000b5a0
        /*0c30*/ 	.word	0x00000000
        /*0c34*/ 	.word	0x00000000
        /*0c38*/ 	.short	0x010a
        /*0c3a*/ 	.byte	0xff
	.zero		1


	//   ....[179]....
        /*0c3c*/ 	.word	0x0000b600
        /*0c40*/ 	.word	0x00000000
        /*0c44*/ 	.word	0x00000000
        /*0c48*/ 	.short	0x010a
        /*0c4a*/ 	.byte	0xff
	.zero		1


	//   ....[180]....
        /*0c4c*/ 	.word	0x0000b660
        /*0c50*/ 	.word	0x00000000
        /*0c54*/ 	.word	0x00000000
        /*0c58*/ 	.short	0x010a
        /*0c5a*/ 	.byte	0xff
	.zero		1


	//   ....[181]....
        /*0c5c*/ 	.word	0x0000b6c0
        /*0c60*/ 	.word	0x00000000
        /*0c64*/ 	.word	0x00000000
        /*0c68*/ 	.short	0x010a
        /*0c6a*/ 	.byte	0xff
	.zero		1


	//   ....[182]....
        /*0c6c*/ 	.word	0x0000b720
        /*0c70*/ 	.word	0x00000000
        /*0c74*/ 	.word	0x00000000
        /*0c78*/ 	.short	0x010a
        /*0c7a*/ 	.byte	0xff
	.zero		1


	//   ....[183]....
        /*0c7c*/ 	.word	0x0000b780
        /*0c80*/ 	.word	0x00000000
        /*0c84*/ 	.word	0x00000000
        /*0c88*/ 	.short	0x010a
        /*0c8a*/ 	.byte	0xff
	.zero		1


	//   ....[184]....
        /*0c8c*/ 	.word	0x0000b7e0
        /*0c90*/ 	.word	0x00000000
        /*0c94*/ 	.word	0x00000000
        /*0c98*/ 	.short	0x010a
        /*0c9a*/ 	.byte	0xff
	.zero		1


	//   ....[185]....
        /*0c9c*/ 	.word	0x0000b840
        /*0ca0*/ 	.word	0x00000000
        /*0ca4*/ 	.word	0x00000000
        /*0ca8*/ 	.short	0x010a
        /*0caa*/ 	.byte	0xff
	.zero		1


	//   ....[186]....
        /*0cac*/ 	.word	0x0000b8a0
        /*0cb0*/ 	.word	0x00000000
        /*0cb4*/ 	.word	0x00000000
        /*0cb8*/ 	.short	0x010a
        /*0cba*/ 	.byte	0xff
	.zero		1


	//   ....[187]....
        /*0cbc*/ 	.word	0x0000b900
        /*0cc0*/ 	.word	0x00000000
        /*0cc4*/ 	.word	0x00000000
        /*0cc8*/ 	.short	0x010a
        /*0cca*/ 	.byte	0xff
	.zero		1


	//   ....[188]....
        /*0ccc*/ 	.word	0x0000b960
        /*0cd0*/ 	.word	0x00000000
        /*0cd4*/ 	.word	0x00000000
        /*0cd8*/ 	.short	0x010a
        /*0cda*/ 	.byte	0xff
	.zero		1


	//   ....[189]....
        /*0cdc*/ 	.word	0x0000b9c0
        /*0ce0*/ 	.word	0x00000000
        /*0ce4*/ 	.word	0x00000000
        /*0ce8*/ 	.short	0x010a
        /*0cea*/ 	.byte	0xff
	.zero		1


	//   ....[190]....
        /*0cec*/ 	.word	0x0000ba20
        /*0cf0*/ 	.word	0x00000000
        /*0cf4*/ 	.word	0x00000000
        /*0cf8*/ 	.short	0x010a
        /*0cfa*/ 	.byte	0xff
	.zero		1


	//   ....[191]....
        /*0cfc*/ 	.word	0x0000ba80
        /*0d00*/ 	.word	0x00000000
        /*0d04*/ 	.word	0x00000000
        /*0d08*/ 	.short	0x010a
        /*0d0a*/ 	.byte	0xff
	.zero		1


	//   ....[192]....
        /*0d0c*/ 	.word	0x0000bae0
        /*0d10*/ 	.word	0x00000000
        /*0d14*/ 	.word	0x00000000
        /*0d18*/ 	.short	0x010a
        /*0d1a*/ 	.byte	0xff
	.zero		1


	//   ....[193]....
        /*0d1c*/ 	.word	0x0000bb40
        /*0d20*/ 	.word	0x00000000
        /*0d24*/ 	.word	0x00000000
        /*0d28*/ 	.short	0x010a
        /*0d2a*/ 	.byte	0xff
	.zero		1


	//   ....[194]....
        /*0d2c*/ 	.word	0x0000bb90
        /*0d30*/ 	.word	0x00000000
        /*0d34*/ 	.word	0x00000220
        /*0d38*/ 	.short	0x010a
        /*0d3a*/ 	.byte	0xff
	.zero		1


	//   ....[195]....
        /*0d3c*/ 	.word	0x0000bbf0
        /*0d40*/ 	.word	0x00000000
        /*0d44*/ 	.word	0x000001f0
        /*0d48*/ 	.short	0x010a
        /*0d4a*/ 	.byte	0xff
	.zero		1


	//   ....[196]....
        /*0d4c*/ 	.word	0x0000bc40
        /*0d50*/ 	.word	0x00000000
        /*0d54*/ 	.word	0x000001e0
        /*0d58*/ 	.short	0x010a
        /*0d5a*/ 	.byte	0xff
	.zero		1


	//   ....[197]....
        /*0d5c*/ 	.word	0x0000bca0
        /*0d60*/ 	.word	0x00000000
        /*0d64*/ 	.word	0x000001f0
        /*0d68*/ 	.short	0x010a
        /*0d6a*/ 	.byte	0xff
	.zero		1


	//   ....[198]....
        /*0d6c*/ 	.word	0x0000bd00
        /*0d70*/ 	.word	0x00000004
        /*0d74*/ 	.word	0x00000008
        /*0d78*/ 	.short	0x010a
        /*0d7a*/ 	.byte	0xff
	.zero		1


	//   ....[199]....
        /*0d7c*/ 	.word	0x0000bde0
        /*0d80*/ 	.word	0x00000002
        /*0d84*/ 	.word	0x00000008
        /*0d88*/ 	.short	0x010a
        /*0d8a*/ 	.byte	0xff
	.zero		1


	//   ....[200]....
        /*0d8c*/ 	.word	0x0000be30
        /*0d90*/ 	.word	0x00000000
        /*0d94*/ 	.word	0x000001e0
        /*0d98*/ 	.short	0x010a
        /*0d9a*/ 	.byte	0xff
	.zero		1


	//   ....[201]....
        /*0d9c*/ 	.word	0x0000be90
        /*0da0*/ 	.word	0x00000000
        /*0da4*/ 	.word	0x00000210
        /*0da8*/ 	.short	0x010a
        /*0daa*/ 	.byte	0xff
	.zero		1


	//   ....[202]....
        /*0dac*/ 	.word	0x0000bef0
        /*0db0*/ 	.word	0x00000000
        /*0db4*/ 	.word	0x00000000
        /*0db8*/ 	.short	0x010a
        /*0dba*/ 	.byte	0xff
	.zero		1


	//   ....[203]....
        /*0dbc*/ 	.word	0x0000bf50
        /*0dc0*/ 	.word	0x00000000
        /*0dc4*/ 	.word	0x00000000
        /*0dc8*/ 	.short	0x010a
        /*0dca*/ 	.byte	0xff
	.zero		1


	//   ....[204]....
        /*0dcc*/ 	.word	0x0000bfb0
        /*0dd0*/ 	.word	0x00000000
        /*0dd4*/ 	.word	0x00000240
        /*0dd8*/ 	.short	0x010a
        /*0dda*/ 	.byte	0xff
	.zero		1


	//   ....[205]....
        /*0ddc*/ 	.word	0x0000c000
        /*0de0*/ 	.word	0x00000000
        /*0de4*/ 	.word	0x000001e0
        /*0de8*/ 	.short	0x010a
        /*0dea*/ 	.byte	0xff
	.zero		1


	//   ....[206]....
        /*0dec*/ 	.word	0x0000c060
        /*0df0*/ 	.word	0x00000000
        /*0df4*/ 	.word	0x000001d8
        /*0df8*/ 	.short	0x010a
        /*0dfa*/ 	.byte	0xff
	.zero		1


	//   ....[207]....
        /*0dfc*/ 	.word	0x0000c0c0
        /*0e00*/ 	.word	0x00000003
        /*0e04*/ 	.word	0x000001b8
        /*0e08*/ 	.short	0x010a
        /*0e0a*/ 	.byte	0xff
	.zero		1


	//   ....[208]....
        /*0e0c*/ 	.word	0x0000c120
        /*0e10*/ 	.word	0x00000003
        /*0e14*/ 	.word	0x000001c0
        /*0e18*/ 	.short	0x010a
        /*0e1a*/ 	.byte	0xff
	.zero		1


	//   ....[209]....
        /*0e1c*/ 	.word	0x0000c180
        /*0e20*/ 	.word	0x00000003
        /*0e24*/ 	.word	0x000001c8
        /*0e28*/ 	.short	0x010a
        /*0e2a*/ 	.byte	0xff
	.zero		1


	//   ....[210]....
        /*0e2c*/ 	.word	0x0000c1e0
        /*0e30*/ 	.word	0x00000000
        /*0e34*/ 	.word	0x000001b8
        /*0e38*/ 	.short	0x010a
        /*0e3a*/ 	.byte	0xff
	.zero		1


	//   ....[211]....
        /*0e3c*/ 	.word	0x0000c240
        /*0e40*/ 	.word	0x00000000
        /*0e44*/ 	.word	0x000001c0
        /*0e48*/ 	.short	0x010a
        /*0e4a*/ 	.byte	0xff
	.zero		1


	//   ....[212]....
        /*0e4c*/ 	.word	0x0000c290
        /*0e50*/ 	.word	0x00000000
        /*0e54*/ 	.word	0x000001e0
        /*0e58*/ 	.short	0x010a
        /*0e5a*/ 	.byte	0xff
	.zero		1


	//   ....[213]....
        /*0e5c*/ 	.word	0x0000c2e0
        /*0e60*/ 	.word	0x00000003
        /*0e64*/ 	.word	0x000001a0
        /*0e68*/ 	.short	0x010a
        /*0e6a*/ 	.byte	0xff
	.zero		1


	//   ....[214]....
        /*0e6c*/ 	.word	0x0000c330
        /*0e70*/ 	.word	0x000000a8
        /*0e74*/ 	.word	0x00000200
        /*0e78*/ 	.short	0x010a
        /*0e7a*/ 	.byte	0xff
	.zero		1


	//   ....[215]....
        /*0e7c*/ 	.word	0x0000c380
        /*0e80*/ 	.word	0x00000006
        /*0e84*/ 	.word	0x000001a0
        /*0e88*/ 	.short	0x010a
        /*0e8a*/ 	.byte	0xff
	.zero		1


	//   ....[216]....
        /*0e8c*/ 	.word	0x0000c3d0
        /*0e90*/ 	.word	0x00000003
        /*0e94*/ 	.word	0x000001a0
        /*0e98*/ 	.short	0x010a
        /*0e9a*/ 	.byte	0xff
	.zero		1


	//----- nvinfo : EIATTR_NUM_MBARRIERS
	.align		4
.L_48:
        /*0e9c*/ 	.byte	0x03, 0x38
        /*0e9e*/ 	.short	0x0049


	//----- nvinfo : EIATTR_EXIT_INSTR_OFFSETS
	.align		4
        /*0ea0*/ 	.byte	0x04, 0x1c
        /*0ea2*/ 	.short	(.L_50 - .L_49)


	//   ....[0]....
.L_49:
        /*0ea4*/ 	.word	0x00003720


	//   ....[1]....
        /*0ea8*/ 	.word	0x00003c20


	//   ....[2]....
        /*0eac*/ 	.word	0x00003c80


	//   ....[3]....
        /*0eb0*/ 	.word	0x00004d90


	//   ....[4]....
        /*0eb4*/ 	.word	0x00005c50


	//   ....[5]....
        /*0eb8*/ 	.word	0x00005c90


	//   ....[6]....
        /*0ebc*/ 	.word	0x0000b0c0


	//----- nvinfo : EIATTR_MAX_THREADS
	.align		4
.L_50:
        /*0ec0*/ 	.byte	0x04, 0x05
        /*0ec2*/ 	.short	(.L_52 - .L_51)
.L_51:
        /*0ec4*/ 	.word	0x00000100
        /*0ec8*/ 	.word	0x00000001
        /*0ecc*/ 	.word	0x00000001


	//----- nvinfo : EIATTR_CRS_STACK_SIZE
	.align		4
.L_52:
        /*0ed0*/ 	.byte	0x04, 0x1e
        /*0ed2*/ 	.short	(.L_54 - .L_53)
.L_53:
        /*0ed4*/ 	.word	0x00000000


	//----- nvinfo : EIATTR_CBANK_PARAM_SIZE
	.align		4
.L_54:
        /*0ed8*/ 	.byte	0x03, 0x19
        /*0eda*/ 	.short	0x0800


	//----- nvinfo : EIATTR_PARAM_CBANK
	.align		4
        /*0edc*/ 	.byte	0x04, 0x0a
        /*0ede*/ 	.short	(.L_56 - .L_55)
	.align		4
.L_55:
        /*0ee0*/ 	.word	index@(.nv.constant0._ZN7cutlass13device_kernelINS_4gemm6kernel13GemmUniversalIN4cute5tupleIJiiiiEEENS1_10collective13CollectiveMmaINS1_35MainloopSm100TmaUmmaWarpSpecializedILi26ELi2ELi2ENS5_IJNS4_1CILi2EEENSA_ILi1EEESC_EEEEENS5_IJNSA_ILi256EEENSA_ILi192EEENSA_ILi32EEEEEEaNS5_IJlSC_lEEEaSJ_NS4_8TiledMMAINS4_8MMA_AtomIJNS4_21SM100_MMA_S8_2x1SM_SSIaaiLi256ELi192ELNS4_4UMMA5MajorE0ELSO_0ELNSN_8SaturateE0EEEEEENS4_6LayoutINS5_IJSC_SC_SC_EEENS5_IJNSA_ILi0EEESU_SU_EEEEENS5_IJNS4_10UnderscoreESX_SX_EEEEENS4_18SM100_TMA_2SM_LOADENS4_14ComposedLayoutINS4_7SwizzleILi1ELi4ELi3EEENS4_18smem_ptr_flag_bitsILi8EEENSS_INS5_IJNSA_ILi8EEESH_EEENS5_IJSH_SC_EEEEEEEvNS4_8identityES10_S1A_vS1B_EENS_8epilogue10collective18CollectiveEpilogueINS1D_23Sm100TmaWarpSpecializedILi3ELi2ELi64ELb0ELb0EEEJNS5_IJNSA_ILi128EEESG_SH_EEENS5_IJNSS_IS1I_SC_EENSS_INSA_ILi64EEESC_EEEEEaSJ_aSJ_NS1D_6fusion15FusionCallbacksIS1H_NS1O_17LinearCombinationIaiaiLNS_15FloatRoundStyleE2EEES1J_S1N_JEEENS4_5SM1004TMEM4LOAD26SM100_TMEM_LOAD_32dp32b64xENS4_13SM90_TMA_LOADENS11_INS12_ILi2ELi4ELi3EEES15_NSS_INS5_IJS16_S1L_EEENS5_IJS1L_SC_EEEEEEENS4_39AutoVectorizingCopyWithAssumedAlignmentILi128EEENS4_14SM90_TMA_STOREES23_S25_S25_EEEvvEEEEvNT_6ParamsE)
        /*0ee4*/ 	.short	0x0380
        /*0ee6*/ 	.short	0x0800


	//----- nvinfo : EIATTR_SW_WAR
	.align		4
.L_56:
        /*0ee8*/ 	.byte	0x04, 0x36
        /*0eea*/ 	.short	(.L_58 - .L_57)
.L_57:
        /*0eec*/ 	.word	0x00000008
.L_58:


//--------------------- .nv.callgraph             --------------------------
	.section	.nv.callgraph,"",@"SHT_CUDA_CALLGRAPH"
	.align	4
	.sectionentsize	8
	.align		4
        /*0000*/ 	.word	0x00000000
	.align		4
        /*0004*/ 	.word	0xffffffff
	.align		4
        /*0008*/ 	.word	index@(_ZN7cutlass13device_kernelINS_4gemm6kernel13GemmUniversalIN4cute5tupleIJiiiiEEENS1_10collective13CollectiveMmaINS1_35MainloopSm100TmaUmmaWarpSpecializedILi26ELi2ELi2ENS5_IJNS4_1CILi2EEENSA_ILi1EEESC_EEEEENS5_IJNSA_ILi256EEENSA_ILi192EEENSA_ILi32EEEEEEaNS5_IJlSC_lEEEaSJ_NS4_8TiledMMAINS4_8MMA_AtomIJNS4_21SM100_MMA_S8_2x1SM_SSIaaiLi256ELi192ELNS4_4UMMA5MajorE0ELSO_0ELNSN_8SaturateE0EEEEEENS4_6LayoutINS5_IJSC_SC_SC_EEENS5_IJNSA_ILi0EEESU_SU_EEEEENS5_IJNS4_10UnderscoreESX_SX_EEEEENS4_18SM100_TMA_2SM_LOADENS4_14ComposedLayoutINS4_7SwizzleILi1ELi4ELi3EEENS4_18smem_ptr_flag_bitsILi8EEENSS_INS5_IJNSA_ILi8EEESH_EEENS5_IJSH_SC_EEEEEEEvNS4_8identityES10_S1A_vS1B_EENS_8epilogue10collective18CollectiveEpilogueINS1D_23Sm100TmaWarpSpecializedILi3ELi2ELi64ELb0ELb0EEEJNS5_IJNSA_ILi128EEESG_SH_EEENS5_IJNSS_IS1I_SC_EENSS_INSA_ILi64EEESC_EEEEEaSJ_aSJ_NS1D_6fusion15FusionCallbacksIS1H_NS1O_17LinearCombinationIaiaiLNS_15FloatRoundStyleE2EEES1J_S1N_JEEENS4_5SM1004TMEM4LOAD26SM100_TMEM_LOAD_32dp32b64xENS4_13SM90_TMA_LOADENS11_INS12_ILi2ELi4ELi3EEES15_NSS_INS5_IJS16_S1L_EEENS5_IJS1L_SC_EEEEEEENS4_39AutoVectorizingCopyWithAssumedAlignmentILi128EEENS4_14SM90_TMA_STOREES23_S25_S25_EEEvvEEEEvNT_6ParamsE)
	.align		4
        /*000c*/ 	.word	index@(__assertfail)
	.align		4
        /*0010*/ 	.word	0x00000000
	.align		4
        /*0014*/ 	.word	0xfffffffe
	.align		4
        /*0018*/ 	.word	0x00000000
	.align		4
        /*001c*/ 	.word	0xfffffffd
	.align		4
        /*0020*/ 	.word	0x00000000
	.align		4
        /*0024*/ 	.word	0xfffffffc


//--------------------- .nv.constant4             --------------------------
	.section	.nv.constant4,"a",@progbits
	.align	8
	.align		8
.nv.constant4:
        /*0000*/ 	.dword	__assertfail
	.align		8
        /*0008*/ 	.dword	__unnamed_1
	.align		8
        /*0010*/ 	.dword	__unnamed_2
	.align		8
        /*0018*/ 	.dword	__unnamed_3
	.align		8
        /*0020*/ 	.dword	_ZN40_INTERNAL_ba7ebaa8_4_k_cu_e1c18a56_213014cuda3std3__45__cpo5beginE
	.align		8
        /*0028*/ 	.dword	_ZN40_INTERNAL_ba7ebaa8_4_k_cu_e1c18a56_213014cuda3std3__45__cpo3endE
	.align		8
        /*0030*/ 	.dword	_ZN40_INTERNAL_ba7ebaa8_4_k_cu_e1c18a56_213014cuda3std3__45__cpo6cbeginE
	.align		8
        /*0038*/ 	.dword	_ZN40_INTERNAL_ba7ebaa8_4_k_cu_e1c18a56_213014cuda3std3__45__cpo4cendE
	.align		8
        /*0040*/ 	.dword	_ZN40_INTERNAL_ba7ebaa8_4_k_cu_e1c18a56_213014cuda3std3__442_GLOBAL__N__ba7ebaa8_4_k_cu_e1c18a56_213016ignoreE
	.align		8
        /*0048*/ 	.dword	_ZN40_INTERNAL_ba7ebaa8_4_k_cu_e1c18a56_213014cuda3std3__419piecewise_constructE
	.align		8
        /*0050*/ 	.dword	_ZN40_INTERNAL_ba7ebaa8_4_k_cu_e1c18a56_213014cuda3std3__48in_placeE
	.align		8
        /*0058*/ 	.dword	_ZN40_INTERNAL_ba7ebaa8_4_k_cu_e1c18a56_213014cuda3std6ranges3__45__cpo4swapE
	.align		8
        /*0060*/ 	.dword	_ZN40_INTERNAL_ba7ebaa8_4_k_cu_e1c18a56_213014cuda3std6ranges3__45__cpo9iter_moveE
	.align		8
        /*0068*/ 	.dword	_ZN40_INTERNAL_ba7ebaa8_4_k_cu_e1c18a56_213014cute7productE
	.align		8
        /*0070*/ 	.dword	_ZN40_INTERNAL_ba7ebaa8_4_k_cu_e1c18a56_213014cute1_E
	.align		8
        /*0078*/ 	.dword	$str$25
	.align		8
        /*0080*/ 	.dword	$str$26
	.align		8
        /*0088*/ 	.dword	$str$27
	.align		8
        /*0090*/ 	.dword	$str$28


//--------------------- .text._ZN7cutlass13device_kernelINS_4gemm6kernel13GemmUniversalIN4cute5tupleIJiiiiEEENS1_10collective13CollectiveMmaINS1_35MainloopSm100TmaUmmaWarpSpecializedILi26ELi2ELi2ENS5_IJNS4_1CILi2EEENSA_ILi1EEESC_EEEEENS5_IJNSA_ILi256EEENSA_ILi192EEENSA_ILi32EEEEEEaNS5_IJlSC_lEEEaSJ_NS4_8TiledMMAINS4_8MMA_AtomIJNS4_21SM100_MMA_S8_2x1SM_SSIaaiLi256ELi192ELNS4_4UMMA5MajorE0ELSO_0ELNSN_8SaturateE0EEEEEENS4_6LayoutINS5_IJSC_SC_SC_EEENS5_IJNSA_ILi0EEESU_SU_EEEEENS5_IJNS4_10UnderscoreESX_SX_EEEEENS4_18SM100_TMA_2SM_LOADENS4_14ComposedLayoutINS4_7SwizzleILi1ELi4ELi3EEENS4_18smem_ptr_flag_bitsILi8EEENSS_INS5_IJNSA_ILi8EEESH_EEENS5_IJSH_SC_EEEEEEEvNS4_8identityES10_S1A_vS1B_EENS_8epilogue10collective18CollectiveEpilogueINS1D_23Sm100TmaWarpSpecializedILi3ELi2ELi64ELb0ELb0EEEJNS5_IJNSA_ILi128EEESG_SH_EEENS5_IJNSS_IS1I_SC_EENSS_INSA_ILi64EEESC_EEEEEaSJ_aSJ_NS1D_6fusion15FusionCallbacksIS1H_NS1O_17LinearCombinationIaiaiLNS_15FloatRoundStyleE2EEES1J_S1N_JEEENS4_5SM1004TMEM4LOAD26SM100_TMEM_LOAD_32dp32b64xENS4_13SM90_TMA_LOADENS11_INS12_ILi2ELi4ELi3EEES15_NSS_INS5_IJS16_S1L_EEENS5_IJS1L_SC_EEEEEEENS4_39AutoVectorizingCopyWithAssumedAlignmentILi128EEENS4_14SM90_TMA_STOREES23_S25_S25_EEEvvEEEEvNT_6ParamsE --------------------------
	.section	.text._ZN7cutlass13device_kernelINS_4gemm6kernel13GemmUniversalIN4cute5tupleIJiiiiEEENS1_10collective13CollectiveMmaINS1_35MainloopSm100TmaUmmaWarpSpecializedILi26ELi2ELi2ENS5_IJNS4_1CILi2EEENSA_ILi1EEESC_EEEEENS5_IJNSA_ILi256EEENSA_ILi192EEENSA_ILi32EEEEEEaNS5_IJlSC_lEEEaSJ_NS4_8TiledMMAINS4_8MMA_AtomIJNS4_21SM100_MMA_S8_2x1SM_SSIaaiLi256ELi192ELNS4_4UMMA5MajorE0ELSO_0ELNSN_8SaturateE0EEEEEENS4_6LayoutINS5_IJSC_SC_SC_EEENS5_IJNSA_ILi0EEESU_SU_EEEEENS5_IJNS4_10UnderscoreESX_SX_EEEEENS4_18SM100_TMA_2SM_LOADENS4_14ComposedLayoutINS4_7SwizzleILi1ELi4ELi3EEENS4_18smem_ptr_flag_bitsILi8EEENSS_INS5_IJNSA_ILi8EEESH_EEENS5_IJSH_SC_EEEEEEEvNS4_8identityES10_S1A_vS1B_EENS_8epilogue10collective18CollectiveEpilogueINS1D_23Sm100TmaWarpSpecializedILi3ELi2ELi64ELb0ELb0EEEJNS5_IJNSA_ILi128EEESG_SH_EEENS5_IJNSS_IS1I_SC_EENSS_INSA_ILi64EEESC_EEEEEaSJ_aSJ_NS1D_6fusion15FusionCallbacksIS1H_NS1O_17LinearCombinationIaiaiLNS_15FloatRoundStyleE2EEES1J_S1N_JEEENS4_5SM1004TMEM4LOAD26SM100_TMEM_LOAD_32dp32b64xENS4_13SM90_TMA_LOADENS11_INS12_ILi2ELi4ELi3EEES15_NSS_INS5_IJS16_S1L_EEENS5_IJS1L_SC_EEEEEEENS4_39AutoVectorizingCopyWithAssumedAlignmentILi128EEENS4_14SM90_TMA_STOREES23_S25_S25_EEEvvEEEEvNT_6ParamsE,"ax",@progbits
	.align	128
.text._ZN7cutlass13device_kernelINS_4gemm6kernel13GemmUniversalIN4cute5tupleIJiiiiEEENS1_10collective13CollectiveMmaINS1_35MainloopSm100TmaUmmaWarpSpecializedILi26ELi2ELi2ENS5_IJNS4_1CILi2EEENSA_ILi1EEESC_EEEEENS5_IJNSA_ILi256EEENSA_ILi192EEENSA_ILi32EEEEEEaNS5_IJlSC_lEEEaSJ_NS4_8TiledMMAINS4_8MMA_AtomIJNS4_21SM100_MMA_S8_2x1SM_SSIaaiLi256ELi192ELNS4_4UMMA5MajorE0ELSO_0ELNSN_8SaturateE0EEEEEENS4_6LayoutINS5_IJSC_SC_SC_EEENS5_IJNSA_ILi0EEESU_SU_EEEEENS5_IJNS4_10UnderscoreESX_SX_EEEEENS4_18SM100_TMA_2SM_LOADENS4_14ComposedLayoutINS4_7SwizzleILi1ELi4ELi3EEENS4_18smem_ptr_flag_bitsILi8EEENSS_INS5_IJNSA_ILi8EEESH_EEENS5_IJSH_SC_EEEEEEEvNS4_8identityES10_S1A_vS1B_EENS_8epilogue10collective18CollectiveEpilogueINS1D_23Sm100TmaWarpSpecializedILi3ELi2ELi64ELb0ELb0EEEJNS5_IJNSA_ILi128EEESG_SH_EEENS5_IJNSS_IS1I_SC_EENSS_INSA_ILi64EEESC_EEEEEaSJ_aSJ_NS1D_6fusion15FusionCallbacksIS1H_NS1O_17LinearCombinationIaiaiLNS_15FloatRoundStyleE2EEES1J_S1N_JEEENS4_5SM1004TMEM4LOAD26SM100_TMEM_LOAD_32dp32b64xENS4_13SM90_TMA_LOADENS11_INS12_ILi2ELi4ELi3EEES15_NSS_INS5_IJS16_S1L_EEENS5_IJS1L_SC_EEEEEEENS4_39AutoVectorizingCopyWithAssumedAlignmentILi128EEENS4_14SM90_TMA_STOREES23_S25_S25_EEEvvEEEEvNT_6ParamsE:
        .type           _ZN7cutlass13device_kernelINS_4gemm6kernel13GemmUniversalIN4cute5tupleIJiiiiEEENS1_10collective13CollectiveMmaINS1_35MainloopSm100TmaUmmaWarpSpecializedILi26ELi2ELi2ENS5_IJNS4_1CILi2EEENSA_ILi1EEESC_EEEEENS5_IJNSA_ILi256EEENSA_ILi192EEENSA_ILi32EEEEEEaNS5_IJlSC_lEEEaSJ_NS4_8TiledMMAINS4_8MMA_AtomIJNS4_21SM100_MMA_S8_2x1SM_SSIaaiLi256ELi192ELNS4_4UMMA5MajorE0ELSO_0ELNSN_8SaturateE0EEEEEENS4_6LayoutINS5_IJSC_SC_SC_EEENS5_IJNSA_ILi0EEESU_SU_EEEEENS5_IJNS4_10UnderscoreESX_SX_EEEEENS4_18SM100_TMA_2SM_LOADENS4_14ComposedLayoutINS4_7SwizzleILi1ELi4ELi3EEENS4_18smem_ptr_flag_bitsILi8EEENSS_INS5_IJNSA_ILi8EEESH_EEENS5_IJSH_SC_EEEEEEEvNS4_8identityES10_S1A_vS1B_EENS_8epilogue10collective18CollectiveEpilogueINS1D_23Sm100TmaWarpSpecializedILi3ELi2ELi64ELb0ELb0EEEJNS5_IJNSA_ILi128EEESG_SH_EEENS5_IJNSS_IS1I_SC_EENSS_INSA_ILi64EEESC_EEEEEaSJ_aSJ_NS1D_6fusion15FusionCallbacksIS1H_NS1O_17LinearCombinationIaiaiLNS_15FloatRoundStyleE2EEES1J_S1N_JEEENS4_5SM1004TMEM4LOAD26SM100_TMEM_LOAD_32dp32b64xENS4_13SM90_TMA_LOADENS11_INS12_ILi2ELi4ELi3EEES15_NSS_INS5_IJS16_S1L_EEENS5_IJS1L_SC_EEEEEEENS4_39AutoVectorizingCopyWithAssumedAlignmentILi128EEENS4_14SM90_TMA_STOREES23_S25_S25_EEEvvEEEEvNT_6ParamsE,@function
        .size           _ZN7cutlass13device_kernelINS_4gemm6kernel13GemmUniversalIN4cute5tupleIJiiiiEEENS1_10collective13CollectiveMmaINS1_35MainloopSm100TmaUmmaWarpSpecializedILi26ELi2ELi2ENS5_IJNS4_1CILi2EEENSA_ILi1EEESC_EEEEENS5_IJNSA_ILi256EEENSA_ILi192EEENSA_ILi32EEEEEEaNS5_IJlSC_lEEEaSJ_NS4_8TiledMMAINS4_8MMA_AtomIJNS4_21SM100_MMA_S8_2x1SM_SSIaaiLi256ELi192ELNS4_4UMMA5MajorE0ELSO_0ELNSN_8SaturateE0EEEEEENS4_6LayoutINS5_IJSC_SC_SC_EEENS5_IJNSA_ILi0EEESU_SU_EEEEENS5_IJNS4_10UnderscoreESX_SX_EEEEENS4_18SM100_TMA_2SM_LOADENS4_14ComposedLayoutINS4_7SwizzleILi1ELi4ELi3EEENS4_18smem_ptr_flag_bitsILi8EEENSS_INS5_IJNSA_ILi8EEESH_EEENS5_IJSH_SC_EEEEEEEvNS4_8identityES10_S1A_vS1B_EENS_8epilogue10collective18CollectiveEpilogueINS1D_23Sm100TmaWarpSpecializedILi3ELi2ELi64ELb0ELb0EEEJNS5_IJNSA_ILi128EEESG_SH_EEENS5_IJNSS_IS1I_SC_EENSS_INSA_ILi64EEESC_EEEEEaSJ_aSJ_NS1D_6fusion15FusionCallbacksIS1H_NS1O_17LinearCombinationIaiaiLNS_15FloatRoundStyleE2EEES1J_S1N_JEEENS4_5SM1004TMEM4LOAD26SM100_TMEM_LOAD_32dp32b64xENS4_13SM90_TMA_LOADENS11_INS12_ILi2ELi4ELi3EEES15_NSS_INS5_IJS16_S1L_EEENS5_IJS1L_SC_EEEEEEENS4_39AutoVectorizingCopyWithAssumedAlignmentILi128EEENS4_14SM90_TMA_STOREES23_S25_S25_EEEvvEEEEvNT_6ParamsE,(.L_x_243 - _ZN7cutlass13device_kernelINS_4gemm6kernel13GemmUniversalIN4cute5tupleIJiiiiEEENS1_10collective13CollectiveMmaINS1_35MainloopSm100TmaUmmaWarpSpecializedILi26ELi2ELi2ENS5_IJNS4_1CILi2EEENSA_ILi1EEESC_EEEEENS5_IJNSA_ILi256EEENSA_ILi192EEENSA_ILi32EEEEEEaNS5_IJlSC_lEEEaSJ_NS4_8TiledMMAINS4_8MMA_AtomIJNS4_21SM100_MMA_S8_2x1SM_SSIaaiLi256ELi192ELNS4_4UMMA5MajorE0ELSO_0ELNSN_8SaturateE0EEEEEENS4_6LayoutINS5_IJSC_SC_SC_EEENS5_IJNSA_ILi0EEESU_SU_EEEEENS5_IJNS4_10UnderscoreESX_SX_EEEEENS4_18SM100_TMA_2SM_LOADENS4_14ComposedLayoutINS4_7SwizzleILi1ELi4ELi3EEENS4_18smem_ptr_flag_bitsILi8EEENSS_INS5_IJNSA_ILi8EEESH_EEENS5_IJSH_SC_EEEEEEEvNS4_8identityES10_S1A_vS1B_EENS_8epilogue10collective18CollectiveEpilogueINS1D_23Sm100TmaWarpSpecializedILi3ELi2ELi64ELb0ELb0EEEJNS5_IJNSA_ILi128EEESG_SH_EEENS5_IJNSS_IS1I_SC_EENSS_INSA_ILi64EEESC_EEEEEaSJ_aSJ_NS1D_6fusion15FusionCallbacksIS1H_NS1O_17LinearCombinationIaiaiLNS_15FloatRoundStyleE2EEES1J_S1N_JEEENS4_5SM1004TMEM4LOAD26SM100_TMEM_LOAD_32dp32b64xENS4_13SM90_TMA_LOADENS11_INS12_ILi2ELi4ELi3EEES15_NSS_INS5_IJS16_S1L_EEENS5_IJS1L_SC_EEEEEEENS4_39AutoVectorizingCopyWithAssumedAlignmentILi128EEENS4_14SM90_TMA_STOREES23_S25_S25_EEEvvEEEEvNT_6ParamsE)
        .other          _ZN7cutlass13device_kernelINS_4gemm6kernel13GemmUniversalIN4cute5tupleIJiiiiEEENS1_10collective13CollectiveMmaINS1_35MainloopSm100TmaUmmaWarpSpecializedILi26ELi2ELi2ENS5_IJNS4_1CILi2EEENSA_ILi1EEESC_EEEEENS5_IJNSA_ILi256EEENSA_ILi192EEENSA_ILi32EEEEEEaNS5_IJlSC_lEEEaSJ_NS4_8TiledMMAINS4_8MMA_AtomIJNS4_21SM100_MMA_S8_2x1SM_SSIaaiLi256ELi192ELNS4_4UMMA5MajorE0ELSO_0ELNSN_8SaturateE0EEEEEENS4_6LayoutINS5_IJSC_SC_SC_EEENS5_IJNSA_ILi0EEESU_SU_EEEEENS5_IJNS4_10UnderscoreESX_SX_EEEEENS4_18SM100_TMA_2SM_LOADENS4_14ComposedLayoutINS4_7SwizzleILi1ELi4ELi3EEENS4_18smem_ptr_flag_bitsILi8EEENSS_INS5_IJNSA_ILi8EEESH_EEENS5_IJSH_SC_EEEEEEEvNS4_8identityES10_S1A_vS1B_EENS_8epilogue10collective18CollectiveEpilogueINS1D_23Sm100TmaWarpSpecializedILi3ELi2ELi64ELb0ELb0EEEJNS5_IJNSA_ILi128EEESG_SH_EEENS5_IJNSS_IS1I_SC_EENSS_INSA_ILi64EEESC_EEEEEaSJ_aSJ_NS1D_6fusion15FusionCallbacksIS1H_NS1O_17LinearCombinationIaiaiLNS_15FloatRoundStyleE2EEES1J_S1N_JEEENS4_5SM1004TMEM4LOAD26SM100_TMEM_LOAD_32dp32b64xENS4_13SM90_TMA_LOADENS11_INS12_ILi2ELi4ELi3EEES15_NSS_INS5_IJS16_S1L_EEENS5_IJS1L_SC_EEEEEEENS4_39AutoVectorizingCopyWithAssumedAlignmentILi128EEENS4_14SM90_TMA_STOREES23_S25_S25_EEEvvEEEEvNT_6ParamsE,@"STO_CUDA_ENTRY STV_DEFAULT"
_ZN7cutlass13device_kernelINS_4gemm6kernel13GemmUniversalIN4cute5tupleIJiiiiEEENS1_10collective13CollectiveMmaINS1_35MainloopSm100TmaUmmaWarpSpecializedILi26ELi2ELi2ENS5_IJNS4_1CILi2EEENSA_ILi1EEESC_EEEEENS5_IJNSA_ILi256EEENSA_ILi192EEENSA_ILi32EEEEEEaNS5_IJlSC_lEEEaSJ_NS4_8TiledMMAINS4_8MMA_AtomIJNS4_21SM100_MMA_S8_2x1SM_SSIaaiLi256ELi192ELNS4_4UMMA5MajorE0ELSO_0ELNSN_8SaturateE0EEEEEENS4_6LayoutINS5_IJSC_SC_SC_EEENS5_IJNSA_ILi0EEESU_SU_EEEEENS5_IJNS4_10UnderscoreESX_SX_EEEEENS4_18SM100_TMA_2SM_LOADENS4_14ComposedLayoutINS4_7SwizzleILi1ELi4ELi3EEENS4_18smem_ptr_flag_bitsILi8EEENSS_INS5_IJNSA_ILi8EEESH_EEENS5_IJSH_SC_EEEEEEEvNS4_8identityES10_S1A_vS1B_EENS_8epilogue10collective18CollectiveEpilogueINS1D_23Sm100TmaWarpSpecializedILi3ELi2ELi64ELb0ELb0EEEJNS5_IJNSA_ILi128EEESG_SH_EEENS5_IJNSS_IS1I_SC_EENSS_INSA_ILi64EEESC_EEEEEaSJ_aSJ_NS1D_6fusion15FusionCallbacksIS1H_NS1O_17LinearCombinationIaiaiLNS_15FloatRoundStyleE2EEES1J_S1N_JEEENS4_5SM1004TMEM4LOAD26SM100_TMEM_LOAD_32dp32b64xENS4_13SM90_TMA_LOADENS11_INS12_ILi2ELi4ELi3EEES15_NSS_INS5_IJS16_S1L_EEENS5_IJS1L_SC_EEEEEEENS4_39AutoVectorizingCopyWithAssumedAlignmentILi128EEENS4_14SM90_TMA_STOREES23_S25_S25_EEEvvEEEEvNT_6ParamsE:
[----:B------:R-:W1:Y:S01]  /*0000*/  LDC R1, c[0x0][0x37c] ;  /* 0x0000df00ff017b82 */ /* 0x000e620000000800 */
[----:B------:R-:W2:Y:S01]  /*0010*/  S2R R166, SR_TID.X ;  /* 0x0000000000a67919 */ /* 0x000ea20000002100 */
[----:B------:R-:W3:Y:S06]  /*0020*/  LDCU.64 UR4, c[0x0][0x890] ;  /* 0x00011200ff0477ac */ /* 0x000eec0008000a00 */
[----:B------:R-:W4:Y:S01]  /*0030*/  S2UR UR37, SR_CgaCtaId ;  /* 0x00000000002579c3 */ /* 0x000f220000008800 */
[----:B------:R-:W-:Y:S02]  /*0040*/  PRMT R151, RZ, 0x7610, R151 ;  /* 0x00007610ff977816 */ /* 0x000fe40000000097 */
[----:B------:R-:W-:Y:S01]  /*0050*/  ELECT P1, URZ, PT ;  /* 0x0000000000ff782f */ /* 0x000fe20003820000 */
[----:B------:R-:W1:Y:S01]  /*0060*/  LDCU.64 UR46, c[0x0][0x358] ;  /* 0x00006b00ff2e77ac */ /* 0x000e620008000a00 */
[----:B---3--:R-:W-:-:S04]  /*0070*/  UISETP.NE.U32.AND UP0, UPT, UR4, URZ, UPT ;  /* 0x000000ff0400728c */ /* 0x008fc8000bf05070 */
[----:B------:R-:W-:Y:S02]  /*0080*/  UISETP.NE.AND.EX UP0, UPT, UR5, URZ, UPT, UP0 ;  /* 0x000000ff0500728c */ /* 0x000fe4000bf05300 */
[----:B----4-:R-:W-:Y:S02]  /*0090*/  ULOP3.LUT UR9, UR37, 0x1, URZ, 0xc0, !UPT ;  /* 0x0000000125097892 */ /* 0x010fe4000f8ec0ff */
[----:B------:R-:W-:Y:S01]  /*00a0*/  ULOP3.LUT UR8, UR37, 0x1, URZ, 0x3c, !UPT ;  /* 0x0000000125087892 */ /* 0x000fe2000f8e3cff */
[----:B--2---:R-:W-:-:S05]  /*00b0*/  SHF.R.U32.HI R154, RZ, 0x5, R166 ;  /* 0x00000005ff9a7819 */ /* 0x004fca00000116a6 */
[----:B------:R-:W2:Y:S02]  /*00c0*/  SHFL.IDX PT, R0, R154, RZ, 0x1f ;  /* 0x00001fff9a007589 */ /* 0x000ea400000e0000 */
[----:B--2---:R-:W-:Y:S01]  /*00d0*/  R2UR UR10, R0 ;  /* 0x00000000000a72ca */ /* 0x004fe200000e0000 */
[----:B-1----:R-:W-:-:S14]  /*00e0*/  BRA.U UP0, `(.L_x_0) ;  /* 0x00000001002c7547 */ /* 0x002fdc000b800000 */
[----:B------:R-:W1:Y:S02]  /*00f0*/  LDCU.64 UR6, c[0x0][0x888] ;  /* 0x00011100ff0677ac */ /* 0x000e640008000a00 */
[----:B-1----:R-:W-:-:S04]  /*0100*/  UISETP.NE.U32.AND UP0, UPT, UR6, URZ, UPT ;  /* 0x000000ff0600728c */ /* 0x002fc8000bf05070 */
[----:B------:R-:W-:-:S09]  /*0110*/  UISETP.NE.AND.EX UP0, UPT, UR7, URZ, UPT, UP0 ;  /* 0x000000ff0700728c */ /* 0x000fd2000bf05300 */
[----:B------:R-:W-:Y:S05]  /*0120*/  BRA.U !UP0, `(.L_x_1) ;  /* 0x0000000108107547 */ /* 0x000fea000b800000 */
[----:B------:R-:W1:Y:S02]  /*0130*/  LDC.64 R80, c[0x0][0x888] ;  /* 0x00022200ff507b82 */ /* 0x000e640000000a00 */
[----:B-1----:R1:W5:Y:S01]  /*0140*/  LDG.E R80, desc[UR46][R80.64] ;  /* 0x0000002e50507981 */ /* 0x002362000c1e1900 */
[----:B------:R-:W-:Y:S01]  /*0150*/  HFMA2 R151, -RZ, RZ, 0, 5.9604644775390625e-08 ;  /* 0x00000001ff977431 */ /* 0x000fe200000001ff */
[----:B------:R-:W-:Y:S05]  /*0160*/  BRA `(.L_x_0) ;  /* 0x00000000000c7947 */ /* 0x000fea0003800000 */
.L_x_1:
[----:B------:R-:W1:Y:S01]  /*0170*/  LDCU UR6, c[0x0][0x880] ;  /* 0x00011000ff0677ac */ /* 0x000e620008000800 */
[----:B------:R-:W-:Y:S01]  /*0180*/  HFMA2 R151, -RZ, RZ, 0, 5.9604644775390625e-08 ;  /* 0x00000001ff977431 */ /* 0x000fe200000001ff */
[----:B-1----:R-:W-:-:S07]  /*0190*/  MOV R80, UR6 ;  /* 0x0000000600507c02 */ /* 0x002fce0008000f00 */
.L_x_0:
[----:B------:R-:W2:Y:S02]  /*01a0*/  LDCU.64 UR6, c[0x0][0x8b0] ;  /* 0x00011600ff0677ac */ /* 0x000ea40008000a00 */
[----:B--2---:R-:W-:-:S04]  /*01b0*/  UISETP.NE.U32.AND UP0, UPT, UR6, URZ, UPT ;  /* 0x000000ff0600728c */ /* 0x004fc8000bf05070 */
[----:B------:R-:W-:-:S09]  /*01c0*/  UISETP.NE.AND.EX UP0, UPT, UR7, URZ, UPT, UP0 ;  /* 0x000000ff0700728c */ /* 0x000fd2000bf05300 */
[----:B------:R-:W-:Y:S05]  /*01d0*/  BRA.U UP0, `(.L_x_2) ;  /* 0x0000000100247547 */ /* 0x000fea000b800000 */
[----:B------:R-:W2:Y:S02]  /*01e0*/  LDCU.64 UR6, c[0x0][0x8a8] ;  /* 0x00011500ff0677ac */ /* 0x000ea40008000a00 */
[----:B--2---:R-:W-:-:S04]  /*01f0*/  UISETP.NE.U32.AND UP0, UPT, UR6, URZ, UPT ;  /* 0x000000ff0600728c */ /* 0x004fc8000bf05070 */
[----:B------:R-:W-:-:S09]  /*0200*/  UISETP.NE.AND.EX UP0, UPT, UR7, URZ, UPT, UP0 ;  /* 0x000000ff0700728c */ /* 0x000fd2000bf05300 */
[----:B------:R-:W-:Y:S05]  /*0210*/  BRA.U !UP0, `(.L_x_3) ;  /* 0x00000001080c7547 */ /* 0x000fea000b800000 */
[----:B------:R-:W2:Y:S02]  /*0220*/  LDC.64 R76, c[0x0][0x8a8] ;  /* 0x00022a00ff4c7b82 */ /* 0x000ea40000000a00 */
[----:B--2---:R2:W5:Y:S01]  /*0230*/  LDG.E R76, desc[UR46][R76.64] ;  /* 0x0000002e4c4c7981 */ /* 0x004562000c1e1900 */
[----:B------:R-:W-:Y:S05]  /*0240*/  BRA `(.L_x_2) ;  /* 0x0000000000087947 */ /* 0x000fea0003800000 */
.L_x_3:
[----:B------:R-:W2:Y:S02]  /*0250*/  LDCU UR6, c[0x0][0x8a0] ;  /* 0x00011400ff0677ac */ /* 0x000ea40008000800 */
[----:B--2---:R-:W-:Y:S02]  /*0260*/  MOV R76, UR6 ;  /* 0x00000006004c7c02 */ /* 0x004fe40008000f00 */
.L_x_2:
[----:B------:R-:W-:Y:S01]  /*0270*/  IMAD.U32 R0, RZ, RZ, UR10 ;  /* 0x0000000aff007e24 */ /* 0x000fe2000f8e00ff */
[----:B------:R-:W-:Y:S04]  /*0280*/  BSSY.RECONVERGENT B0, `(.L_x_4) ;  /* 0x000000c000007945 */ /* 0x000fe80003800200 */
[C---:B------:R-:W-:Y:S02]  /*0290*/  ISETP.NE.OR P2, PT, R0.reuse, 0x1, !P1 ;  /* 0x000000010000780c */ /* 0x040fe40004f45670 */
[----:B------:R-:W-:-:S11]  /*02a0*/  ISETP.NE.OR P0, PT, R0, 0x3, !P1 ;  /* 0x000000030000780c */ /* 0x000fd60004f05670 */
[----:B------:R-:W-:Y:S05]  /*02b0*/  @P2 BRA `(.L_x_5) ;  /* 0x0000000000202947 */ /* 0x000fea0003800000 */
[----:B------:R-:W3:Y:S02]  /*02c0*/  LDCU.64 UR6, c[0x0][0x348] ;  /* 0x00006900ff0677ac */ /* 0x000ee40008000a00 */
[----:B---3--:R-:W-:Y:S02]  /*02d0*/  UIADD3 UR12, UP1, UPT, UR6, 0x80, URZ ;  /* 0x00000080060c7890 */ /* 0x008fe4000ff3e0ff */
[----:B------:R-:W-:Y:S02]  /*02e0*/  UIADD3 UR6, UP0, UPT, UR6, 0x180, URZ ;  /* 0x0000018006067890 */ /* 0x000fe4000ff1e0ff */
[----:B------:R-:W-:Y:S02]  /*02f0*/  UIADD3.X UR13, UPT, UPT, URZ, UR7, URZ, UP1, !UPT ;  /* 0x00000007ff0d7290 */ /* 0x000fe40008ffe4ff */
[----:B------:R-:W-:-:S07]  /*0300*/  UIADD3.X UR7, UPT, UPT, URZ, UR7, URZ, UP0, !UPT ;  /* 0x00000007ff077290 */ /* 0x000fce00087fe4ff */
[----:B------:R3:W-:Y:S02]  /*0310*/  UTMACCTL.PF [UR12] ;  /* 0x000000000c0079b9 */ /* 0x0007e40008040000 */
[----:B------:R3:W-:Y:S02]  /*0320*/  UTMACCTL.PF [UR6] ;  /* 0x00000000060079b9 */ /* 0x0007e40008040000 */
[----:B---3--:R-:W-:Y:S01]  /*0330*/  NOP ;  /* 0x0000000000007918 */ /* 0x008fe20000000000 */
.L_x_5:
[----:B------:R-:W-:Y:S05]  /*0340*/  BSYNC.RECONVERGENT B0 ;  /* 0x0000000000007941 */ /* 0x000fea0003800200 */
.L_x_4:
[----:B------:R-:W-:Y:S04]  /*0350*/  BSSY.RECONVERGENT B0, `(.L_x_6) ;  /* 0x000000a000007945 */ /* 0x000fe80003800200 */
        /* <DEDUP_REMOVED lines=9> */
.L_x_7:
[----:B------:R-:W-:Y:S05]  /*03f0*/  BSYNC.RECONVERGENT B0 ;  /* 0x0000000000007941 */ /* 0x000fea0003800200 */
.L_x_6:
[----:B------:R-:W3:Y:S01]  /*0400*/  LDCU.64 UR6, c[0x0][0x888] ;  /* 0x00011100ff0677ac */ /* 0x000ee20008000a00 */
[----:B------:R-:W-:Y:S02]  /*0410*/  UISETP.EQ.U32.AND UP1, UPT, UR4, URZ, UPT ;  /* 0x000000ff0400728c */ /* 0x000fe4000bf22070 */
[----:B------:R-:W-:Y:S02]  /*0420*/  UPLOP3.LUT UP5, UPT, UPT, UPT, UPT, 0x80, 0x8 ;  /* 0x000000000008789c */ /* 0x000fe40003faf070 */
[----:B---3--:R-:W-:-:S04]  /*0430*/  UISETP.NE.U32.AND UP0, UPT, UR6, URZ, UPT ;  /* 0x000000ff0600728c */ /* 0x008fc8000bf05070 */
[----:B------:R-:W-:-:S04]  /*0440*/  UISETP.NE.AND.EX UP0, UPT, UR7, URZ, UPT, UP0 ;  /* 0x000000ff0700728c */ /* 0x000fc8000bf05300 */
[----:B------:R-:W-:-:S04]  /*0450*/  UISETP.EQ.OR.EX UP2, UPT, UR5, URZ, !UP0, UP1 ;  /* 0x000000ff0500728c */ /* 0x000fc8000c742710 */
[----:B------:R-:W-:-:S05]  /*0460*/  UP2UR UR51, UPR, URZ, 0x4 ;  /* 0x00000004ff337883 */ /* 0x000fca0008000000 */
[----:B------:R-:W-:Y:S07]  /*0470*/  BRA.U !UP2, `(.L_x_8) ;  /* 0x000000010a207547 */ /* 0x000fee000b800000 */
[----:B-----5:R-:W-:Y:S01]  /*0480*/  R2UR UR6, R80 ;  /* 0x00000000500672ca */ /* 0x020fe200000e0000 */
[----:B------:R-:W-:Y:S02]  /*0490*/  UISETP.NE.U32.AND UP2, UPT, UR4, URZ, UPT ;  /* 0x000000ff0400728c */ /* 0x000fe4000bf45070 */
[----:B------:R-:W-:Y:S02]  /*04a0*/  USEL UR4, URZ, 0xffffffff, UP0 ;  /* 0xffffffffff047887 */ /* 0x000fe40008000000 */
[----:B------:R-:W-:-:S08]  /*04b0*/  UISETP.NE.AND.EX UP2, UPT, UR5, URZ, UPT, UP2 ;  /* 0x000000ff0500728c */ /* 0x000fd0000bf45320 */
[----:B------:R-:W-:-:S04]  /*04c0*/  UISETP.NE.AND UP1, UPT, UR6, URZ, UPT ;  /* 0x000000ff0600728c */ /* 0x000fc8000bf25270 */
[----:B------:R-:W-:-:S04]  /*04d0*/  @!UP2 USEL UR4, URZ, 0xffffffff, UP1 ;  /* 0xffffffffff04a887 */ /* 0x000fc80008800000 */
[----:B------:R-:W-:-:S04]  /*04e0*/  ULOP3.LUT UR4, UR4, 0x1, URZ, 0xc0, !UPT ;  /* 0x0000000104047892 */ /* 0x000fc8000f8ec0ff */
[----:B------:R-:W-:-:S11]  /*04f0*/  UISETP.NE.U32.AND UP5, UPT, UR4, 0x1, UPT ;  /* 0x000000010400788c */ /* 0x000fd6000bfa5070 */
.L_x_8:
[----:B------:R-:W3:Y:S01]  /*0500*/  SHFL.IDX PT, R0, R154, RZ, 0x1f ;  /* 0x00001fff9a007589 */ /* 0x000ee200000e0000 */
[----:B------:R-:W-:-:S04]  /*0510*/  UISETP.NE.AND UP1, UPT, UR10, 0x2, UPT ;  /* 0x000000020a00788c */ /* 0x000fc8000bf25270 */
[----:B------:R-:W-:Y:S02]  /*0520*/  UISETP.EQ.AND UP2, UPT, UR9, URZ, !UP1 ;  /* 0x000000ff0900728c */ /* 0x000fe4000cf42270 */
[----:B------:R-:W-:-:S04]  /*0530*/  USEL UR14, URZ, 0x1, UP1 ;  /* 0x00000001ff0e7887 */ /* 0x000fc80008800000 */
[----:B------:R-:W-:Y:S02]  /*0540*/  PLOP3.LUT P5, PT, P1, PT, UP2, 0x80, 0x8 ;  /* 0x000000000008781c */ /* 0x000fe40000faf028 */
[----:B---3--:R-:W-:-:S13]  /*0550*/  ISETP.NE.AND P0, PT, R0, RZ, PT ;  /* 0x000000ff0000720c */ /* 0x008fda0003f05270 */
[----:B------:R-:W-:Y:S05]  /*0560*/  @P0 BRA `(.L_x_9) ;  /* 0x0000000400000947 */ /* 0x000fea0003800000 */
[----:B------:R-:W-:Y:S01]  /*0570*/  ELECT P0, URZ, PT ;  /* 0x0000000000ff782f */ /* 0x000fe20003800000 */
[----:B------:R-:W-:-:S12]  /*0580*/  BSSY.RECONVERGENT B0, `(.L_x_9) ;  /* 0x000003e000007945 */ /* 0x000fd80003800200 */
[----:B------:R-:W-:Y:S05]  /*0590*/  @!P0 BRA `(.L_x_10) ;  /* 0x0000000000f08947 */ /* 0x000fea0003800000 */
[----:B------:R-:W-:Y:S01]  /*05a0*/  UMOV UR5, 0x400 ;  /* 0x0000040000057882 */ /* 0x000fe20000000000 */
[----:B------:R-:W-:Y:S01]  /*05b0*/  UMOV UR4, 0x1 ;  /* 0x0000000100047882 */ /* 0x000fe20000000000 */
[----:B------:R-:W-:Y:S02]  /*05c0*/  ULEA UR5, UR37, UR5, 0x18 ;  /* 0x0000000525057291 */ /* 0x000fe4000f8ec0ff */
[----:B------:R-:W-:-:S04]  /*05d0*/  UIADD3 UR6, UPT, UPT, -UR4, 0x100000, URZ ;  /* 0x0010000004067890 */ /* 0x000fc8000fffe1ff */
[----:B------:R-:W-:Y:S02]  /*05e0*/  USHF.L.U32 UR7, UR6, 0xb, URZ ;  /* 0x0000000b06077899 */ /* 0x000fe400080006ff */
[----:B------:R-:W-:Y:S01]  /*05f0*/  USHF.L.U32 UR6, UR6, 0x1, URZ ;  /* 0x0000000106067899 */ /* 0x000fe200080006ff */
[----:B------:R-:W3:Y:S11]  /*0600*/  FENCE.VIEW.ASYNC.S ;  /* 0x00000000000073c6 */ /* 0x000ef60000000000 */
[----:B---3--:R3:W4:Y:S01]  /*0610*/  SYNCS.EXCH.64 URZ, [UR5], UR6 ;  /* 0x0000000605ff75b2 */ /* 0x0087220008000100 */
[----:B------:R3:W1:Y:S01]  /*0620*/  SYNCS.EXCH.64 URZ, [UR5+0xd0], UR6 ;  /* 0x0000d00605ff75b2 */ /* 0x0006620008000100 */
        /* <DEDUP_REMOVED lines=49> */
[----:B------:R3:W1:Y:S02]  /*0940*/  SYNCS.EXCH.64 URZ, [UR5+0x198], UR6 ;  /* 0x0001980605ff75b2 */ /* 0x0006640008000100 */
[----:B---34-:R-:W-:Y:S01]  /*0950*/  NOP ;  /* 0x0000000000007918 */ /* 0x018fe20000000000 */
.L_x_10:
[----:B------:R-:W-:Y:S05]  /*0960*/  BSYNC.RECONVERGENT B0 ;  /* 0x0000000000007941 */ /* 0x000fea0003800200 */
.L_x_9:
[----:B------:R-:W3:Y:S01]  /*0970*/  SHFL.IDX PT, R0, R154, RZ, 0x1f ;  /* 0x00001fff9a007589 */ /* 0x000ee200000e0000 */
[----:B------:R-:W-:Y:S01]  /*0980*/  NOP ;  /* 0x0000000000007918 */ /* 0x000fe20000000000 */
[----:B---3--:R-:W-:-:S13]  /*0990*/  ISETP.NE.AND P0, PT, R0, 0x1, PT ;  /* 0x000000010000780c */ /* 0x008fda0003f05270 */
[----:B------:R-:W-:Y:S05]  /*09a0*/  @P0 BRA `(.L_x_11) ;  /* 0x00000000004c0947 */ /* 0x000fea0003800000 */
[----:B------:R-:W-:Y:S01]  /*09b0*/  UMOV UR6, 0x400 ;  /* 0x0000040000067882 */ /* 0x000fe20000000000 */
[----:B------:R-:W-:Y:S01]  /*09c0*/  UMOV UR5, 0x20 ;  /* 0x0000002000057882 */ /* 0x000fe20000000000 */
[----:B------:R-:W-:Y:S01]  /*09d0*/  UMOV UR4, 0x80 ;  /* 0x0000008000047882 */ /* 0x000fe20000000000 */
[----:B------:R-:W-:Y:S02]  /*09e0*/  ULEA UR6, UR37, UR6, 0x18 ;  /* 0x0000000625067291 */ /* 0x000fe4000f8ec0ff */
[----:B------:R-:W-:-:S04]  /*09f0*/  UIADD3 UR12, UPT, UPT, -UR5, 0x100000, URZ ;  /* 0x00100000050c7890 */ /* 0x000fc8000fffe1ff */
[----:B------:R-:W-:Y:S02]  /*0a00*/  USHF.L.U32 UR13, UR12, 0xb, URZ ;  /* 0x0000000b0c0d7899 */ /* 0x000fe400080006ff */
[----:B------:R-:W-:Y:S02]  /*0a10*/  USHF.L.U32 UR12, UR12, 0x1, URZ ;  /* 0x000000010c0c7899 */ /* 0x000fe400080006ff */
[----:B------:R-:W-:-:S04]  /*0a20*/  UIADD3 UR4, UPT, UPT, -UR4, 0x100000, URZ ;  /* 0x0010000004047890 */ /* 0x000fc8000fffe1ff */
[----:B------:R-:W-:Y:S02]  /*0a30*/  USHF.L.U32 UR5, UR4, 0xb, URZ ;  /* 0x0000000b04057899 */ /* 0x000fe400080006ff */
[----:B------:R-:W-:Y:S01]  /*0a40*/  USHF.L.U32 UR4, UR4, 0x1, URZ ;  /* 0x0000000104047899 */ /* 0x000fe200080006ff */
[----:B------:R-:W-:Y:S01]  /*0a50*/  ELECT P0, URZ, PT ;  /* 0x0000000000ff782f */ /* 0x000fe20003800000 */
[----:B------:R-:W3:Y:S02]  /*0a60*/  FENCE.VIEW.ASYNC.S ;  /* 0x00000000000073c6 */ /* 0x000ee40000000000 */
[----:B---3--:R3:W4:Y:S08]  /*0a70*/  SYNCS.EXCH.64 URZ, [UR6+0x1a0], UR12 ;  /* 0x0001a00c06ff75b2 */ /* 0x0087300008000100 */
[----:B------:R3:W1:Y:S01]  /*0a80*/  SYNCS.EXCH.64 URZ, [UR6+0x1b8], UR4 ;  /* 0x0001b80406ff75b2 */ /* 0x0006620008000100 */
[----:B------:R3:W1:Y:S01]  /*0a90*/  SYNCS.EXCH.64 URZ, [UR6+0x1a8], UR12 ;  /* 0x0001a80c06ff75b2 */ /* 0x0006620008000100 */
[----:B------:R3:W1:Y:S01]  /*0aa0*/  SYNCS.EXCH.64 URZ, [UR6+0x1c0], UR4 ;  /* 0x0001c00406ff75b2 */ /* 0x0006620008000100 */
[----:B------:R3:W1:Y:S01]  /*0ab0*/  SYNCS.EXCH.64 URZ, [UR6+0x1b0], UR12 ;  /* 0x0001b00c06ff75b2 */ /* 0x0006620008000100 */
[----:B------:R3:W1:Y:S01]  /*0ac0*/  SYNCS.EXCH.64 URZ, [UR6+0x1c8], UR4 ;  /* 0x0001c80406ff75b2 */ /* 0x0006620008000100 */
[----:B------:R-:W-:Y:S01]  /*0ad0*/  NOP ;  /* 0x0000000000007918 */ /* 0x000fe20000000000 */
.L_x_11:
[----:B------:R-:W2:Y:S01]  /*0ae0*/  SHFL.IDX PT, R0, R154, RZ, 0x1f ;  /* 0x00001fff9a007589 */ /* 0x000ea200000e0000 */
[----:B------:R-:W-:Y:S01]  /*0af0*/  NOP ;  /* 0x0000000000007918 */ /* 0x000fe20000000000 */
[----:B--2---:R-:W-:-:S13]  /*0b00*/  ISETP.NE.AND P0, PT, R0, 0x3, PT ;  /* 0x000000030000780c */ /* 0x004fda0003f05270 */
[----:B------:R-:W-:Y:S05]  /*0b10*/  @P0 BRA `(.L_x_12) ;  /* 0x00000000002c0947 */ /* 0x000fea0003800000 */
[----:B---3--:R-:W-:Y:S01]  /*0b20*/  UMOV UR5, 0x400 ;  /* 0x0000040000057882 */ /* 0x008fe20000000000 */
[----:B------:R-:W-:Y:S01]  /*0b30*/  UMOV UR4, 0x20 ;  /* 0x0000002000047882 */ /* 0x000fe20000000000 */
[----:B------:R-:W-:Y:S02]  /*0b40*/  ULEA UR5, UR37, UR5, 0x18 ;  /* 0x0000000525057291 */ /* 0x000fe4000f8ec0ff */
[----:B------:R-:W-:-:S04]  /*0b50*/  UIADD3 UR6, UPT, UPT, -UR4, 0x100000, URZ ;  /* 0x0010000004067890 */ /* 0x000fc8000fffe1ff */
[----:B------:R-:W-:Y:S02]  /*0b60*/  USHF.L.U32 UR7, UR6, 0xb, URZ ;  /* 0x0000000b06077899 */ /* 0x000fe400080006ff */
[----:B------:R-:W-:Y:S01]  /*0b70*/  USHF.L.U32 UR6, UR6, 0x1, URZ ;  /* 0x0000000106067899 */ /* 0x000fe200080006ff */
[----:B------:R-:W-:Y:S01]  /*0b80*/  ELECT P0, URZ, PT ;  /* 0x0000000000ff782f */ /* 0x000fe20003800000 */
[----:B------:R-:W2:Y:S10]  /*0b90*/  FENCE.VIEW.ASYNC.S ;  /* 0x00000000000073c6 */ /* 0x000eb40000000000 */
[----:B--2---:R2:W3:Y:S01]  /*0ba0*/  SYNCS.EXCH.64 URZ, [UR5+0x1d0], UR6 ;  /* 0x0001d00605ff75b2 */ /* 0x0044e20008000100 */
[----:B------:R2:W1:Y:S01]  /*0bb0*/  SYNCS.EXCH.64 URZ, [UR5+0x1d8], UR6 ;  /* 0x0001d80605ff75b2 */ /* 0x0004620008000100 */
[----:B------:R-:W-:Y:S01]  /*0bc0*/  NOP ;  /* 0x0000000000007918 */ /* 0x000fe20000000000 */
.L_x_12:
[----:B------:R-:W4:Y:S01]  /*0bd0*/  SHFL.IDX PT, R0, R154, RZ, 0x1f ;  /* 0x00001fff9a007589 */ /* 0x000f2200000e0000 */
[----:B------:R-:W-:Y:S01]  /*0be0*/  NOP ;  /* 0x0000000000007918 */ /* 0x000fe20000000000 */
[----:B----4-:R-:W-:-:S13]  /*0bf0*/  ISETP.NE.AND P0, PT, R0, 0x4, PT ;  /* 0x000000040000780c */ /* 0x010fda0003f05270 */
[----:B------:R-:W-:Y:S05]  /*0c00*/  @P0 BRA `(.L_x_13) ;  /* 0x0000000000480947 */ /* 0x000fea0003800000 */
[----:B--23--:R-:W-:Y:S01]  /*0c10*/  UMOV UR6, 0x1e0 ;  /* 0x000001e000067882 */ /* 0x00cfe20000000000 */
[----:B------:R-:W-:Y:S01]  /*0c20*/  UMOV UR5, 0x400 ;  /* 0x0000040000057882 */ /* 0x000fe20000000000 */
[----:B------:R-:W-:Y:S01]  /*0c30*/  USEL UR6, UR6, 0x1a0, UP5 ;  /* 0x000001a006067887 */ /* 0x000fe2000a800000 */
        /* <DEDUP_REMOVED lines=9> */
[----:B------:R-:W2:Y:S02]  /*0cd0*/  FENCE.VIEW.ASYNC.S ;  /* 0x00000000000073c6 */ /* 0x000ea40000000000 */
[----:B--2---:R4:W2:Y:S08]  /*0ce0*/  SYNCS.EXCH.64 URZ, [UR5+0x1e0], UR12 ;  /* 0x0001e00c05ff75b2 */ /* 0x0048b00008000100 */
[----:B------:R4:W3:Y:S01]  /*0cf0*/  SYNCS.EXCH.64 URZ, [UR5+0x1f0], UR6 ;  /* 0x0001f00605ff75b2 */ /* 0x0008e20008000100 */
[----:B------:R4:W1:Y:S01]  /*0d00*/  SYNCS.EXCH.64 URZ, [UR5+0x1e8], UR12 ;  /* 0x0001e80c05ff75b2 */ /* 0x0008620008000100 */
[----:B------:R4:W1:Y:S02]  /*0d10*/  SYNCS.EXCH.64 URZ, [UR5+0x1f8], UR6 ;  /* 0x0001f80605ff75b2 */ /* 0x0008640008000100 */
[----:B----4-:R-:W-:Y:S01]  /*0d20*/  NOP ;  /* 0x0000000000007918 */ /* 0x010fe20000000000 */
.L_x_13:
[----:B------:R-:W4:Y:S01]  /*0d30*/  SHFL.IDX PT, R0, R154, RZ, 0x1f ;  /* 0x00001fff9a007589 */ /* 0x000f2200000e0000 */
[----:B------:R-:W-:Y:S01]  /*0d40*/  NOP ;  /* 0x0000000000007918 */ /* 0x000fe20000000000 */
[----:B----4-:R-:W-:-:S13]  /*0d50*/  ISETP.NE.AND P0, PT, R0, 0x5, PT ;  /* 0x000000050000780c */ /* 0x010fda0003f05270 */
[----:B------:R-:W-:Y:S05]  /*0d60*/  @P0 BRA `(.L_x_14) ;  /* 0x0000000000440947 */ /* 0x000fea0003800000 */
[----:B--23--:R-:W-:Y:S01]  /*0d70*/  UMOV UR6, 0x400 ;  /* 0x0000040000067882 */ /* 0x00cfe20000000000 */
        /* <DEDUP_REMOVED lines=16> */
.L_x_14:
[----:B------:R-:W4:Y:S01]  /*0e80*/  SHFL.IDX PT, R0, R154, RZ, 0x1f ;  /* 0x00001fff9a007589 */ /* 0x000f2200000e0000 */
[----:B------:R-:W-:Y:S01]  /*0e90*/  ISETP.NE.OR P1, PT, RZ, UR10, !P1 ;  /* 0x0000000aff007c0c */ /* 0x000fe2000cf25670 */
[----:B------:R-:W-:Y:S01]  /*0ea0*/  NOP ;  /* 0x0000000000007918 */ /* 0x000fe20000000000 */
[----:B----4-:R-:W-:-:S13]  /*0eb0*/  ISETP.NE.AND P0, PT, R0, 0x3, PT ;  /* 0x000000030000780c */ /* 0x010fda0003f05270 */
[----:B------:R-:W-:Y:S05]  /*0ec0*/  @P0 BRA `(.L_x_15) ;  /* 0x0000000000340947 */ /* 0x000fea0003800000 */
[----:B--23--:R-:W-:Y:S01]  /*0ed0*/  UMOV UR5, 0x400 ;  /* 0x0000040000057882 */ /* 0x00cfe20000000000 */
[----:B------:R-:W-:Y:S01]  /*0ee0*/  UMOV UR4, 0x20 ;  /* 0x0000002000047882 */ /* 0x000fe20000000000 */
[----:B------:R-:W-:Y:S02]  /*0ef0*/  ULEA UR5, UR37, UR5, 0x18 ;  /* 0x0000000525057291 */ /* 0x000fe4000f8ec0ff */
[----:B------:R-:W-:-:S04]  /*0f00*/  UIADD3 UR6, UPT, UPT, -UR4, 0x100000, URZ ;  /* 0x0010000004067890 */ /* 0x000fc8000fffe1ff */
[----:B------:R-:W-:Y:S02]  /*0f10*/  USHF.L.U32 UR7, UR6, 0xb, URZ ;  /* 0x0000000b06077899 */ /* 0x000fe400080006ff */
[----:B------:R-:W-:Y:S01]  /*0f20*/  USHF.L.U32 UR6, UR6, 0x1, URZ ;  /* 0x0000000106067899 */ /* 0x000fe200080006ff */
[----:B------:R-:W-:Y:S01]  /*0f30*/  ELECT P0, URZ, PT ;  /* 0x0000000000ff782f */ /* 0x000fe20003800000 */
[----:B------:R-:W2:Y:S10]  /*0f40*/  FENCE.VIEW.ASYNC.S ;  /* 0x00000000000073c6 */ /* 0x000eb40000000000 */
[----:B--2---:R4:W2:Y:S01]  /*0f50*/  SYNCS.EXCH.64 URZ, [UR5+0x220], UR6 ;  /* 0x0002200605ff75b2 */ /* 0x0048a20008000100 */
[----:B------:R4:W3:Y:S01]  /*0f60*/  SYNCS.EXCH.64 URZ, [UR5+0x230], UR6 ;  /* 0x0002300605ff75b2 */ /* 0x0008e20008000100 */
[----:B------:R4:W1:Y:S01]  /*0f70*/  SYNCS.EXCH.64 URZ, [UR5+0x228], UR6 ;  /* 0x0002280605ff75b2 */ /* 0x0008620008000100 */
[----:B------:R4:W1:Y:S02]  /*0f80*/  SYNCS.EXCH.64 URZ, [UR5+0x238], UR6 ;  /* 0x0002380605ff75b2 */ /* 0x0008640008000100 */
[----:B----4-:R-:W-:Y:S01]  /*0f90*/  NOP ;  /* 0x0000000000007918 */ /* 0x010fe20000000000 */
.L_x_15:
[----:B------:R-:W-:Y:S01]  /*0fa0*/  VOTEU.ALL UP1, P1 ;  /* 0x0000000000ff7886 */ /* 0x000fe20000820000 */
[----:B--23--:R-:W2:Y:S01]  /*0fb0*/  LDCU UR5, c[0x0][0x36c] ;  /* 0x00006d80ff0577ac */ /* 0x00cea20008000800 */
[----:B------:R-:W-:Y:S01]  /*0fc0*/  NOP ;  /* 0x0000000000007918 */ /* 0x000fe20000000000 */
[----:B------:R-:W-:Y:S01]  /*0fd0*/  LOP3.LUT R10, R166, 0x1f, RZ, 0xc0, !PT ;  /* 0x0000001fa60a7812 */ /* 0x000fe200078ec0ff */
[----:B------:R-:W-:Y:S01]  /*0fe0*/  UMOV UR6, 0x20 ;  /* 0x0000002000067882 */ /* 0x000fe20000000000 */
[----:B------:R-:W-:Y:S01]  /*0ff0*/  @!UP1 UMOV UR4, 0x400 ;  /* 0x0000040000049882 */ /* 0x000fe20000000000 */
[----:B------:R-:W-:-:S04]  /*1000*/  @!UP1 UIADD3 UR6, UPT, UPT, -UR6, 0x100000, URZ ;  /* 0x0010000006069890 */ /* 0x000fc8000fffe1ff */
[----:B------:R-:W-:Y:S02]  /*1010*/  @!UP1 USHF.L.U32 UR7, UR6, 0xb, URZ ;  /* 0x0000000b06079899 */ /* 0x000fe400080006ff */
[----:B------:R-:W-:Y:S02]  /*1020*/  @!UP1 USHF.L.U32 UR6, UR6, 0x1, URZ ;  /* 0x0000000106069899 */ /* 0x000fe400080006ff */
[----:B------:R-:W-:Y:S01]  /*1030*/  @!UP1 ULEA UR4, UR37, UR4, 0x18 ;  /* 0x0000000425049291 */ /* 0x000fe2000f8ec0ff */
[----:B------:R-:W-:Y:S01]  /*1040*/  VOTEU.ALL UP1, P1 ;  /* 0x0000000000ff7886 */ /* 0x000fe20000820000 */
[----:B------:R-:W-:Y:S01]  /*1050*/  UISETP.NE.AND UP4, UPT, UR10, URZ, UPT ;  /* 0x000000ff0a00728c */ /* 0x000fe2000bf85270 */
[----:B------:R-:W3:Y:S09]  /*1060*/  FENCE.VIEW.ASYNC.S ;  /* 0x00000000000073c6 */ /* 0x000ef20000000000 */
[----:B---3--:R3:W4:Y:S01]  /*1070*/  @!UP1 SYNCS.EXCH.64 URZ, [UR4+0x240], UR6 ;  /* 0x0002400604ff95b2 */ /* 0x0087220008000100 */
[----:B--2---:R-:W-:-:S09]  /*1080*/  UISETP.EQ.U32.AND UP1, UPT, UR5, 0x1, UPT ;  /* 0x000000010500788c */ /* 0x004fd2000bf22070 */
[----:B------:R-:W-:Y:S05]  /*1090*/  BRA.U !UP1, `(.L_x_16) ;  /* 0x0000000109087547 */ /* 0x000fea000b800000 */
[----:B-1--4-:R-:W-:Y:S01]  /*10a0*/  UCGABAR_ARV ;  /* 0x00000000000079c7 */ /* 0x012fe20008000000 */
[----:B------:R-:W-:Y:S05]  /*10b0*/  BRA `(.L_x_17) ;  /* 0x0000000000047947 */ /* 0x000fea0003800000 */
.L_x_16:
[----:B-1--4-:R-:W-:Y:S01]  /*10c0*/  NOP ;  /* 0x0000000000007918 */ /* 0x012fe20000000000 */
.L_x_17:
[----:B------:R-:W1:Y:S01]  /*10d0*/  S2R R11, SR_CTAID.X ;  /* 0x00000000000b7919 */ /* 0x000e620000002500 */
[----:B------:R-:W-:-:S05]  /*10e0*/  CS2R.32 R152, SR_CgaSize ;  /* 0x0000000000987805 */ /* 0x000fca0000008a00 */
[----:B------:R-:W-:-:S05]  /*10f0*/  IMAD R152, R152, -0xa0, RZ ;  /* 0xffffff6098987824 */ /* 0x000fca00078e02ff */
[----:B------:R-:W-:-:S14]  /*1100*/  R2UR UR5, R152 ;  /* 0x00000000980572ca */ /* 0x000fdc00000e0000 */
[----:B------:R-:W2:Y:S01]  /*1110*/  LDCU UR5, c[0x0][UR5+0x2b0] ;  /* 0x00005600050577ac */ /* 0x000ea20008000800 */
[----:B------:R-:W-:-:S05]  /*1120*/  CS2R.32 R0, SR_CgaSize ;  /* 0x0000000000007805 */ /* 0x000fca0000008a00 */
[----:B------:R-:W-:-:S06]  /*1130*/  IMAD R0, R0, -0xa0, RZ ;  /* 0xffffff6000007824 */ /* 0x000fcc00078e02ff */
[----:B------:R-:W4:Y:S01]  /*1140*/  LDC R0, c[0x0][R0+0x2a0] ;  /* 0x0000a80000007b82 */ /* 0x000f220000000800 */
[----:B------:R-:W-:Y:S01]  /*1150*/  PRMT R8, RZ, 0x7610, R8 ;  /* 0x00007610ff087816 */ /* 0x000fe20000000008 */
[----:B------:R-:W2:Y:S01]  /*1160*/  S2R R20, SR_CTAID.Y ;  /* 0x0000000000147919 */ /* 0x000ea20000002600 */
[----:B------:R-:W-:-:S05]  /*1170*/  CS2R.32 R152, SR_CgaSize ;  /* 0x0000000000987805 */ /* 0x000fca0000008a00 */
[----:B------:R-:W-:-:S05]  /*1180*/  IMAD R152, R152, -0xa0, RZ ;  /* 0xffffff6098987824 */ /* 0x000fca00078e02ff */
[----:B---3--:R-:W-:-:S14]  /*1190*/  R2UR UR4, R152 ;  /* 0x00000000980472ca */ /* 0x008fdc00000e0000 */
[----:B------:R-:W3:Y:S01]  /*11a0*/  LDCU UR4, c[0x0][UR4+0x2b4] ;  /* 0x00005680040477ac */ /* 0x000ee20008000800 */
[----:B------:R-:W-:Y:S01]  /*11b0*/  UISETP.NE.AND UP2, UPT, UR10, 0x2, UPT ;  /* 0x000000020a00788c */ /* 0x000fe2000bf45270 */
[----:B------:R-:W2:Y:S01]  /*11c0*/  LDC R9, c[0x0][0xb24] ;  /* 0x0002c900ff097b82 */ /* 0x000ea20000000800 */
[----:B------:R-:W-:-:S05]  /*11d0*/  CS2R.32 R150, SR_CgaSize ;  /* 0x0000000000967805 */ /* 0x000fca0000008a00 */
[----:B------:R-:W-:-:S06]  /*11e0*/  IMAD R150, R150, -0xa0, RZ ;  /* 0xffffff6096967824 */ /* 0x000fcc00078e02ff */
[----:B------:R-:W4:Y:S08]  /*11f0*/  LDC R150, c[0x0][R150+0x2a4] ;  /* 0x0000a90096967b82 */ /* 0x000f300000000800 */
[----:B------:R-:W4:Y:S01]  /*1200*/  LDC R72, c[0x0][0xb24] ;  /* 0x0002c900ff487b82 */ /* 0x000f220000000800 */
[----:B-1----:R-:W-:Y:S01]  /*1210*/  I2FP.F32.U32 R4, R11 ;  /* 0x0000000b00047245 */ /* 0x002fe20000201000 */
[----:B------:R-:W-:-:S06]  /*1220*/  IMAD.MOV.U32 R21, RZ, RZ, R11 ;  /* 0x000000ffff157224 */ /* 0x000fcc00078e000b */
[----:B------:R-:W1:Y:S01]  /*1230*/  S2UR UR36, SR_CTAID.Z ;  /* 0x00000000002479c3 */ /* 0x000e620000002700 */
[----:B--2---:R-:W-:Y:S02]  /*1240*/  ISETP.GE.AND P0, PT, R9, 0x1, PT ;  /* 0x000000010900780c */ /* 0x004fe40003f06270 */
[----:B------:R-:W-:Y:S01]  /*1250*/  I2FP.F32.U32 R2, R20 ;  /* 0x0000001400027245 */ /* 0x000fe20000201000 */
[----:B------:R-:W-:-:S04]  /*1260*/  FMUL R4, R4, UR5 ;  /* 0x0000000504047c20 */ /* 0x000fc80008400000 */
[----:B---3--:R-:W-:Y:S01]  /*1270*/  FMUL R2, R2, UR4 ;  /* 0x0000000402027c20 */ /* 0x008fe20008400000 */
[----:B------:R-:W2:Y:S01]  /*1280*/  F2I.U32.TRUNC.NTZ R152, R4 ;  /* 0x0000000400987305 */ /* 0x000ea2000020f000 */
[----:B------:R-:W3:Y:S07]  /*1290*/  LDCU UR4, c[0x0][0xb30] ;  /* 0x00016600ff0477ac */ /* 0x000eee0008000800 */
[----:B------:R-:W1:Y:S01]  /*12a0*/  F2I.U32.TRUNC.NTZ R3, R2 ;  /* 0x0000000200037305 */ /* 0x000e62000020f000 */
[----:B--2---:R-:W-:-:S04]  /*12b0*/  IMAD.MOV R152, RZ, RZ, -R152 ;  /* 0x000000ffff987224 */ /* 0x004fc800078e0a98 */
[----:B----4-:R-:W-:Y:S01]  /*12c0*/  IMAD R152, R0, R152, R11 ;  /* 0x0000009800987224 */ /* 0x010fe200078e020b */
[----:B------:R-:W-:Y:S01]  /*12d0*/  PRMT R0, RZ, 0x7610, R0 ;  /* 0x00007610ff007816 */ /* 0x000fe20000000000 */
[----:B---3--:R-:W-:Y:S01]  /*12e0*/  UISETP.NE.AND UP3, UPT, UR4, 0x1, UPT ;  /* 0x000000010400788c */ /* 0x008fe2000bf65270 */
[----:B-1----:R-:W-:-:S05]  /*12f0*/  IADD3 R3, PT, PT, -R3, RZ, RZ ;  /* 0x000000ff03037210 */ /* 0x002fca0007ffe1ff */
[----:B------:R-:W-:Y:S01]  /*1300*/  IMAD R150, R150, R3, R20 ;  /* 0x0000000396967224 */ /* 0x000fe200078e0214 */
[----:B------:R-:W-:Y:S06]  /*1310*/  BRA.U UP4, `(.L_x_18) ;  /* 0x0000000104247547 */ /* 0x000fec000b800000 */
[----:B------:R-:W-:Y:S01]  /*1320*/  ISETP.NE.AND P1, PT, R150, RZ, PT ;  /* 0x000000ff9600720c */ /* 0x000fe20003f25270 */
[----:B------:R-:W-:Y:S01]  /*1330*/  IMAD.MOV.U32 R0, RZ, RZ, 0x3 ;  /* 0x00000003ff007424 */ /* 0x000fe200078e00ff */
[C---:B------:R-:W-:Y:S02]  /*1340*/  LOP3.LUT R3, R152.reuse, 0xfffffffe, RZ, 0xc0, !PT ;  /* 0xfffffffe98037812 */ /* 0x040fe400078ec0ff */
[----:B------:R-:W-:Y:S02]  /*1350*/  ISETP.LT.U32.OR P1, PT, R152, 0x2, !P1 ;  /* 0x000000029800780c */ /* 0x000fe40004f21470 */
[----:B------:R-:W-:Y:S02]  /*1360*/  SHF.L.U32 R0, R0, R3, RZ ;  /* 0x0000000300007219 */ /* 0x000fe400000006ff */
[----:B------:R-:W-:Y:S02]  /*1370*/  SEL R5, RZ, 0x1, !P1 ;  /* 0x00000001ff057807 */ /* 0x000fe40004800000 */
[----:B------:R-:W-:-:S05]  /*1380*/  SEL R2, RZ, 0x2, !P1 ;  /* 0x00000002ff027807 */ /* 0x000fca0004800000 */
[----:B------:R-:W-:-:S05]  /*1390*/  IMAD.IADD R2, R5, 0x1, R2 ;  /* 0x0000000105027824 */ /* 0x000fca00078e0202 */
[----:B------:R-:W-:Y:S02]  /*13a0*/  PRMT R8, R2, 0x7610, R8 ;  /* 0x0000761002087816 */ /* 0x000fe40000000008 */
.L_x_18:
[----:B------:R-:W-:Y:S05]  /*13b0*/  @!P0 BRA `(.L_x_19) ;  /* 0x0000000000b88947 */ /* 0x000fea0003800000 */
[----:B------:R-:W1:Y:S01]  /*13c0*/  LDC.64 R4, c[0x0][0xb18] ;  /* 0x0002c600ff047b82 */ /* 0x000e620000000a00 */
[----:B------:R-:W-:-:S07]  /*13d0*/  ISETP.NE.AND P0, PT, R9, 0x1, PT ;  /* 0x000000010900780c */ /* 0x000fce0003f05270 */
[----:B------:R-:W2:Y:S08]  /*13e0*/  LDC R14, c[0x0][0xb0c] ;  /* 0x0002c300ff0e7b82 */ /* 0x000eb00000000800 */
[----:B------:R-:W3:Y:S08]  /*13f0*/  LDC R13, c[0x0][0x370] ;  /* 0x0000dc00ff0d7b82 */ /* 0x000ef00000000800 */
[----:B------:R-:W4:Y:S01]  /*1400*/  LDC R16, c[0x0][0x374] ;  /* 0x0000dd00ff107b82 */ /* 0x000f220000000800 */
[----:B-1----:R-:W-:-:S07]  /*1410*/  ISETP.NE.AND P1, PT, R4, 0x1, PT ;  /* 0x000000010400780c */ /* 0x002fce0003f25270 */
[----:B------:R-:W3:Y:S01]  /*1420*/  LDC.64 R6, c[0x0][0xb10] ;  /* 0x0002c400ff067b82 */ /* 0x000ee20000000a00 */
[----:B--2---:R-:W-:-:S07]  /*1430*/  ISETP.NE.AND P2, PT, R14, 0x1, PT ;  /* 0x000000010e00780c */ /* 0x004fce0003f45270 */
[----:B------:R-:W1:Y:S08]  /*1440*/  LDC R12, c[0x0][0xb20] ;  /* 0x0002c800ff0c7b82 */ /* 0x000e700000000800 */
[----:B------:R-:W2:Y:S01]  /*1450*/  LDC.64 R2, c[0x0][0xb28] ;  /* 0x0002ca00ff027b82 */ /* 0x000ea20000000a00 */
[----:B----4-:R-:W-:-:S04]  /*1460*/  IMAD.HI.U32 R15, R16, R5, RZ ;  /* 0x00000005100f7227 */ /* 0x010fc800078e00ff */
[----:B------:R-:W-:-:S04]  /*1470*/  IMAD.HI.U32 R5, R20, R5, RZ ;  /* 0x0000000514057227 */ /* 0x000fc800078e00ff */
[----:B---3--:R-:W-:-:S04]  /*1480*/  IMAD.HI.U32 R18, R13, R6, RZ ;  /* 0x000000060d127227 */ /* 0x008fc800078e00ff */
[C---:B------:R-:W-:Y:S01]  /*1490*/  IMAD.HI.U32 R22, R11.reuse, R6, RZ ;  /* 0x000000060b167227 */ /* 0x040fe200078e00ff */
[-C--:B------:R-:W-:Y:S02]  /*14a0*/  @P2 SHF.R.U32.HI R13, RZ, R7.reuse, R18 ;  /* 0x00000007ff0d2219 */ /* 0x080fe40000011612 */
[-C--:B-1----:R-:W-:Y:S02]  /*14b0*/  @P1 SHF.R.U32.HI R16, RZ, R12.reuse, R15 ;  /* 0x0000000cff101219 */ /* 0x082fe4000001160f */
[----:B------:R-:W-:Y:S02]  /*14c0*/  SHF.R.U32.HI R5, RZ, R12, R5 ;  /* 0x0000000cff057219 */ /* 0x000fe40000011605 */
[----:B------:R-:W-:Y:S02]  /*14d0*/  SHF.R.U32.HI R22, RZ, R7, R22 ;  /* 0x00000007ff167219 */ /* 0x000fe40000011616 */
[----:B------:R-:W-:Y:S01]  /*14e0*/  SEL R5, R20, R5, !P1 ;  /* 0x0000000514057207 */ /* 0x000fe20004800000 */
[----:B--2---:R-:W-:Y:S01]  /*14f0*/  IMAD.HI.U32 R18, R16, R2, RZ ;  /* 0x0000000210127227 */ /* 0x004fe200078e00ff */
[----:B------:R-:W-:-:S02]  /*1500*/  SEL R21, R11, R22, !P2 ;  /* 0x000000160b157207 */ /* 0x000fc40005000000 */
[----:B------:R-:W-:Y:S01]  /*1510*/  IADD3 R7, PT, PT, -R5, RZ, RZ ;  /* 0x000000ff05077210 */ /* 0x000fe20007ffe1ff */
[----:B------:R-:W-:Y:S01]  /*1520*/  IMAD.HI.U32 R6, R13, R2, RZ ;  /* 0x000000020d067227 */ /* 0x000fe200078e00ff */
[----:B------:R-:W-:-:S03]  /*1530*/  @P0 SHF.R.U32.HI R16, RZ, R3, R18 ;  /* 0x00000003ff100219 */ /* 0x000fc60000011612 */
[----:B------:R-:W-:Y:S01]  /*1540*/  IMAD R7, R4, R7, R20 ;  /* 0x0000000704077224 */ /* 0x000fe200078e0214 */
[----:B------:R-:W-:Y:S01]  /*1550*/  @P0 SHF.R.U32.HI R13, RZ, R3, R6 ;  /* 0x00000003ff0d0219 */ /* 0x000fe20000011606 */
[----:B------:R-:W-:-:S04]  /*1560*/  IMAD R16, R16, R9, RZ ;  /* 0x0000000910107224 */ /* 0x000fc800078e02ff */
[----:B------:R-:W-:Y:S01]  /*1570*/  IMAD R6, R13, R9, RZ ;  /* 0x000000090d067224 */ /* 0x000fe200078e02ff */
[----:B------:R-:W-:-:S04]  /*1580*/  ISETP.GE.AND P1, PT, R5, R16, PT ;  /* 0x000000100500720c */ /* 0x000fc80003f26270 */
[----:B------:R-:W-:Y:S01]  /*1590*/  ISETP.GE.OR P1, PT, R21, R6, P1 ;  /* 0x000000061500720c */ /* 0x000fe20000f26670 */
[----:B------:R-:W-:-:S05]  /*15a0*/  IMAD.HI.U32 R6, R5, R2, RZ ;  /* 0x0000000205067227 */ /* 0x000fca00078e00ff */
[----:B------:R-:W-:-:S04]  /*15b0*/  SHF.R.U32.HI R6, RZ, R3, R6 ;  /* 0x00000003ff067219 */ /* 0x000fc80000011606 */
[----:B------:R-:W-:-:S03]  /*15c0*/  SEL R6, R5, R6, !P0 ;  /* 0x0000000605067207 */ /* 0x000fc60004000000 */
[----:B------:R-:W-:Y:S01]  /*15d0*/  @!P1 IMAD.HI.U32 R12, R21, R2, RZ ;  /* 0x00000002150c9227 */ /* 0x000fe200078e00ff */
[----:B------:R-:W-:-:S04]  /*15e0*/  IADD3 R2, PT, PT, -R6, RZ, RZ ;  /* 0x000000ff06027210 */ /* 0x000fc80007ffe1ff */
[----:B------:R-:W-:Y:S01]  /*15f0*/  @!P1 SHF.R.U32.HI R12, RZ, R3, R12 ;  /* 0x00000003ff0c9219 */ /* 0x000fe2000001160c */
[----:B------:R-:W-:-:S03]  /*1600*/  IMAD R2, R9, R2, R5 ;  /* 0x0000000209027224 */ /* 0x000fc600078e0205 */
[----:B------:R-:W-:-:S05]  /*1610*/  @!P1 SEL R3, R21, R12, !P0 ;  /* 0x0000000c15039207 */ /* 0x000fca0004000000 */
[--C-:B------:R-:W-:Y:S02]  /*1620*/  @!P1 IMAD.IADD R6, R6, 0x1, -R3.reuse ;  /* 0x0000000106069824 */ /* 0x100fe400078e0a03 */
[----:B------:R-:W-:Y:S01]  /*1630*/  @!P1 IMAD R3, R2, R13, R3 ;  /* 0x0000000d02039224 */ /* 0x000fe200078e0203 */
[----:B------:R-:W-:Y:S01]  /*1640*/  IADD3 R2, PT, PT, -R21, RZ, RZ ;  /* 0x000000ff15027210 */ /* 0x000fe20007ffe1ff */
[----:B------:R-:W-:Y:S02]  /*1650*/  @!P1 IMAD R5, R6, R9, R21 ;  /* 0x0000000906059224 */ /* 0x000fe400078e0215 */
[----:B------:R-:W-:Y:S02]  /*1660*/  @!P1 IMAD.MOV.U32 R21, RZ, RZ, R3 ;  /* 0x000000ffff159224 */ /* 0x000fe400078e0003 */
[----:B------:R-:W-:Y:S02]  /*1670*/  IMAD R2, R14, R2, R11 ;  /* 0x000000020e027224 */ /* 0x000fe400078e020b */
[----:B------:R-:W-:-:S02]  /*1680*/  IMAD R20, R5, R4, R7 ;  /* 0x0000000405147224 */ /* 0x000fc400078e0207 */
[----:B------:R-:W-:Y:S02]  /*1690*/  IMAD R21, R21, R14, R2 ;  /* 0x0000000e15157224 */ /* 0x000fe400078e0202 */
.L_x_19:
[----:B------:R-:W-:Y:S05]  /*16a0*/  BRA.U UP3, `(.L_x_20) ;  /* 0x0000000103407547 */ /* 0x000fea000b800000 */
[----:B------:R-:W1:Y:S08]  /*16b0*/  LDC.64 R4, c[0x0][0xb10] ;  /* 0x0002c400ff047b82 */ /* 0x000e700000000a00 */
[----:B------:R-:W2:Y:S08]  /*16c0*/  LDC.64 R2, c[0x0][0xb18] ;  /* 0x0002c600ff027b82 */ /* 0x000eb00000000a00 */
[----:B------:R-:W3:Y:S08]  /*16d0*/  LDC R6, c[0x0][0xb20] ;  /* 0x0002c800ff067b82 */ /* 0x000ef00000000800 */
[----:B------:R-:W4:Y:S01]  /*16e0*/  LDC R12, c[0x0][0xb0c] ;  /* 0x0002c300ff0c7b82 */ /* 0x000f220000000800 */
[----:B-1----:R-:W-:-:S05]  /*16f0*/  IMAD.HI.U32 R4, R21, R4, RZ ;  /* 0x0000000415047227 */ /* 0x002fca00078e00ff */
[----:B------:R-:W-:Y:S01]  /*1700*/  SHF.R.U32.HI R4, RZ, R5, R4 ;  /* 0x00000005ff047219 */ /* 0x000fe20000011604 */
[----:B--2---:R-:W-:Y:S01]  /*1710*/  IMAD.HI.U32 R3, R20, R3, RZ ;  /* 0x0000000314037227 */ /* 0x004fe200078e00ff */
[----:B------:R-:W-:-:S04]  /*1720*/  ISETP.NE.AND P0, PT, R2, 0x1, PT ;  /* 0x000000010200780c */ /* 0x000fc80003f05270 */
[----:B---3--:R-:W-:-:S04]  /*1730*/  SHF.R.U32.HI R3, RZ, R6, R3 ;  /* 0x00000006ff037219 */ /* 0x008fc80000011603 */
[----:B------:R-:W-:Y:S02]  /*1740*/  SEL R3, R20, R3, !P0 ;  /* 0x0000000314037207 */ /* 0x000fe40004000000 */
[----:B----4-:R-:W-:-:S04]  /*1750*/  ISETP.NE.AND P1, PT, R12, 0x1, PT ;  /* 0x000000010c00780c */ /* 0x010fc80003f25270 */
[----:B------:R-:W-:-:S05]  /*1760*/  SEL R6, R21, R4, !P1 ;  /* 0x0000000415067207 */ /* 0x000fca0004800000 */
[----:B------:R-:W-:Y:S02]  /*1770*/  IMAD.IADD R4, R3, 0x1, -R6 ;  /* 0x0000000103047824 */ /* 0x000fe400078e0a06 */
[----:B------:R-:W-:Y:S02]  /*1780*/  IMAD.IADD R3, R6, 0x1, -R3 ;  /* 0x0000000106037824 */ /* 0x000fe400078e0a03 */
[----:B------:R-:W-:Y:S02]  /*1790*/  IMAD R21, R4, R12, R21 ;  /* 0x0000000c04157224 */ /* 0x000fe400078e0215 */
[----:B------:R-:W-:Y:S02]  /*17a0*/  IMAD R20, R3, R2, R20 ;  /* 0x0000000203147224 */ /* 0x000fe400078e0214 */
.L_x_20:
[----:B------:R-:W-:Y:S05]  /*17b0*/  BRA.U !UP1, `(.L_x_21) ;  /* 0x00000001090c7547 */ /* 0x000fea000b800000 */
[----:B------:R-:W-:Y:S01]  /*17c0*/  UCGABAR_WAIT ;  /* 0x0000000000007dc7 */ /* 0x000fe20008000000 */
[----:B------:R-:W-:Y:S01]  /*17d0*/  CCTL.IVALL ;  /* 0x00000000ff00798f */ /* 0x000fe20002000000 */
[----:B------:R-:W-:Y:S05]  /*17e0*/  BRA `(.L_x_22) ;  /* 0x0000000000047947 */ /* 0x000fea0003800000 */
.L_x_21:
[----:B------:R-:W-:Y:S06]  /*17f0*/  BAR.SYNC.DEFER_BLOCKING 0x0 ;  /* 0x0000000000007b1d */ /* 0x000fec0000010000 */
.L_x_22:
[----:B------:R-:W-:Y:S05]  /*1800*/  BRA.U UP2, `(.L_x_23) ;  /* 0x0000001d02cc7547 */ /* 0x000fea000b800000 */
[----:B------:R-:W1:Y:S01]  /*1810*/  LDCU UR22, c[0x0][0x38c] ;  /* 0x00007180ff1677ac */ /* 0x000e620008000800 */
[----:B------:R-:W2:Y:S01]  /*1820*/  LDC R9, c[0x0][0x370] ;  /* 0x0000dc00ff097b82 */ /* 0x000ea20000000800 */
[----:B------:R-:W-:Y:S01]  /*1830*/  PLOP3.LUT P1, PT, PT, PT, UP5, 0x80, 0x8 ;  /* 0x000000000008781c */ /* 0x000fe20003f2f058 */
[----:B------:R-:W-:Y:S01]  /*1840*/  HFMA2 R12, -RZ, RZ, 0, 0 ;  /* 0x00000000ff0c7431 */ /* 0x000fe200000001ff */
[----:B------:R-:W-:Y:S01]  /*1850*/  UISETP.NE.AND UP1, UPT, UR10, URZ, UPT ;  /* 0x000000ff0a00728c */ /* 0x000fe2000bf25270 */
[----:B------:R-:W-:Y:S01]  /*1860*/  ISETP.NE.AND P4, PT, R10, RZ, P5 ;  /* 0x000000ff0a00720c */ /* 0x000fe20002f85270 */
[C---:B------:R-:W-:Y:S01]  /*1870*/  IMAD.SHL.U32 R16, R11.reuse, 0x80, RZ ;  /* 0x000000800b107824 */ /* 0x040fe200078e00ff */
[----:B------:R-:W-:Y:S01]  /*1880*/  LOP3.LUT R17, R11, 0x1, RZ, 0xc0, !PT ;  /* 0x000000010b117812 */ /* 0x000fe200078ec0ff */
[----:B------:R-:W-:Y:S01]  /*1890*/  IMAD.MOV.U32 R15, RZ, RZ, 0x1 ;  /* 0x00000001ff0f7424 */ /* 0x000fe200078e00ff */
[----:B------:R-:W3:Y:S01]  /*18a0*/  LDC R0, c[0x0][0x374] ;  /* 0x0000dd00ff007b82 */ /* 0x000ee20000000800 */
[----:B------:R-:W-:Y:S01]  /*18b0*/  PLOP3.LUT P1, PT, P1, PT, PT, 0x8, 0x80 ;  /* 0x000000000080781c */ /* 0x000fe20000f2e170 */
[----:B------:R-:W-:Y:S01]  /*18c0*/  IMAD.MOV.U32 R14, RZ, RZ, RZ ;  /* 0x000000ffff0e7224 */ /* 0x000fe200078e00ff */
[----:B------:R-:W-:Y:S01]  /*18d0*/  MOV R8, 0x1 ;  /* 0x0000000100087802 */ /* 0x000fe20000000f00 */
[----:B------:R-:W-:Y:S01]  /*18e0*/  IMAD.MOV.U32 R10, RZ, RZ, RZ ;  /* 0x000000ffff0a7224 */ /* 0x000fe200078e00ff */
[----:B------:R-:W4:Y:S01]  /*18f0*/  LDCU.64 UR26, c[0x0][0x348] ;  /* 0x00006900ff1a77ac */ /* 0x000f220008000a00 */
[----:B-1----:R-:W-:-:S02]  /*1900*/  UIADD3 UR4, UPT, UPT, UR22, 0x1f, URZ ;  /* 0x0000001f16047890 */ /* 0x002fc4000fffe0ff */
[----:B------:R-:W-:Y:S02]  /*1910*/  USEL UR14, UR14, 0x2, UP1 ;  /* 0x000000020e0e7887 */ /* 0x000fe40008800000 */
[----:B------:R-:W-:Y:S01]  /*1920*/  USHF.R.S32.HI UR24, URZ, 0x1f, UR4 ;  /* 0x0000001fff187899 */ /* 0x000fe20008011404 */
[----:B------:R-:W-:-:S03]  /*1930*/  UMOV UR15, URZ ;  /* 0x000000ff000f7c82 */ /* 0x000fc60008000000 */
[----:B------:R-:W-:Y:S02]  /*1940*/  ULEA.HI UR24, UR24, UR4, URZ, 0x5 ;  /* 0x0000000418187291 */ /* 0x000fe4000f8f28ff */
[----:B------:R-:W-:Y:S02]  /*1950*/  UIADD3 UR4, UPT, UPT, UR22, -0x1, URZ ;  /* 0xffffffff16047890 */ /* 0x000fe4000fffe0ff */
[----:B------:R-:W-:Y:S02]  /*1960*/  USHF.R.S32.HI UR24, URZ, 0x5, UR24 ;  /* 0x00000005ff187899 */ /* 0x000fe40008011418 */
[----:B------:R-:W-:Y:S02]  /*1970*/  UISETP.GE.U32.AND UP2, UPT, UR4, -0x3f, UPT ;  /* 0xffffffc10400788c */ /* 0x000fe4000bf46070 */
[----:B------:R-:W-:Y:S02]  /*1980*/  UISETP.LT.U32.AND UP0, UPT, UR24, 0x1a, UPT ;  /* 0x0000001a1800788c */ /* 0x000fe4000bf01070 */
[----:B------:R-:W-:-:S02]  /*1990*/  UIADD3 UR22, UPT, UPT, UR22, 0x3e, URZ ;  /* 0x0000003e16167890 */ /* 0x000fc4000fffe0ff */
[----:B------:R-:W-:-:S04]  /*19a0*/  USEL UR23, UR24, 0x1a, UP0 ;  /* 0x0000001a18177887 */ /* 0x000fc80008000000 */
[----:B------:R-:W-:Y:S02]  /*19b0*/  UIADD3 UR13, UPT, UPT, UR23, -0x1, URZ ;  /* 0xffffffff170d7890 */ /* 0x000fe4000fffe0ff */
[----:B------:R-:W-:Y:S02]  /*19c0*/  @UP2 UIADD3 UR13, UPT, UPT, UR23, URZ, URZ ;  /* 0x000000ff170d2290 */ /* 0x000fe4000fffe0ff */
[----:B------:R-:W-:Y:S02]  /*19d0*/  UIADD3 UR21, UPT, UPT, UR24, -UR23, URZ ;  /* 0x8000001718157290 */ /* 0x000fe4000fffe0ff */
[----:B------:R-:W-:Y:S02]  /*19e0*/  UIADD3 UR7, UPT, UPT, UR13, 0x1, URZ ;  /* 0x000000010d077890 */ /* 0x000fe4000fffe0ff */
[----:B--2-4-:R-:W-:-:S12]  /*19f0*/  UIADD3 UR13, UPT, UPT, -UR13, URZ, URZ ;  /* 0x000000ff0d0d7290 */ /* 0x014fd8000fffe1ff */
.L_x_43:
[----:B------:R-:W-:Y:S01]  /*1a00*/  UISETP.NE.AND UP0, UPT, UR37, URZ, UPT ;  /* 0x000000ff2500728c */ /* 0x000fe2000bf05270 */
[----:B------:R-:W1:Y:S08]  /*1a10*/  S2UR UR37, SR_CgaCtaId ;  /* 0x00000000002579c3 */ /* 0x000e700000008800 */
[----:B------:R-:W-:Y:S05]  /*1a20*/  BRA.U UP0, `(.L_x_24) ;  /* 0x0000000100347547 */ /* 0x000fea000b800000 */
[----:B------:R-:W2:Y:S01]  /*1a30*/  S2R R2, SR_CgaCtaId ;  /* 0x0000000000027919 */ /* 0x000ea20000008800 */
[----:B------:R-:W-:-:S04]  /*1a40*/  MOV R3, 0x400 ;  /* 0x0000040000037802 */ /* 0x000fc80000000f00 */
[----:B--2---:R-:W-:Y:S02]  /*1a50*/  LEA R3, R2, R3, 0x18 ;  /* 0x0000000302037211 */ /* 0x004fe400078ec0ff */
[----:B------:R-:W-:-:S03]  /*1a60*/  SHF.L.U32 R2, R8, 0x1f, RZ ;  /* 0x0000001f08027819 */ /* 0x000fc600000006ff */
[----:B------:R-:W-:-:S04]  /*1a70*/  IMAD R3, R10, 0x8, R3 ;  /* 0x000000080a037824 */ /* 0x000fc800078e0203 */
[----:B------:R-:W2:Y:S02]  /*1a80*/  SYNCS.PHASECHK.TRANS64.TRYWAIT P0, [R3+URZ+0x230], R2 ;  /* 0x00023002030075a7 */ /* 0x000ea400080011ff */
[----:B--2---:R-:W-:Y:S05]  /*1a90*/  @!P0 BRA `(.L_x_25) ;  /* 0x00000094008c8947 */ /* 0x004fea0003800000 */
.L_x_159:
[----:B------:R-:W-:Y:S01]  /*1aa0*/  VIADD R10, R10, 0x1 ;  /* 0x000000010a0a7836 */ /* 0x000fe20000000000 */
[----:B------:R2:W-:Y:S04]  /*1ab0*/  SYNCS.ARRIVE.TRANS64.A1T0 RZ, [R3+URZ+0x220], RZ ;  /* 0x000220ff03ff79a7 */ /* 0x0005e800081000ff */
[----:B------:R-:W-:-:S04]  /*1ac0*/  ISETP.NE.AND P0, PT, R10, 0x2, PT ;  /* 0x000000020a00780c */ /* 0x000fc80003f05270 */
[----:B------:R-:W-:Y:S02]  /*1ad0*/  SEL R10, R10, RZ, P0 ;  /* 0x000000ff0a0a7207 */ /* 0x000fe40000000000 */
[----:B--2---:R-:W-:-:S04]  /*1ae0*/  SEL R3, RZ, 0x1, P0 ;  /* 0x00000001ff037807 */ /* 0x004fc80000000000 */
[----:B------:R-:W-:-:S07]  /*1af0*/  LOP3.LUT R8, R8, R3, RZ, 0x3c, !PT ;  /* 0x0000000308087212 */ /* 0x000fce00078e3cff */
.L_x_24:
[----:B------:R-:W-:Y:S01]  /*1b00*/  UMOV UR4, 0x400 ;  /* 0x0000040000047882 */ /* 0x000fe20000000000 */
[----:B------:R-:W-:Y:S01]  /*1b10*/  LEA.HI R3, R21, R21, RZ, 0x1 ;  /* 0x0000001515037211 */ /* 0x000fe200078f08ff */
[----:B-1----:R-:W-:Y:S01]  /*1b20*/  ULEA UR4, UR37, UR4, 0x18 ;  /* 0x0000000425047291 */ /* 0x002fe2000f8ec0ff */
[----:B------:R-:W-:Y:S01]  /*1b30*/  SHF.L.U32 R2, R15, 0x1f, RZ ;  /* 0x0000001f0f027819 */ /* 0x000fe200000006ff */
[----:B------:R-:W-:Y:S01]  /*1b40*/  IMAD R20, R20, 0x2, R17 ;  /* 0x0000000214147824 */ /* 0x000fe200078e0211 */
[----:B------:R-:W-:Y:S01]  /*1b50*/  UISETP.GE.U32.AND UP0, UPT, UR22, 0x3f, UPT ;  /* 0x0000003f1600788c */ /* 0x000fe2000bf06070 */
[----:B------:R-:W-:Y:S01]  /*1b60*/  IMAD.SHL.U32 R3, R3, 0x80, RZ ;  /* 0x0000008003037824 */ /* 0x000fe200078e00ff */
[----:B------:R-:W-:Y:S01]  /*1b70*/  ULEA UR5, UR15, UR4, 0x3 ;  /* 0x000000040f057291 */ /* 0x000fe2000f8e18ff */
[----:B------:R-:W-:Y:S01]  /*1b80*/  R2UR UR35, R16 ;  /* 0x00000000102372ca */ /* 0x000fe200000e0000 */
[----:B------:R-:W-:Y:S01]  /*1b90*/  UMOV UR25, URZ ;  /* 0x000000ff00197c82 */ /* 0x000fe20008000000 */
[----:B------:R-:W-:-:S02]  /*1ba0*/  R2UR UR11, R20 ;  /* 0x00000000140b72ca */ /* 0x000fc400000e0000 */
[----:B------:R-:W-:-:S04]  /*1bb0*/  LOP3.LUT R3, R3, 0xffffff00, RZ, 0xc0, !PT ;  /* 0xffffff0003037812 */ /* 0x000fc800078ec0ff */
[----:B------:R1:W2:Y:S01]  /*1bc0*/  SYNCS.PHASECHK.TRANS64.TRYWAIT P0, [UR5+0xd0], R2 ;  /* 0x0000d002ff0075a7 */ /* 0x0002a20008001105 */
[----:B------:R-:W-:-:S06]  /*1bd0*/  R2UR UR5, R3 ;  /* 0x00000000030572ca */ /* 0x000fcc00000e0000 */
[----:B------:R-:W-:-:S07]  /*1be0*/  UIMAD UR11, UR11, 0x60, URZ ;  /* 0x000000600b0b78a4 */ /* 0x000fce000f8e02ff */
[----:B------:R-:W-:Y:S01]  /*1bf0*/  ULOP3.LUT UR35, UR5, 0x80, UR35, 0xf8, !UPT ;  /* 0x0000008005237892 */ /* 0x000fe2000f8ef823 */
[----:B------:R-:W-:Y:S11]  /*1c00*/  BRA.U !UP0, `(.L_x_26) ;  /* 0x0000000108c07547 */ /* 0x000ff6000b800000 */
[----:B------:R-:W-:Y:S01]  /*1c10*/  UMOV UR16, UR13 ;  /* 0x0000000d00107c82 */ /* 0x000fe20008000000 */
[----:B------:R-:W-:Y:S01]  /*1c20*/  UMOV UR6, UR15 ;  /* 0x0000000f00067c82 */ /* 0x000fe20008000000 */
[----:B------:R-:W-:-:S05]  /*1c30*/  UMOV UR34, URZ ;  /* 0x000000ff00227c82 */ /* 0x000fca0008000000 */
.L_x_32:
[----:B------:R-:W-:Y:S01]  /*1c40*/  @P5 MOV R3, 0x3800 ;  /* 0x0000380000035802 */ /* 0x000fe20000000f00 */
[----:B------:R-:W-:Y:S01]  /*1c50*/  ULEA UR33, UR6, UR4, 0x3 ;  /* 0x0000000406217291 */ /* 0x000fe2000f8e18ff */
[----:B-12-4-:R-:W-:Y:S11]  /*1c60*/  @P0 BRA `(.L_x_27) ;  /* 0x00000000000c0947 */ /* 0x016ff60003800000 */
[----:B------:R-:W-:Y:S04]  /*1c70*/  SHF.L.U32 R5, R15, 0x1f, RZ ;  /* 0x0000001f0f057819 */ /* 0x000fe800000006ff */
[----:B------:R-:W2:Y:S02]  /*1c80*/  SYNCS.PHASECHK.TRANS64.TRYWAIT P0, [UR33+0xd0], R5 ;  /* 0x0000d005ff0075a7 */ /* 0x000ea40008001121 */
[----:B--2---:R-:W-:Y:S05]  /*1c90*/  @!P0 BRA `(.L_x_28) ;  /* 0x0000009400208947 */ /* 0x004fea0003800000 */
.L_x_27:
[----:B------:R2:W-:Y:S01]  /*1ca0*/  @P5 SYNCS.ARRIVE.TRANS64 RZ, [UR33], R3 ;  /* 0x00000003ffff59a7 */ /* 0x0005e20008000021 */
[----:B------:R-:W-:Y:S02]  /*1cb0*/  ULOP3.LUT UR5, UR14, 0x2, URZ, 0xfc, !UPT ;  /* 0x000000020e057892 */ /* 0x000fe4000f8efcff */
[----:B------:R-:W-:Y:S02]  /*1cc0*/  UIADD3 UR16, UPT, UPT, UR16, 0x1, URZ ;  /* 0x0000000110107890 */ /* 0x000fe4000fffe0ff */
[----:B------:R-:W-:Y:S02]  /*1cd0*/  UISETP.NE.AND UP0, UPT, UR5, 0x2, UPT ;  /* 0x000000020500788c */ /* 0x000fe4000bf05270 */
[----:B------:R-:W-:Y:S07]  /*1ce0*/  UISETP.NE.AND UP2, UPT, UR16, 0x1, UPT ;  /* 0x000000011000788c */ /* 0x000fee000bf45270 */
[----:B------:R-:W-:Y:S05]  /*1cf0*/  BRA.U UP0, `(.L_x_29) ;  /* 0x0000000100047547 */ /* 0x000fea000b800000 */
[----:B------:R-:W-:Y:S05]  /*1d00*/  BPT.TRAP 0x1 ;  /* 0x000000040000795c */ /* 0x000fea0000300000 */
.L_x_29:
[----:B------:R-:W-:Y:S04]  /*1d10*/  BSSY.RECONVERGENT B0, `(.L_x_30) ;  /* 0x0000003000007945 */ /* 0x000fe80003800200 */
[----:B------:R-:W-:Y:S05]  /*1d20*/  @!P4 BRA `(.L_x_31) ;  /* 0x000000000004c947 */ /* 0x000fea0003800000 */
[----:B------:R-:W-:Y:S05]  /*1d30*/  BPT.TRAP 0x1 ;  /* 0x000000040000795c */ /* 0x000fea0000300000 */
.L_x_31:
[----:B------:R-:W-:Y:S05]  /*1d40*/  BSYNC.RECONVERGENT B0 ;  /* 0x0000000000007941 */ /* 0x000fea0003800200 */
.L_x_30:
[----:B------:R-:W-:Y:S02]  /*1d50*/  UIADD3 UR15, UPT, UPT, UR6, 0x1, URZ ;  /* 0x00000001060f7890 */ /* 0x000fe4000fffe0ff */
[----:B------:R-:W-:Y:S02]  /*1d60*/  UIADD3 UR18, UP1, UPT, UR26, 0x80, URZ ;  /* 0x000000801a127890 */ /* 0x000fe4000ff3e0ff */
[----:B------:R-:W-:Y:S02]  /*1d70*/  UISETP.NE.AND UP0, UPT, UR15, 0x1a, UPT ;  /* 0x0000001a0f00788c */ /* 0x000fe4000bf05270 */
[----:B------:R-:W-:Y:S02]  /*1d80*/  ULEA UR32, UR6, UR4, 0xc ;  /* 0x0000000406207291 */ /* 0x000fe4000f8e60ff */
[----:B------:R-:W-:Y:S02]  /*1d90*/  USEL UR9, URZ, 0x1, UP0 ;  /* 0x00000001ff097887 */ /* 0x000fe40008000000 */
[----:B------:R-:W-:Y:S02]  /*1da0*/  USEL UR15, UR15, URZ, UP0 ;  /* 0x000000ff0f0f7287 */ /* 0x000fe40008000000 */
[----:B------:R-:W-:Y:S02]  /*1db0*/  ULOP3.LUT UR33, UR33, 0xfefffff8, URZ, 0xc0, !UPT ;  /* 0xfefffff821217892 */ /* 0x000fe4000f8ec0ff */
[----:B------:R-:W-:Y:S01]  /*1dc0*/  ULEA UR8, UR15, UR4, 0x3 ;  /* 0x000000040f087291 */ /* 0x000fe2000f8e18ff */
[----:B------:R-:W-:Y:S01]  /*1dd0*/  LOP3.LUT R15, R15, UR9, RZ, 0x3c, !PT ;  /* 0x000000090f0f7c12 */ /* 0x000fe2000f8e3cff */
[----:B------:R-:W-:Y:S02]  /*1de0*/  UIADD3.X UR19, UPT, UPT, URZ, UR27, URZ, UP1, !UPT ;  /* 0x0000001bff137290 */ /* 0x000fe40008ffe4ff */
[----:B------:R-:W-:Y:S01]  /*1df0*/  UIADD3 UR32, UPT, UPT, UR32, 0xa600, URZ ;  /* 0x0000a60020207890 */ /* 0x000fe2000fffe0ff */
[----:B-1----:R-:W-:Y:S01]  /*1e00*/  SHF.L.U32 R2, R15, 0x1f, RZ ;  /* 0x0000001f0f027819 */ /* 0x002fe200000006ff */
[----:B------:R-:W-:Y:S01]  /*1e10*/  UIMAD UR5, UR6, 0xc00, UR4 ;  /* 0x00000c00060578a4 */ /* 0x000fe2000f8e0204 */
[----:B------:R-:W-:Y:S02]  /*1e20*/  UMOV UR30, 0x0 ;  /* 0x00000000001e7882 */ /* 0x000fe40000000000 */
[----:B------:R4:W1:Y:S01]  /*1e30*/  SYNCS.PHASECHK.TRANS64.TRYWAIT P0, [UR8+0xd0], R2 ;  /* 0x0000d002ff0075a7 */ /* 0x0008620008001108 */
[----:B------:R-:W-:Y:S01]  /*1e40*/  UMOV UR31, 0x10000000 ;  /* 0x10000000001f7882 */ /* 0x000fe20000000000 */
[----:B------:R-:W-:Y:S02]  /*1e50*/  UIADD3 UR28, UP0, UPT, UR26, 0x180, URZ ;  /* 0x000001801a1c7890 */ /* 0x000fe4000ff1e0ff */
[----:B------:R2:W-:Y:S01]  /*1e60*/  UTMALDG.3D.2CTA [UR32], [UR18], desc[UR30] ;  /* 0x00001e20120075b4 */ /* 0x0005e20008211000 */
[----:B------:R-:W-:Y:S02]  /*1e70*/  UIADD3 UR8, UPT, UPT, UR5, 0x24600, URZ ;  /* 0x0002460005087890 */ /* 0x000fe4000fffe0ff */
[----:B------:R-:W-:Y:S01]  /*1e80*/  UIADD3.X UR29, UPT, UPT, URZ, UR27, URZ, UP0, !UPT ;  /* 0x0000001bff1d7290 */ /* 0x000fe200087fe4ff */
[----:B------:R-:W-:Y:S01]  /*1e90*/  UMOV UR10, UR34 ;  /* 0x00000022000a7c82 */ /* 0x000fe20008000000 */
[----:B------:R-:W-:Y:S01]  /*1ea0*/  UMOV UR12, UR36 ;  /* 0x00000024000c7c82 */ /* 0x000fe20008000000 */
[----:B------:R-:W-:Y:S01]  /*1eb0*/  UMOV UR9, UR33 ;  /* 0x0000002100097c82 */ /* 0x000fe20008000000 */
[----:B------:R-:W-:Y:S01]  /*1ec0*/  UMOV UR25, UR7 ;  /* 0x0000000700197c82 */ /* 0x000fe20008000000 */
[----:B------:R-:W-:Y:S04]  /*1ed0*/  UMOV UR6, UR15 ;  /* 0x0000000f00067c82 */ /* 0x000fe80008000000 */
[----:B------:R4:W-:Y:S01]  /*1ee0*/  UTMALDG.3D.2CTA [UR8], [UR28], desc[UR30] ;  /* 0x00001e081c0075b4 */ /* 0x0009e20008211000 */
[----:B--2---:R-:W-:Y:S01]  /*1ef0*/  UIADD3 UR34, UPT, UPT, UR34, 0x20, URZ ;  /* 0x0000002022227890 */ /* 0x004fe2000fffe0ff */
[----:B------:R-:W-:Y:S11]  /*1f00*/  BRA.U UP2, `(.L_x_32) ;  /* 0xfffffffd024c7547 */ /* 0x000ff6000b83ffff */
.L_x_26:
[----:B------:R-:W-:Y:S01]  /*1f10*/  ULEA UR5, UR15, UR4, 0x3 ;  /* 0x000000040f057291 */ /* 0x000fe2000f8e18ff */
[----:B-1--4-:R-:W-:Y:S01]  /*1f20*/  SHF.L.U32 R2, R15, 0x1f, RZ ;  /* 0x0000001f0f027819 */ /* 0x012fe200000006ff */
[----:B------:R-:W-:Y:S01]  /*1f30*/  @!P1 SYNCS.ARRIVE.TRANS64.A1T0 RZ, [UR4+0x1d8], RZ ;  /* 0x0001d8ffffff99a7 */ /* 0x000fe20008100004 */
[----:B------:R-:W-:-:S06]  /*1f40*/  UISETP.GT.AND UP0, UPT, UR24, UR23, UPT ;  /* 0x000000171800728c */ /* 0x000fcc000bf04270 */
[----:B--2---:R1:W2:Y:S03]  /*1f50*/  SYNCS.PHASECHK.TRANS64.TRYWAIT P0, [UR5+0xd0], R2 ;  /* 0x0000d002ff0075a7 */ /* 0x0042a60008001105 */
[----:B------:R-:W-:Y:S05]  /*1f60*/  BRA.U !UP0, `(.L_x_33) ;  /* 0x0000000108c07547 */ /* 0x000fea000b800000 */
[----:B------:R-:W-:Y:S01]  /*1f70*/  UIADD3 UR28, UPT, UPT, UR21, UR25, URZ ;  /* 0x00000019151c7290 */ /* 0x000fe2000fffe0ff */
[----:B------:R-:W-:-:S11]  /*1f80*/  UMOV UR6, UR15 ;  /* 0x0000000f00067c82 */ /* 0x000fd60008000000 */
.L_x_39:
[----:B--2---:R-:W-:Y:S01]  /*1f90*/  @P5 MOV R3, 0x3800 ;  /* 0x0000380000035802 */ /* 0x004fe20000000f00 */
[----:B------:R-:W-:Y:S01]  /*1fa0*/  ULEA UR17, UR6, UR4, 0x3 ;  /* 0x0000000406117291 */ /* 0x000fe2000f8e18ff */
[----:B-12---:R-:W-:Y:S11]  /*1fb0*/  @P0 BRA `(.L_x_34) ;  /* 0x00000000000c0947 */ /* 0x006ff60003800000 */
[----:B------:R-:W-:Y:S04]  /*1fc0*/  SHF.L.U32 R5, R15, 0x1f, RZ ;  /* 0x0000001f0f057819 */ /* 0x000fe800000006ff */
[----:B------:R-:W2:Y:S02]  /*1fd0*/  SYNCS.PHASECHK.TRANS64.TRYWAIT P0, [UR17+0xd0], R5 ;  /* 0x0000d005ff0075a7 */ /* 0x000ea40008001111 */
[----:B--2---:R-:W-:Y:S05]  /*1fe0*/  @!P0 BRA `(.L_x_35) ;  /* 0x0000009000648947 */ /* 0x004fea0003800000 */
.L_x_34:
[----:B------:R2:W-:Y:S01]  /*1ff0*/  @P5 SYNCS.ARRIVE.TRANS64 RZ, [UR17], R3 ;  /* 0x00000003ffff59a7 */ /* 0x0005e20008000011 */
[----:B------:R-:W-:Y:S04]  /*2000*/  ULOP3.LUT UR5, UR14, 0x2, URZ, 0xfc, !UPT ;  /* 0x000000020e057892 */ /* 0x000fe8000f8efcff */
[----:B------:R-:W-:Y:S09]  /*2010*/  UISETP.NE.AND UP0, UPT, UR5, 0x2, UPT ;  /* 0x000000020500788c */ /* 0x000ff2000bf05270 */
[----:B------:R-:W-:Y:S05]  /*2020*/  BRA.U UP0, `(.L_x_36) ;  /* 0x0000000100047547 */ /* 0x000fea000b800000 */
[----:B------:R-:W-:Y:S05]  /*2030*/  BPT.TRAP 0x1 ;  /* 0x000000040000795c */ /* 0x000fea0000300000 */
.L_x_36:
[----:B------:R-:W-:Y:S04]  /*2040*/  BSSY.RECONVERGENT B0, `(.L_x_37) ;  /* 0x0000003000007945 */ /* 0x000fe80003800200 */
[----:B------:R-:W-:Y:S05]  /*2050*/  @!P4 BRA `(.L_x_38) ;  /* 0x000000000004c947 */ /* 0x000fea0003800000 */
[----:B------:R-:W-:Y:S05]  /*2060*/  BPT.TRAP 0x1 ;  /* 0x000000040000795c */ /* 0x000fea0000300000 */
.L_x_38:
[----:B------:R-:W-:Y:S05]  /*2070*/  BSYNC.RECONVERGENT B0 ;  /* 0x0000000000007941 */ /* 0x000fea0003800200 */
.L_x_37:
[----:B------:R-:W-:Y:S02]  /*2080*/  UIADD3 UR15, UPT, UPT, UR6, 0x1, URZ ;  /* 0x00000001060f7890 */ /* 0x000fe4000fffe0ff */
[----:B------:R-:W-:Y:S02]  /*2090*/  ULEA UR16, UR6, UR4, 0xc ;  /* 0x0000000406107291 */ /* 0x000fe4000f8e60ff */
[----:B------:R-:W-:Y:S02]  /*20a0*/  UISETP.NE.AND UP0, UPT, UR15, 0x1a, UPT ;  /* 0x0000001a0f00788c */ /* 0x000fe4000bf05270 */
[----:B------:R-:W-:Y:S02]  /*20b0*/  UIADD3 UR38, UP1, UPT, UR26, 0x80, URZ ;  /* 0x000000801a267890 */ /* 0x000fe4000ff3e0ff */
[----:B------:R-:W-:Y:S02]  /*20c0*/  USEL UR9, URZ, 0x1, UP0 ;  /* 0x00000001ff097887 */ /* 0x000fe40008000000 */
[----:B------:R-:W-:Y:S02]  /*20d0*/  USEL UR15, UR15, URZ, UP0 ;  /* 0x000000ff0f0f7287 */ /* 0x000fe40008000000 */
[----:B------:R-:W-:Y:S02]  /*20e0*/  ULOP3.LUT UR17, UR17, 0xfefffff8, URZ, 0xc0, !UPT ;  /* 0xfefffff811117892 */ /* 0x000fe4000f8ec0ff */
[----:B------:R-:W-:Y:S01]  /*20f0*/  ULEA UR8, UR15, UR4, 0x3 ;  /* 0x000000040f087291 */ /* 0x000fe2000f8e18ff */
[----:B------:R-:W-:Y:S01]  /*2100*/  LOP3.LUT R15, R15, UR9, RZ, 0x3c, !PT ;  /* 0x000000090f0f7c12 */ /* 0x000fe2000f8e3cff */
[----:B------:R-:W-:Y:S02]  /*2110*/  USHF.L.U32 UR18, UR25, 0x5, URZ ;  /* 0x0000000519127899 */ /* 0x000fe400080006ff */
[----:B------:R-:W-:Y:S01]  /*2120*/  UIADD3 UR16, UPT, UPT, UR16, 0xa600, URZ ;  /* 0x0000a60010107890 */ /* 0x000fe2000fffe0ff */
[----:B-1----:R-:W-:Y:S01]  /*2130*/  SHF.L.U32 R2, R15, 0x1f, RZ ;  /* 0x0000001f0f027819 */ /* 0x002fe200000006ff */
[----:B------:R-:W-:Y:S02]  /*2140*/  UIADD3.X UR39, UPT, UPT, URZ, UR27, URZ, UP1, !UPT ;  /* 0x0000001bff277290 */ /* 0x000fe40008ffe4ff */
[----:B------:R-:W-:Y:S01]  /*2150*/  UIMAD UR5, UR6, 0xc00, UR4 ;  /* 0x00000c00060578a4 */ /* 0x000fe2000f8e0204 */
[----:B------:R4:W1:Y:S01]  /*2160*/  SYNCS.PHASECHK.TRANS64.TRYWAIT P0, [UR8+0xd0], R2 ;  /* 0x0000d002ff0075a7 */ /* 0x0008620008001108 */
[----:B------:R-:W-:Y:S02]  /*2170*/  UIADD3 UR32, UP0, UPT, UR26, 0x180, URZ ;  /* 0x000001801a207890 */ /* 0x000fe4000ff1e0ff */
[----:B------:R-:W-:Y:S01]  /*2180*/  UIADD3 UR8, UPT, UPT, UR5, 0x24600, URZ ;  /* 0x0002460005087890 */ /* 0x000fe2000fffe0ff */
[----:B------:R-:W-:Y:S01]  /*2190*/  UMOV UR30, 0x0 ;  /* 0x00000000001e7882 */ /* 0x000fe20000000000 */
[----:B------:R-:W-:Y:S01]  /*21a0*/  UMOV UR31, 0x10000000 ;  /* 0x10000000001f7882 */ /* 0x000fe20000000000 */
[----:B------:R-:W-:Y:S01]  /*21b0*/  UMOV UR19, UR35 ;  /* 0x0000002300137c82 */ /* 0x000fe20008000000 */
[----:B------:R-:W-:Y:S01]  /*21c0*/  UMOV UR20, UR36 ;  /* 0x0000002400147c82 */ /* 0x000fe20008000000 */
[----:B------:R-:W-:Y:S01]  /*21d0*/  UIADD3.X UR33, UPT, UPT, URZ, UR27, URZ, UP0, !UPT ;  /* 0x0000001bff217290 */ /* 0x000fe200087fe4ff */
[----:B------:R4:W-:Y:S01]  /*21e0*/  UTMALDG.3D.2CTA [UR16], [UR38], desc[UR30] ;  /* 0x00001e10260075b4 */ /* 0x0009e20008211000 */
[----:B------:R-:W-:Y:S01]  /*21f0*/  UIADD3 UR25, UPT, UPT, UR25, 0x1, URZ ;  /* 0x0000000119197890 */ /* 0x000fe2000fffe0ff */
[----:B------:R-:W-:Y:S01]  /*2200*/  UMOV UR12, UR36 ;  /* 0x00000024000c7c82 */ /* 0x000fe20008000000 */
[----:B------:R-:W-:Y:S01]  /*2210*/  UMOV UR9, UR17 ;  /* 0x0000001100097c82 */ /* 0x000fe20008000000 */
[----:B------:R-:W-:Y:S01]  /*2220*/  UMOV UR10, UR18 ;  /* 0x00000012000a7c82 */ /* 0x000fe20008000000 */
[----:B------:R-:W-:Y:S03]  /*2230*/  UISETP.NE.AND UP0, UPT, UR25, UR28, UPT ;  /* 0x0000001c1900728c */ /* 0x000fe6000bf05270 */
[----:B------:R4:W-:Y:S01]  /*2240*/  UTMALDG.3D.2CTA [UR8], [UR32], desc[UR30] ;  /* 0x00001e08200075b4 */ /* 0x0009e20008211000 */
[----:B------:R-:W-:Y:S05]  /*2250*/  UMOV UR6, UR15 ;  /* 0x0000000f00067c82 */ /* 0x000fea0008000000 */
[----:B----4-:R-:W-:Y:S05]  /*2260*/  BRA.U UP0, `(.L_x_39) ;  /* 0xfffffffd00487547 */ /* 0x010fea000b83ffff */
.L_x_33:
[----:B-1----:R-:W-:Y:S01]  /*2270*/  LEA R2, R14, UR4, 0x3 ;  /* 0x000000040e027c11 */ /* 0x002fe2000f8e18ff */
[----:B------:R-:W-:Y:S01]  /*2280*/  NOP ;  /* 0x0000000000007918 */ /* 0x000fe20000000000 */
[----:B--2---:R-:W-:Y:S02]  /*2290*/  SHF.L.U32 R3, R12, 0x1f, RZ ;  /* 0x0000001f0c037819 */ /* 0x004fe400000006ff */
[----:B------:R-:W-:Y:S02]  /*22a0*/  LEA R4, R14, UR4, 0x4 ;  /* 0x000000040e047c11 */ /* 0x000fe4000f8e20ff */
[----:B------:R-:W1:Y:S02]  /*22b0*/  SYNCS.PHASECHK.TRANS64.TRYWAIT P0, [R2+URZ+0x1e0], R3 ;  /* 0x0001e003020075a7 */ /* 0x000e6400080011ff */
[----:B-1----:R-:W-:Y:S05]  /*22c0*/  @!P0 BRA `(.L_x_40) ;  /* 0x0000008c00c48947 */ /* 0x002fea0003800000 */
.L_x_162:
[----:B------:R-:W2:Y:S01]  /*22d0*/  LDS.128 R4, [R4+0x250] ;  /* 0x0002500004047984 */ /* 0x000ea20000000c00 */
[----:B------:R-:W-:Y:S01]  /*22e0*/  ISETP.GE.AND P0, PT, R72, 0x1, PT ;  /* 0x000000014800780c */ /* 0x000fe20003f06270 */
[----:B-1----:R-:W-:Y:S01]  /*22f0*/  VIADD R2, R2, 0x1f0 ;  /* 0x000001f002027836 */ /* 0x002fe20000000000 */
[----:B------:R-:W-:Y:S01]  /*2300*/  @!PT LDS RZ, [RZ] ;  /* 0x00000000fffff984 */ /* 0x000fe20000000800 */
[----:B------:R-:W-:Y:S01]  /*2310*/  @!PT LDS RZ, [RZ] ;  /* 0x00000000fffff984 */ /* 0x000fe20000000800 */
[----:B------:R-:W-:Y:S01]  /*2320*/  @!PT LDS RZ, [RZ] ;  /* 0x00000000fffff984 */ /* 0x000fe20000000800 */
[----:B------:R-:W-:Y:S01]  /*2330*/  @!PT LDS RZ, [RZ] ;  /* 0x00000000fffff984 */ /* 0x000fe20000000800 */
[----:B------:R1:W-:Y:S06]  /*2340*/  MEMBAR.ALL.CTA ;  /* 0x0000000000007992 */ /* 0x0003ec0000008000 */
[----:B-1----:R-:W1:Y:S01]  /*2350*/  FENCE.VIEW.ASYNC.S ;  /* 0x00000000000073c6 */ /* 0x002e620000000000 */
[----:B------:R-:W-:-:S04]  /*2360*/  PRMT R2, RZ, 0x654, R2 ;  /* 0x00000654ff027816 */ /* 0x000fc80000000002 */
[----:B-1----:R1:W-:Y:S01]  /*2370*/  SYNCS.ARRIVE.TRANS64.RED.A1T0 RZ, [R2+URZ], RZ ;  /* 0x000000ff02ff79a7 */ /* 0x0023e200081004ff */
[----:B--2---:R-:W-:-:S13]  /*2380*/  LOP3.LUT P2, RZ, R6, 0x1, RZ, 0xc0, !PT ;  /* 0x0000000106ff7812 */ /* 0x004fda000784c0ff */
[----:B------:R-:W-:Y:S01]  /*2390*/  @P2 SHF.R.U32.HI R3, RZ, 0x10, R5 ;  /* 0x00000010ff032819 */ /* 0x000fe20000011605 */
[----:B------:R-:W-:Y:S01]  /*23a0*/  VOTEU.ANY UP0, P2 ;  /* 0x0000000000ff7886 */ /* 0x000fe20001000100 */
[----:B------:R-:W-:Y:S02]  /*23b0*/  @P2 MOV R13, R4 ;  /* 0x00000004000d2202 */ /* 0x000fe40000000f00 */
[----:B------:R-:W-:Y:S02]  /*23c0*/  @P2 R2UR.BROADCAST UR5, R3 ;  /* 0x00000000030522ca */ /* 0x000fe400008e0000 */
[----:B------:R-:W-:-:S11]  /*23d0*/  @P2 LOP3.LUT R11, R5, 0xffff, RZ, 0xc0, !PT ;  /* 0x0000ffff050b2812 */ /* 0x000fd600078ec0ff */
[----:B------:R-:W-:Y:S01]  /*23e0*/  @UP0 UMOV UR36, UR5 ;  /* 0x0000000500240c82 */ /* 0x000fe20008000000 */
[----:B-1----:R-:W-:Y:S05]  /*23f0*/  @!P0 BRA `(.L_x_41) ;  /* 0x0000000000b88947 */ /* 0x002fea0003800000 */
[----:B------:R-:W3:Y:S01]  /*2400*/  LDC.64 R4, c[0x0][0xb18] ;  /* 0x0002c600ff047b82 */ /* 0x000ee20000000a00 */
[----:B------:R-:W-:-:S07]  /*2410*/  ISETP.NE.AND P3, PT, R72, 0x1, PT ;  /* 0x000000014800780c */ /* 0x000fce0003f65270 */
[----:B------:R-:W1:Y:S08]  /*2420*/  LDC.64 R6, c[0x0][0xb10] ;  /* 0x0002c400ff067b82 */ /* 0x000e700000000a00 */
[----:B------:R-:W2:Y:S08]  /*2430*/  LDC R18, c[0x0][0xb20] ;  /* 0x0002c800ff127b82 */ /* 0x000eb00000000800 */
[----:B------:R-:W4:Y:S01]  /*2440*/  LDC R20, c[0x0][0xb0c] ;  /* 0x0002c300ff147b82 */ /* 0x000f220000000800 */
[----:B---3--:R-:W-:Y:S01]  /*2450*/  IMAD.HI.U32 R19, R0, R5, RZ ;  /* 0x0000000500137227 */ /* 0x008fe200078e00ff */
[----:B------:R-:W-:-:S03]  /*2460*/  ISETP.NE.AND P0, PT, R4, 0x1, PT ;  /* 0x000000010400780c */ /* 0x000fc60003f05270 */
[----:B------:R-:W-:-:S03]  /*2470*/  IMAD.HI.U32 R5, R11, R5, RZ ;  /* 0x000000050b057227 */ /* 0x000fc600078e00ff */
[----:B------:R-:W3:Y:S01]  /*2480*/  LDC.64 R2, c[0x0][0xb28] ;  /* 0x0002ca00ff027b82 */ /* 0x000ee20000000a00 */
[----:B-1----:R-:W-:-:S04]  /*2490*/  IMAD.HI.U32 R22, R9, R6, RZ ;  /* 0x0000000609167227 */ /* 0x002fc800078e00ff */
[----:B------:R-:W-:Y:S01]  /*24a0*/  IMAD.HI.U32 R24, R13, R6, RZ ;  /* 0x000000060d187227 */ /* 0x000fe200078e00ff */
[----:B------:R-:W-:Y:S02]  /*24b0*/  SHF.R.U32.HI R22, RZ, R7, R22 ;  /* 0x00000007ff167219 */ /* 0x000fe40000011616 */
[-C--:B--2---:R-:W-:Y:S02]  /*24c0*/  SHF.R.U32.HI R19, RZ, R18.reuse, R19 ;  /* 0x00000012ff137219 */ /* 0x084fe40000011613 */
[----:B------:R-:W-:Y:S02]  /*24d0*/  SHF.R.U32.HI R18, RZ, R18, R5 ;  /* 0x00000012ff127219 */ /* 0x000fe40000011605 */
[----:B------:R-:W-:Y:S02]  /*24e0*/  SEL R19, R0, R19, !P0 ;  /* 0x0000001300137207 */ /* 0x000fe40004000000 */
[----:B------:R-:W-:Y:S02]  /*24f0*/  SHF.R.U32.HI R24, RZ, R7, R24 ;  /* 0x00000007ff187219 */ /* 0x000fe40000011618 */
[----:B----4-:R-:W-:-:S02]  /*2500*/  ISETP.NE.AND P1, PT, R20, 0x1, PT ;  /* 0x000000011400780c */ /* 0x010fc40003f25270 */
[----:B------:R-:W-:Y:S02]  /*2510*/  SEL R5, R11, R18, !P0 ;  /* 0x000000120b057207 */ /* 0x000fe40004000000 */
[----:B------:R-:W-:Y:S02]  /*2520*/  SEL R21, R9, R22, !P1 ;  /* 0x0000001609157207 */ /* 0x000fe40004800000 */
[----:B------:R-:W-:Y:S01]  /*2530*/  SEL R7, R13, R24, !P1 ;  /* 0x000000180d077207 */ /* 0x000fe20004800000 */
[----:B---3--:R-:W-:-:S04]  /*2540*/  IMAD.HI.U32 R22, R19, R2, RZ ;  /* 0x0000000213167227 */ /* 0x008fc800078e00ff */
[----:B------:R-:W-:Y:S01]  /*2550*/  IMAD.HI.U32 R6, R21, R2, RZ ;  /* 0x0000000215067227 */ /* 0x000fe200078e00ff */
[----:B------:R-:W-:-:S04]  /*2560*/  @P3 SHF.R.U32.HI R19, RZ, R3, R22 ;  /* 0x00000003ff133219 */ /* 0x000fc80000011616 */
        /* <DEDUP_REMOVED lines=8> */
[----:B------:R-:W-:-:S04]  /*25f0*/  @!P0 IMAD.HI.U32 R18, R7, R2, RZ ;  /* 0x0000000207128227 */ /* 0x000fc800078e00ff */
[----:B------:R-:W-:Y:S01]  /*2600*/  IMAD.MOV R2, RZ, RZ, -R6 ;  /* 0x000000ffff027224 */ /* 0x000fe200078e0a06 */
[----:B------:R-:W-:-:S03]  /*2610*/  @!P0 SHF.R.U32.HI R18, RZ, R3, R18 ;  /* 0x00000003ff128219 */ /* 0x000fc60000011612 */
[----:B------:R-:W-:Y:S01]  /*2620*/  IMAD R2, R72, R2, R5 ;  /* 0x0000000248027224 */ /* 0x000fe200078e0205 */
[----:B------:R-:W-:Y:S02]  /*2630*/  @!P0 SEL R3, R7, R18, !P3 ;  /* 0x0000001207038207 */ /* 0x000fe40005800000 */
[----:B------:R-:W-:-:S03]  /*2640*/  IADD3 R18, PT, PT, -R5, RZ, RZ ;  /* 0x000000ff05127210 */ /* 0x000fc60007ffe1ff */
[--C-:B------:R-:W-:Y:S02]  /*2650*/  @!P0 IMAD.IADD R6, R6, 0x1, -R3.reuse ;  /* 0x0000000106068824 */ /* 0x100fe400078e0a03 */
[----:B------:R-:W-:Y:S01]  /*2660*/  @!P0 IMAD R3, R2, R21, R3 ;  /* 0x0000001502038224 */ /* 0x000fe200078e0203 */
[----:B------:R-:W-:Y:S01]  /*2670*/  IADD3 R2, PT, PT, -R7, RZ, RZ ;  /* 0x000000ff07027210 */ /* 0x000fe20007ffe1ff */
[----:B------:R-:W-:Y:S02]  /*2680*/  @!P0 IMAD R5, R72, R6, R7 ;  /* 0x0000000648058224 */ /* 0x000fe400078e0207 */
[----:B------:R-:W-:Y:S02]  /*2690*/  IMAD R11, R4, R18, R11 ;  /* 0x00000012040b7224 */ /* 0x000fe400078e020b */
[----:B------:R-:W-:Y:S02]  /*26a0*/  @!P0 IMAD.MOV.U32 R7, RZ, RZ, R3 ;  /* 0x000000ffff078224 */ /* 0x000fe400078e0003 */
[----:B------:R-:W-:-:S02]  /*26b0*/  IMAD R2, R20, R2, R13 ;  /* 0x0000000214027224 */ /* 0x000fc400078e020d */
[----:B------:R-:W-:Y:S02]  /*26c0*/  IMAD R11, R5, R4, R11 ;  /* 0x00000004050b7224 */ /* 0x000fe400078e020b */
[----:B------:R-:W-:Y:S02]  /*26d0*/  IMAD R13, R7, R20, R2 ;  /* 0x00000014070d7224 */ /* 0x000fe400078e0202 */
.L_x_41:
[----:B------:R-:W1:Y:S02]  /*26e0*/  LDCU UR5, c[0x0][0xb30] ;  /* 0x00016600ff0577ac */ /* 0x000e640008000800 */
[----:B-1----:R-:W-:-:S09]  /*26f0*/  UISETP.NE.AND UP0, UPT, UR5, 0x1, UPT ;  /* 0x000000010500788c */ /* 0x002fd2000bf05270 */
[----:B------:R-:W-:Y:S05]  /*2700*/  BRA.U UP0, `(.L_x_42) ;  /* 0x0000000100407547 */ /* 0x000fea000b800000 */
[----:B------:R-:W1:Y:S08]  /*2710*/  LDC.64 R4, c[0x0][0xb10] ;  /* 0x0002c400ff047b82 */ /* 0x000e700000000a00 */
[----:B------:R-:W2:Y:S08]  /*2720*/  LDC.64 R2, c[0x0][0xb18] ;  /* 0x0002c600ff027b82 */ /* 0x000eb00000000a00 */
[----:B------:R-:W4:Y:S08]  /*2730*/  LDC R6, c[0x0][0xb20] ;  /* 0x0002c800ff067b82 */ /* 0x000f300000000800 */
[----:B------:R-:W3:Y:S01]  /*2740*/  LDC R18, c[0x0][0xb0c] ;  /* 0x0002c300ff127b82 */ /* 0x000ee20000000800 */
[----:B-1----:R-:W-:-:S05]  /*2750*/  IMAD.HI.U32 R4, R13, R4, RZ ;  /* 0x000000040d047227 */ /* 0x002fca00078e00ff */
[----:B------:R-:W-:Y:S01]  /*2760*/  SHF.R.U32.HI R4, RZ, R5, R4 ;  /* 0x00000005ff047219 */ /* 0x000fe20000011604 */
[----:B--2---:R-:W-:Y:S01]  /*2770*/  IMAD.HI.U32 R3, R11, R3, RZ ;  /* 0x000000030b037227 */ /* 0x004fe200078e00ff */
[----:B------:R-:W-:-:S04]  /*2780*/  ISETP.NE.AND P0, PT, R2, 0x1, PT ;  /* 0x000000010200780c */ /* 0x000fc80003f05270 */
[----:B----4-:R-:W-:-:S04]  /*2790*/  SHF.R.U32.HI R6, RZ, R6, R3 ;  /* 0x00000006ff067219 */ /* 0x010fc80000011603 */
[----:B------:R-:W-:Y:S02]  /*27a0*/  SEL R3, R11, R6, !P0 ;  /* 0x000000060b037207 */ /* 0x000fe40004000000 */
[----:B---3--:R-:W-:-:S04]  /*27b0*/  ISETP.NE.AND P1, PT, R18, 0x1, PT ;  /* 0x000000011200780c */ /* 0x008fc80003f25270 */
[----:B------:R-:W-:-:S05]  /*27c0*/  SEL R4, R13, R4, !P1 ;  /* 0x000000040d047207 */ /* 0x000fca0004800000 */
[----:B------:R-:W-:Y:S02]  /*27d0*/  IMAD.IADD R5, R3, 0x1, -R4 ;  /* 0x0000000103057824 */ /* 0x000fe400078e0a04 */
[----:B------:R-:W-:Y:S02]  /*27e0*/  IMAD.IADD R3, R4, 0x1, -R3 ;  /* 0x0000000104037824 */ /* 0x000fe400078e0a03 */
[----:B------:R-:W-:Y:S02]  /*27f0*/  IMAD R13, R5, R18, R13 ;  /* 0x00000012050d7224 */ /* 0x000fe400078e020d */
[----:B------:R-:W-:-:S07]  /*2800*/  IMAD R11, R3, R2, R11 ;  /* 0x00000002030b7224 */ /* 0x000fce00078e020b */
.L_x_42:
[----:B------:R-:W-:Y:S01]  /*2810*/  VIADD R14, R14, 0x1 ;  /* 0x000000010e0e7836 */ /* 0x000fe20000000000 */
[----:B------:R-:W-:Y:S01]  /*2820*/  PLOP3.LUT P1, PT, PT, PT, PT, 0x80, 0x8 ;  /* 0x000000000008781c */ /* 0x000fe20003f2f070 */
[----:B------:R-:W-:Y:S02]  /*2830*/  IMAD.IADD R21, R13, 0x1, R152 ;  /* 0x000000010d157824 */ /* 0x000fe400078e0298 */
[----:B------:R-:W-:Y:S01]  /*2840*/  IMAD.IADD R20, R11, 0x1, R150 ;  /* 0x000000010b147824 */ /* 0x000fe200078e0296 */
[----:B------:R-:W-:-:S04]  /*2850*/  ISETP.NE.AND P0, PT, R14, 0x2, PT ;  /* 0x000000020e00780c */ /* 0x000fc80003f05270 */
[----:B------:R-:W-:Y:S02]  /*2860*/  SEL R3, RZ, 0x1, P0 ;  /* 0x00000001ff037807 */ /* 0x000fe40000000000 */
[----:B------:R-:W-:Y:S02]  /*2870*/  SEL R14, R14, RZ, P0 ;  /* 0x000000ff0e0e7207 */ /* 0x000fe40000000000 */
[----:B------:R-:W-:Y:S01]  /*2880*/  LOP3.LUT R12, R12, R3, RZ, 0x3c, !PT ;  /* 0x000000030c0c7212 */ /* 0x000fe200078e3cff */
[----:B------:R-:W-:Y:S06]  /*2890*/  @P2 BRA `(.L_x_43) ;  /* 0xfffffff000582947 */ /* 0x000fec000383ffff */
[----:B------:R-:W-:Y:S01]  /*28a0*/  UIADD3 UR4, UPT, UPT, UR4, 0xd0, URZ ;  /* 0x000000d004047890 */ /* 0x000fe2000fffe0ff */
[----:B------:R-:W-:-:S03]  /*28b0*/  SHF.L.U32 R3, R15, 0x1f, RZ ;  /* 0x0000001f0f037819 */ /* 0x000fc600000006ff */
[----:B------:R-:W-:-:S09]  /*28c0*/  ULEA UR5, UR15, UR4, 0x3 ;  /* 0x000000040f057291 */ /* 0x000fd2000f8e18ff */
[----:B------:R-:W1:Y:S02]  /*28d0*/  SYNCS.PHASECHK.TRANS64.TRYWAIT P0, [UR5], R3 ;  /* 0x00000003ff0075a7 */ /* 0x000e640008001105 */
[----:B-1----:R-:W-:Y:S05]  /*28e0*/  @!P0 BRA `(.L_x_44) ;  /* 0x0000008800508947 */ /* 0x002fea0003800000 */
.L_x_164:
[----:B------:R-:W-:-:S04]  /*28f0*/  UIADD3 UR6, UPT, UPT, UR15, 0x1, URZ ;  /* 0x000000010f067890 */ /* 0x000fc8000fffe0ff */
[----:B------:R-:W-:-:S04]  /*2900*/  UISETP.NE.AND UP0, UPT, UR6, 0x1a, UPT ;  /* 0x0000001a0600788c */ /* 0x000fc8000bf05270 */
[----:B------:R-:W-:Y:S02]  /*2910*/  USEL UR7, URZ, 0x1, UP0 ;  /* 0x00000001ff077887 */ /* 0x000fe40008000000 */
[----:B------:R-:W-:-:S04]  /*2920*/  USEL UR6, UR6, URZ, UP0 ;  /* 0x000000ff06067287 */ /* 0x000fc80008000000 */
[----:B------:R-:W-:Y:S01]  /*2930*/  ULEA UR5, UR6, UR4, 0x3 ;  /* 0x0000000406057291 */ /* 0x000fe2000f8e18ff */
[----:B------:R-:W-:-:S04]  /*2940*/  LOP3.LUT R2, R15, UR7, RZ, 0x3c, !PT ;  /* 0x000000070f027c12 */ /* 0x000fc8000f8e3cff */
[----:B-1----:R-:W-:-:S04]  /*2950*/  SHF.L.U32 R3, R2, 0x1f, RZ ;  /* 0x0000001f02037819 */ /* 0x002fc800000006ff */
[----:B------:R-:W1:Y:S02]  /*2960*/  SYNCS.PHASECHK.TRANS64.TRYWAIT P0, [UR5], R3 ;  /* 0x00000003ff0075a7 */ /* 0x000e640008001105 */
[----:B-1----:R-:W-:Y:S05]  /*2970*/  @!P0 BRA `(.L_x_45) ;  /* 0x0000008800448947 */ /* 0x002fea0003800000 */
.L_x_166:
        /* <DEDUP_REMOVED lines=9> */
.L_x_168:
        /* <DEDUP_REMOVED lines=9> */
.L_x_170:
        /* <DEDUP_REMOVED lines=9> */
.L_x_172:
        /* <DEDUP_REMOVED lines=9> */
.L_x_174:
        /* <DEDUP_REMOVED lines=9> */
.L_x_176:
        /* <DEDUP_REMOVED lines=9> */
.L_x_178:
        /* <DEDUP_REMOVED lines=9> */
.L_x_180:
        /* <DEDUP_REMOVED lines=9> */
.L_x_182:
        /* <DEDUP_REMOVED lines=9> */
.L_x_184:
        /* <DEDUP_REMOVED lines=9> */
.L_x_186:
        /* <DEDUP_REMOVED lines=9> */
.L_x_188:
        /* <DEDUP_REMOVED lines=9> */
.L_x_190:
        /* <DEDUP_REMOVED lines=9> */
.L_x_192:
        /* <DEDUP_REMOVED lines=9> */
.L_x_194:
        /* <DEDUP_REMOVED lines=9> */
.L_x_196:
        /* <DEDUP_REMOVED lines=9> */
.L_x_198:
        /* <DEDUP_REMOVED lines=9> */
.L_x_200:
        /* <DEDUP_REMOVED lines=9> */
.L_x_202:
        /* <DEDUP_REMOVED lines=9> */
.L_x_204:
        /* <DEDUP_REMOVED lines=9> */
.L_x_206:
        /* <DEDUP_REMOVED lines=9> */
.L_x_208:
        /* <DEDUP_REMOVED lines=9> */
.L_x_210:
        /* <DEDUP_REMOVED lines=9> */
.L_x_212:
[----:B------:R-:W-:-:S04]  /*3670*/  UIADD3 UR6, UPT, UPT, UR6, 0x1, URZ ;  /* 0x0000000106067890 */ /* 0x000fc8000fffe0ff */
[----:B------:R-:W-:-:S04]  /*3680*/  UISETP.NE.AND UP0, UPT, UR6, 0x1a, UPT ;  /* 0x0000001a0600788c */ /* 0x000fc8000bf05270 */
[----:B------:R-:W-:Y:S02]  /*3690*/  USEL UR5, URZ, 0x1, UP0 ;  /* 0x00000001ff057887 */ /* 0x000fe40008000000 */
[----:B------:R-:W-:-:S04]  /*36a0*/  USEL UR6, UR6, URZ, UP0 ;  /* 0x000000ff06067287 */ /* 0x000fc80008000000 */
[----:B------:R-:W-:Y:S01]  /*36b0*/  ULEA UR6, UR6, UR4, 0x3 ;  /* 0x0000000406067291 */ /* 0x000fe2000f8e18ff */
[----:B-1----:R-:W-:-:S04]  /*36c0*/  LOP3.LUT R3, R2, UR5, RZ, 0x3c, !PT ;  /* 0x0000000502037c12 */ /* 0x002fc8000f8e3cff */
[----:B------:R-:W-:Y:S01]  /*36d0*/  SHF.L.U32 R3, R3, 0x1f, RZ ;  /* 0x0000001f03037819 */ /* 0x000fe200000006ff */
[----:B---3--:R-:W-:-:S07]  /*36e0*/  IMAD.U32 R0, RZ, RZ, UR6 ;  /* 0x00000006ff007e24 */ /* 0x008fce000f8e00ff */
.L_x_69:
[----:B-1----:R1:W2:Y:S02]  /*36f0*/  SYNCS.PHASECHK.TRANS64.TRYWAIT P0, [R0+URZ], R3 ;  /* 0x00000003000075a7 */ /* 0x0022a400080011ff */
[----:B--2---:R-:W-:Y:S05]  /*3700*/  @!P0 NANOSLEEP.SYNCS 0x989680 ;  /* 0x009896800000895d */ /* 0x004fea0003900000 */
[----:B------:R-:W2:Y:S02]  /*3710*/  @!P0 SYNCS.PHASECHK.TRANS64 P0, [R0+URZ], R3 ;  /* 0x00000003000085a7 */ /* 0x000ea400080010ff */
[----:B--2---:R-:W-:Y:S05]  /*3720*/  @P0 EXIT ;  /* 0x000000000000094d */ /* 0x004fea0003800000 */
[----:B------:R-:W-:Y:S05]  /*3730*/  BRA `(.L_x_69) ;  /* 0xfffffffc00ec7947 */ /* 0x000fea000383ffff */
.L_x_23:
[----:B------:R-:W-:-:S04]  /*3740*/  UISETP.NE.AND UP1, UPT, UR37, URZ, UPT ;  /* 0x000000ff2500728c */ /* 0x000fc8000bf25270 */
[----:B------:R-:W-:-:S09]  /*3750*/  UISETP.NE.OR UP1, UPT, UR10, 0x1, UP1 ;  /* 0x000000010a00788c */ /* 0x000fd20008f25670 */
[----:B------:R-:W-:Y:S05]  /*3760*/  BRA.U UP1, `(.L_x_70) ;  /* 0x00000005014c7547 */ /* 0x000fea000b800000 */
[----:B------:R-:W-:Y:S01]  /*3770*/  HFMA2 R11, -RZ, RZ, 0, 0 ;  /* 0x00000000ff0b7431 */ /* 0x000fe200000001ff */
[----:B------:R-:W-:Y:S01]  /*3780*/  ISETP.GE.U32.AND P2, PT, R10, 0x2, PT ;  /* 0x000000020a00780c */ /* 0x000fe20003f46070 */
[----:B------:R-:W-:Y:S01]  /*3790*/  IMAD.MOV.U32 R12, RZ, RZ, 0x1 ;  /* 0x00000001ff0c7424 */ /* 0x000fe200078e00ff */
[----:B------:R-:W-:Y:S01]  /*37a0*/  CS2R R8, SRZ ;  /* 0x0000000000087805 */ /* 0x000fe2000001ff00 */
[----:B------:R-:W-:Y:S01]  /*37b0*/  IMAD.MOV.U32 R3, RZ, RZ, RZ ;  /* 0x000000ffff037224 */ /* 0x000fe200078e00ff */
[----:B------:R-:W-:Y:S01]  /*37c0*/  UMOV UR4, 0x400 ;  /* 0x0000040000047882 */ /* 0x000fe20000000000 */
[----:B------:R-:W-:Y:S01]  /*37d0*/  UMOV UR6, URZ ;  /* 0x000000ff00067c82 */ /* 0x000fe20008000000 */
[----:B------:R-:W-:-:S12]  /*37e0*/  ULEA UR37, UR37, UR4, 0x18 ;  /* 0x0000000425257291 */ /* 0x000fd8000f8ec0ff */
.L_x_74:
[----:B------:R-:W-:Y:S02]  /*37f0*/  LEA R0, R3, UR37, 0x3 ;  /* 0x0000002503007c11 */ /* 0x000fe4000f8e18ff */
[----:B------:R-:W-:-:S03]  /*3800*/  SHF.L.U32 R5, R8, 0x1f, RZ ;  /* 0x0000001f08057819 */ /* 0x000fc600000006ff */
[----:B------:R-:W-:Y:S01]  /*3810*/  VIADD R4, R0, 0x230 ;  /* 0x0000023000047836 */ /* 0x000fe20000000000 */
[----:B------:R-:W1:Y:S02]  /*3820*/  SYNCS.PHASECHK.TRANS64.TRYWAIT P0, [R0+URZ+0x220], R5 ;  /* 0x00022005000075a7 */ /* 0x000e6400080011ff */
[----:B-1----:R-:W-:Y:S05]  /*3830*/  @!P0 BRA `(.L_x_71) ;  /* 0x0000008000d48947 */ /* 0x002fea0003800000 */
.L_x_213:
[----:B------:R-:W-:Y:S01]  /*3840*/  ULEA UR5, UR6, UR37, 0x3 ;  /* 0x0000002506057291 */ /* 0x000fe2000f8e18ff */
[----:B------:R-:W-:Y:S01]  /*3850*/  PRMT R4, RZ, 0x654, R4 ;  /* 0x00000654ff047816 */ /* 0x000fe20000000004 */
[----:B-1----:R-:W-:Y:S01]  /*3860*/  @!P2 IMAD.MOV.U32 R5, RZ, RZ, 0x10 ;  /* 0x00000010ff05a424 */ /* 0x002fe200078e00ff */
[----:B------:R-:W-:Y:S01]  /*3870*/  SHF.L.U32 R7, R12, 0x1f, RZ ;  /* 0x0000001f0c077819 */ /* 0x000fe200000006ff */
[----:B------:R-:W-:Y:S01]  /*3880*/  UIADD3 UR4, UPT, UPT, UR5, 0x1e0, URZ ;  /* 0x000001e005047890 */ /* 0x000fe2000fffe0ff */
[----:B------:R1:W-:Y:S05]  /*3890*/  SYNCS.ARRIVE.TRANS64.RED.A1T0 RZ, [R4+URZ], RZ ;  /* 0x000000ff04ff79a7 */ /* 0x0003ea00081004ff */
[----:B------:R-:W-:Y:S01]  /*38a0*/  IMAD.U32 R13, RZ, RZ, UR4 ;  /* 0x00000004ff0d7e24 */ /* 0x000fe2000f8e00ff */
[----:B------:R-:W2:Y:S04]  /*38b0*/  SYNCS.PHASECHK.TRANS64.TRYWAIT P0, [UR5+0x1f0], R7 ;  /* 0x0001f007ff0075a7 */ /* 0x000ea80008001105 */
[----:B------:R-:W-:Y:S01]  /*38c0*/  PRMT R13, R10, 0x654, R13 ;  /* 0x000006540a0d7816 */ /* 0x000fe2000000000d */
[----:B-12---:R-:W-:Y:S06]  /*38d0*/  @!P0 BRA `(.L_x_72) ;  /* 0x0000008000c08947 */ /* 0x006fec0003800000 */
.L_x_215:
[----:B------:R-:W-:Y:S01]  /*38e0*/  ULEA UR4, UR6, UR37, 0x4 ;  /* 0x0000002506047291 */ /* 0x000fe2000f8e20ff */
[----:B------:R-:W-:Y:S01]  /*38f0*/  SEL R2, R13, R2, !P2 ;  /* 0x000000020d027207 */ /* 0x000fe20005000000 */
[----:B------:R-:W-:Y:S01]  /*3900*/  UIADD3 UR5, UPT, UPT, UR5, 0x1e0, URZ ;  /* 0x000001e005057890 */ /* 0x000fe2000fffe0ff */
[----:B-1----:R-:W-:Y:S01]  /*3910*/  LEA R0, R11, UR37, 0x3 ;  /* 0x000000250b007c11 */ /* 0x002fe2000f8e18ff */
[----:B------:R-:W-:Y:S01]  /*3920*/  UIADD3 UR4, UPT, UPT, UR4, 0x250, URZ ;  /* 0x0000025004047890 */ /* 0x000fe2000fffe0ff */
[----:B------:R1:W-:Y:S01]  /*3930*/  @!P2 SYNCS.ARRIVE.TRANS64.RED RZ, [R2+URZ], R5 ;  /* 0x0000000502ffa9a7 */ /* 0x0003e200080004ff */
[----:B------:R-:W-:Y:S01]  /*3940*/  UIADD3 UR6, UPT, UPT, UR6, 0x1, URZ ;  /* 0x0000000106067890 */ /* 0x000fe2000fffe0ff */
[----:B------:R-:W-:-:S03]  /*3950*/  VIADD R3, R3, 0x1 ;  /* 0x0000000103037836 */ /* 0x000fc60000000000 */
[----:B------:R-:W-:Y:S02]  /*3960*/  UISETP.NE.AND UP0, UPT, UR6, 0x2, UPT ;  /* 0x000000020600788c */ /* 0x000fe4000bf05270 */
[----:B------:R-:W-:Y:S01]  /*3970*/  ISETP.NE.AND P0, PT, R3, 0x2, PT ;  /* 0x000000020300780c */ /* 0x000fe20003f05270 */
[----:B------:R-:W-:Y:S06]  /*3980*/  UGETNEXTWORKID.BROADCAST [UR4], [UR5] ;  /* 0x00000000040073ca */ /* 0x000fec0008000100 */
[----:B------:R-:W-:Y:S02]  /*3990*/  USEL UR4, URZ, 0x1, UP0 ;  /* 0x00000001ff047887 */ /* 0x000fe40008000000 */
[----:B------:R-:W-:-:S04]  /*39a0*/  USEL UR6, UR6, URZ, UP0 ;  /* 0x000000ff06067287 */ /* 0x000fc80008000000 */
[----:B------:R-:W-:Y:S02]  /*39b0*/  LOP3.LUT R12, R12, UR4, RZ, 0x3c, !PT ;  /* 0x000000040c0c7c12 */ /* 0x000fe4000f8e3cff */
[----:B-1----:R-:W-:-:S04]  /*39c0*/  SHF.L.U32 R5, R9, 0x1f, RZ ;  /* 0x0000001f09057819 */ /* 0x002fc800000006ff */
[----:B------:R-:W1:Y:S02]  /*39d0*/  SYNCS.PHASECHK.TRANS64.TRYWAIT P1, [R0+URZ+0x1e0], R5 ;  /* 0x0001e005000075a7 */ /* 0x000e6400080211ff */
[----:B-1----:R-:W-:Y:S05]  /*39e0*/  @!P1 BRA `(.L_x_73) ;  /* 0x0000008000949947 */ /* 0x002fea0003800000 */
.L_x_216:
[----:B------:R-:W-:Y:S01]  /*39f0*/  LEA R4, R11, UR37, 0x4 ;  /* 0x000000250b047c11 */ /* 0x000fe2000f8e20ff */
[----:B-1----:R-:W-:Y:S01]  /*3a00*/  VIADD R0, R0, 0x1f0 ;  /* 0x000001f000007836 */ /* 0x002fe20000000000 */
[----:B------:R-:W-:Y:S01]  /*3a10*/  SEL R3, R3, RZ, P0 ;  /* 0x000000ff03037207 */ /* 0x000fe20000000000 */
[----:B------:R-:W-:-:S03]  /*3a20*/  VIADD R11, R11, 0x1 ;  /* 0x000000010b0b7836 */ /* 0x000fc60000000000 */
[----:B------:R-:W1:Y:S01]  /*3a30*/  LDS.128 R4, [R4+0x250] ;  /* 0x0002500004047984 */ /* 0x000e620000000c00 */
[----:B------:R-:W-:Y:S02]  /*3a40*/  PRMT R0, RZ, 0x654, R0 ;  /* 0x00000654ff007816 */ /* 0x000fe40000000000 */
[C---:B------:R-:W-:Y:S01]  /*3a50*/  ISETP.NE.AND P1, PT, R11.reuse, 0x2, PT ;  /* 0x000000020b00780c */ /* 0x040fe20003f25270 */
[----:B------:R-:W-:Y:S01]  /*3a60*/  @!PT LDS RZ, [RZ] ;  /* 0x00000000fffff984 */ /* 0x000fe20000000800 */
[----:B------:R-:W-:Y:S01]  /*3a70*/  @!PT LDS RZ, [RZ] ;  /* 0x00000000fffff984 */ /* 0x000fe20000000800 */
[----:B------:R-:W-:Y:S01]  /*3a80*/  @!PT LDS RZ, [RZ] ;  /* 0x00000000fffff984 */ /* 0x000fe20000000800 */
[----:B------:R-:W-:Y:S01]  /*3a90*/  @!PT LDS RZ, [RZ] ;  /* 0x00000000fffff984 */ /* 0x000fe20000000800 */
[----:B------:R2:W-:Y:S06]  /*3aa0*/  MEMBAR.ALL.CTA ;  /* 0x0000000000007992 */ /* 0x0005ec0000008000 */
[----:B--2---:R-:W2:Y:S01]  /*3ab0*/  FENCE.VIEW.ASYNC.S ;  /* 0x00000000000073c6 */ /* 0x004ea20000000000 */
[----:B------:R-:W-:Y:S01]  /*3ac0*/  SEL R11, R11, RZ, P1 ;  /* 0x000000ff0b0b7207 */ /* 0x000fe20000800000 */
[----:B--2---:R2:W-:Y:S01]  /*3ad0*/  SYNCS.ARRIVE.TRANS64.RED.A1T0 RZ, [R0+URZ], RZ ;  /* 0x000000ff00ff79a7 */ /* 0x0045e200081004ff */
[----:B-1----:R-:W-:-:S02]  /*3ae0*/  LOP3.LUT P3, RZ, R6, 0x1, RZ, 0xc0, !PT ;  /* 0x0000000106ff7812 */ /* 0x002fc4000786c0ff */
[----:B------:R-:W-:-:S04]  /*3af0*/  SEL R5, RZ, 0x1, P0 ;  /* 0x00000001ff057807 */ /* 0x000fc80000000000 */
[----:B------:R-:W-:Y:S02]  /*3b00*/  LOP3.LUT R8, R8, R5, RZ, 0x3c, !PT ;  /* 0x0000000508087212 */ /* 0x000fe400078e3cff */
[----:B--2---:R-:W-:-:S04]  /*3b10*/  SEL R0, RZ, 0x1, P1 ;  /* 0x00000001ff007807 */ /* 0x004fc80000800000 */
[----:B------:R-:W-:Y:S01]  /*3b20*/  LOP3.LUT R9, R9, R0, RZ, 0x3c, !PT ;  /* 0x0000000009097212 */ /* 0x000fe200078e3cff */
[----:B------:R-:W-:Y:S06]  /*3b30*/  @P3 BRA `(.L_x_74) ;  /* 0xfffffffc002c3947 */ /* 0x000fec000383ffff */
[----:B------:R-:W-:Y:S01]  /*3b40*/  ULEA UR5, UR6, UR37, 0x3 ;  /* 0x0000002506057291 */ /* 0x000fe2000f8e18ff */
[----:B------:R-:W-:-:S08]  /*3b50*/  SHF.L.U32 R3, R12, 0x1f, RZ ;  /* 0x0000001f0c037819 */ /* 0x000fd000000006ff */
[----:B------:R-:W1:Y:S02]  /*3b60*/  SYNCS.PHASECHK.TRANS64 P0, [UR5+0x1f0], R3 ;  /* 0x0001f003ff0075a7 */ /* 0x000e640008001005 */
[----:B-1----:R-:W-:Y:S05]  /*3b70*/  @P0 BRA `(.L_x_75) ;  /* 0x0000000000080947 */ /* 0x002fea0003800000 */
[----:B------:R-:W1:Y:S02]  /*3b80*/  SYNCS.PHASECHK.TRANS64.TRYWAIT P0, [UR5+0x1f0], R3 ;  /* 0x0001f003ff0075a7 */ /* 0x000e640008001105 */
[----:B-1----:R-:W-:Y:S05]  /*3b90*/  @!P0 BRA `(.L_x_76) ;  /* 0x00000080003c8947 */ /* 0x002fea0003800000 */
.L_x_75:
[----:B------:R-:W-:-:S04]  /*3ba0*/  UIADD3 UR4, UPT, UPT, UR6, 0x1, URZ ;  /* 0x0000000106047890 */ /* 0x000fc8000fffe0ff */
[----:B------:R-:W-:-:S04]  /*3bb0*/  UISETP.NE.AND UP0, UPT, UR4, 0x2, UPT ;  /* 0x000000020400788c */ /* 0x000fc8000bf05270 */
[----:B------:R-:W-:Y:S02]  /*3bc0*/  USEL UR7, URZ, 0x1, UP0 ;  /* 0x00000001ff077887 */ /* 0x000fe40008000000 */
[----:B------:R-:W-:-:S04]  /*3bd0*/  USEL UR4, UR4, URZ, UP0 ;  /* 0x000000ff04047287 */ /* 0x000fc80008000000 */
[----:B------:R-:W-:Y:S01]  /*3be0*/  ULEA UR4, UR4, UR37, 0x3 ;  /* 0x0000002504047291 */ /* 0x000fe2000f8e18ff */
[----:B-1----:R-:W-:-:S04]  /*3bf0*/  LOP3.LUT R3, R12, UR7, RZ, 0x3c, !PT ;  /* 0x000000070c037c12 */ /* 0x002fc8000f8e3cff */
[----:B------:R-:W-:-:S04]  /*3c00*/  SHF.L.U32 R0, R3, 0x1f, RZ ;  /* 0x0000001f03007819 */ /* 0x000fc800000006ff */
[----:B------:R-:W1:Y:S02]  /*3c10*/  SYNCS.PHASECHK.TRANS64 P0, [UR4+0x1f0], R0 ;  /* 0x0001f000ff0075a7 */ /* 0x000e640008001004 */
[----:B-1----:R-:W-:Y:S05]  /*3c20*/  @P0 EXIT ;  /* 0x000000000000094d */ /* 0x002fea0003800000 */
[----:B------:R-:W-:Y:S02]  /*3c30*/  SHF.L.U32 R3, R3, 0x1f, RZ ;  /* 0x0000001f03037819 */ /* 0x000fe400000006ff */
[----:B------:R-:W-:-:S07]  /*3c40*/  MOV R0, UR4 ;  /* 0x0000000400007c02 */ /* 0x000fce0008000f00 */
.L_x_77:
[----:B-1----:R1:W2:Y:S02]  /*3c50*/  SYNCS.PHASECHK.TRANS64.TRYWAIT P0, [R0+URZ+0x1f0], R3 ;  /* 0x0001f003000075a7 */ /* 0x0022a400080011ff */
[----:B--2---:R-:W-:Y:S05]  /*3c60*/  @!P0 NANOSLEEP.SYNCS 0x989680 ;  /* 0x009896800000895d */ /* 0x004fea0003900000 */
[----:B------:R-:W2:Y:S02]  /*3c70*/  @!P0 SYNCS.PHASECHK.TRANS64 P0, [R0+URZ+0x1f0], R3 ;  /* 0x0001f003000085a7 */ /* 0x000ea400080010ff */
[----:B--2---:R-:W-:Y:S05]  /*3c80*/  @P0 EXIT ;  /* 0x000000000000094d */ /* 0x004fea0003800000 */
[----:B------:R-:W-:Y:S05]  /*3c90*/  BRA `(.L_x_77) ;  /* 0xfffffffc00ec7947 */ /* 0x000fea000383ffff */
.L_x_70:
[----:B------:R-:W-:Y:S05]  /*3ca0*/  BRA.U UP4, `(.L_x_78) ;  /* 0x00000011043c7547 */ /* 0x000fea000b800000 */
[----:B------:R-:W-:Y:S01]  /*3cb0*/  UMOV UR4, 0x40 ;  /* 0x0000004000047882 */ /* 0x000fe20000000000 */
[----:B------:R-:W-:Y:S01]  /*3cc0*/  NOP ;  /* 0x0000000000007918 */ /* 0x000fe20000000000 */
[----:B------:R-:W-:Y:S01]  /*3cd0*/  ULEA UR4, UR37, UR4, 0x18 ;  /* 0x0000000425047291 */ /* 0x000fe2000f8ec0ff */
[----:B------:R-:W-:Y:S02]  /*3ce0*/  UMOV UR5, 0x400 ;  /* 0x0000040000057882 */ /* 0x000fe40000000000 */
[----:B------:R-:W-:-:S06]  /*3cf0*/  ULEA UR37, UR37, UR5, 0x18 ;  /* 0x0000000525257291 */ /* 0x000fcc000f8ec0ff */
[----:B------:R-:W1:Y:S02]  /*3d00*/  LDS.U8 R2, [UR4+0x1c] ;  /* 0x00001c04ff027984 */ /* 0x000e640008000000 */
[----:B-1----:R-:W-:-:S13]  /*3d10*/  ISETP.NE.AND P0, PT, R2, RZ, PT ;  /* 0x000000ff0200720c */ /* 0x002fda0003f05270 */
[----:B------:R-:W-:Y:S05]  /*3d20*/  @P0 BRA `(.L_x_79) ;  /* 0x0000000400080947 */ /* 0x000fea0003800000 */
[----:B------:R-:W-:Y:S02]  /*3d30*/  UISETP.NE.U32.AND UP0, UPT, UR9, 0x1, UPT ;  /* 0x000000010900788c */ /* 0x000fe4000bf05070 */
[----:B------:R-:W-:-:S07]  /*3d40*/  UIADD3 UR6, UPT, UPT, UR4, 0x8, URZ ;  /* 0x0000000804067890 */ /* 0x000fce000fffe0ff */
[----:B------:R-:W-:Y:S05]  /*3d50*/  BRA.U !UP0, `(.L_x_80) ;  /* 0x00000001089c7547 */ /* 0x000fea000b800000 */
[----:B------:R-:W-:Y:S01]  /*3d60*/  ELECT P0, URZ, PT ;  /* 0x0000000000ff782f */ /* 0x000fe20003800000 */
[----:B------:R-:W-:-:S12]  /*3d70*/  BSSY B0, `(.L_x_80) ;  /* 0x0000025000007945 */ /* 0x000fd80003800000 */
[----:B------:R-:W-:Y:S05]  /*3d80*/  @!P0 BRA `(.L_x_81) ;  /* 0x00000000008c8947 */ /* 0x000fea0003800000 */
[----:B------:R-:W-:-:S05]  /*3d90*/  UMOV UR5, 0x10 ;  /* 0x0000001000057882 */ /* 0x000fca0000000000 */
[----:B------:R-:W-:Y:S04]  /*3da0*/  DEPBAR.LE SB1, 0x36 ;  /* 0x00009d800000791a */ /* 0x000fe80000000000 */
[----:B------:R-:W1:Y:S02]  /*3db0*/  UTCATOMSWS.2CTA.FIND_AND_SET.ALIGN UP1, UR5, UR5 ;  /* 0x00000005000575e3 */ /* 0x000e640008220800 */
[----:B-1----:R-:W-:Y:S01]  /*3dc0*/  MOV R11, UR5 ;  /* 0x00000005000b7c02 */ /* 0x002fe20008000f00 */
[----:B------:R-:W-:Y:S06]  /*3dd0*/  BRA.U UP1, `(.L_x_82) ;  /* 0x0000000101187547 */ /* 0x000fec000b800000 */
.L_x_83:
[----:B------:R-:W-:Y:S05]  /*3de0*/  NANOSLEEP 0x64 ;  /* 0x000000640000795d */ /* 0x000fea0003800000 */
[----:B------:R-:W-:-:S05]  /*3df0*/  UMOV UR5, 0x10 ;  /* 0x0000001000057882 */ /* 0x000fca0000000000 */
[----:B------:R-:W-:Y:S04]  /*3e00*/  DEPBAR.LE SB1, 0x36 ;  /* 0x00009d800000791a */ /* 0x000fe80000000000 */
[----:B------:R-:W1:Y:S02]  /*3e10*/  UTCATOMSWS.2CTA.FIND_AND_SET.ALIGN UP1, UR5, UR5 ;  /* 0x00000005000575e3 */ /* 0x000e640008220800 */
[----:B-1----:R-:W-:Y:S01]  /*3e20*/  MOV R11, UR5 ;  /* 0x00000005000b7c02 */ /* 0x002fe20008000f00 */
[----:B------:R-:W-:Y:S05]  /*3e30*/  BRA.U !UP1, `(.L_x_83) ;  /* 0xfffffffd09e87547 */ /* 0x000fea000b83ffff */
.L_x_82:
[----:B------:R-:W1:Y:S01]  /*3e40*/  LDS R5, [UR4+0x10] ;  /* 0x00001004ff057984 */ /* 0x000e620008000800 */
[----:B------:R-:W-:Y:S01]  /*3e50*/  IMAD.U32 R3, RZ, RZ, UR37 ;  /* 0x00000025ff037e24 */ /* 0x000fe2000f8e00ff */
[----:B------:R-:W-:-:S03]  /*3e60*/  MOV R2, UR8 ;  /* 0x0000000800027c02 */ /* 0x000fc60008000f00 */
[----:B------:R-:W-:Y:S01]  /*3e70*/  VIADD R3, R3, 0x270 ;  /* 0x0000027003037836 */ /* 0x000fe20000000000 */
[----:B-1----:R-:W-:-:S04]  /*3e80*/  SHF.L.U32 R5, R5, 0x1f, RZ ;  /* 0x0000001f05057819 */ /* 0x002fc800000006ff */
[----:B------:R-:W1:Y:S02]  /*3e90*/  SYNCS.PHASECHK.TRANS64.TRYWAIT P0, [UR4+0x8], R5 ;  /* 0x00000805ff0075a7 */ /* 0x000e640008001104 */
[----:B-1----:R-:W-:Y:S05]  /*3ea0*/  @P0 BRA `(.L_x_84) ;  /* 0x0000000000080947 */ /* 0x002fea0003800000 */
[----:B------:R-:W1:Y:S02]  /*3eb0*/  SYNCS.PHASECHK.TRANS64.TRYWAIT P0, [UR4+0x8], R5 ;  /* 0x00000805ff0075a7 */ /* 0x000e640008001104 */
[----:B-1----:R-:W-:Y:S05]  /*3ec0*/  @!P0 BRA `(.L_x_85) ;  /* 0x0000007c00888947 */ /* 0x002fea0003800000 */
.L_x_84:
[----:B-1----:R-:W-:Y:S01]  /*3ed0*/  HFMA2 R4, -RZ, RZ, 0, 5.9604644775390625e-08 ;  /* 0x00000001ff047431 */ /* 0x002fe200000001ff */
[----:B------:R-:W-:Y:S01]  /*3ee0*/  UPRMT UR5, UR8, 0x654, UR6 ;  /* 0x0000065408057896 */ /* 0x000fe20008000006 */
[----:B------:R-:W-:Y:S01]  /*3ef0*/  IMAD.MOV.U32 R6, RZ, RZ, 0xffff ;  /* 0x0000ffffff067424 */ /* 0x000fe200078e00ff */
[----:B------:R-:W-:Y:S01]  /*3f00*/  PRMT R2, R2, 0x654, R3 ;  /* 0x0000065402027816 */ /* 0x000fe20000000003 */
[----:B------:R-:W-:Y:S02]  /*3f10*/  IMAD.MOV.U32 R5, RZ, RZ, 0x4 ;  /* 0x00000004ff057424 */ /* 0x000fe400078e00ff */
[----:B------:R-:W-:Y:S01]  /*3f20*/  IMAD.SHL.U32 R9, R11, 0x20, RZ ;  /* 0x000000200b097824 */ /* 0x000fe200078e00ff */
[----:B------:R-:W-:Y:S02]  /*3f30*/  MOV R3, UR5 ;  /* 0x0000000500037c02 */ /* 0x000fe40008000f00 */
[-C--:B------:R-:W-:Y:S01]  /*3f40*/  SHF.L.U32 R7, R6, R11.reuse, RZ ;  /* 0x0000000b06077219 */ /* 0x080fe200000006ff */
[----:B------:R1:W-:Y:S01]  /*3f50*/  SYNCS.ARRIVE.TRANS64.RED RZ, [UR5], R5 ;  /* 0x00000005ffff79a7 */ /* 0x0003e20008000405 */
[----:B------:R-:W-:Y:S01]  /*3f60*/  SHF.L.U32 R6, R4, R11, RZ ;  /* 0x0000000b04067219 */ /* 0x000fe200000006ff */
[----:B------:R1:W-:Y:S04]  /*3f70*/  STS [UR37+0x270], R9 ;  /* 0x00027009ff007988 */ /* 0x0003e80008000825 */
[----:B------:R1:W-:Y:S04]  /*3f80*/  STAS [R2.64], R11 ;  /* 0x0000000b02007dbd */ /* 0x0003e8000c0008ff */
[----:B------:R1:W-:Y:S04]  /*3f90*/  ATOMS.OR RZ, [UR4+0x14], R7 ;  /* 0x00001407ffff798c */ /* 0x0003e8000b000004 */
[----:B------:R1:W-:Y:S04]  /*3fa0*/  ATOMS.OR RZ, [UR4+0x18], R6 ;  /* 0x00001806ffff798c */ /* 0x0003e8000b000004 */
[----:B------:R1:W-:Y:S02]  /*3fb0*/  ATOMS.XOR RZ, [UR4+0x10], R4 ;  /* 0x00001004ffff798c */ /* 0x0003e4000b800004 */
.L_x_81:
[----:B------:R-:W-:Y:S05]  /*3fc0*/  BSYNC B0 ;  /* 0x0000000000007941 */ /* 0x000fea0003800000 */
.L_x_80:
[----:B------:R-:W-:Y:S05]  /*3fd0*/  BRA.U UP0, `(.L_x_86) ;  /* 0x00000001006c7547 */ /* 0x000fea000b800000 */
[----:B------:R-:W-:-:S03]  /*3fe0*/  UMOV UR5, 0xffffffff ;  /* 0xffffffff00057882 */ /* 0x000fc60000000000 */
[----:B------:R-:W-:Y:S05]  /*3ff0*/  BRA.DIV UR5, `(.L_x_87) ;  /* 0x0000007e05547947 */ /* 0x000fea000b800000 */
[----:B------:R-:W-:-:S13]  /*4000*/  ELECT P6, URZ, PT ;  /* 0x0000000000ff782f */ /* 0x000fda00038c0000 */
.L_x_220:
[----:B------:R-:W-:Y:S05]  /*4010*/  @!P6 BRA `(.L_x_86) ;  /* 0x00000000005ce947 */ /* 0x000fea0003800000 */
[----:B-1----:R-:W1:Y:S02]  /*4020*/  LDS R3, [UR4+0x10] ;  /* 0x00001004ff037984 */ /* 0x002e640008000800 */
[----:B-1----:R-:W-:-:S04]  /*4030*/  SHF.L.U32 R3, R3, 0x1f, RZ ;  /* 0x0000001f03037819 */ /* 0x002fc800000006ff */
[----:B------:R-:W1:Y:S02]  /*4040*/  SYNCS.PHASECHK.TRANS64.TRYWAIT P0, [UR4+0x8], R3 ;  /* 0x00000803ff0075a7 */ /* 0x000e640008001104 */
[----:B-1----:R-:W-:Y:S05]  /*4050*/  @P0 BRA `(.L_x_88) ;  /* 0x0000000000080947 */ /* 0x002fea0003800000 */
[----:B------:R-:W1:Y:S02]  /*4060*/  SYNCS.PHASECHK.TRANS64.TRYWAIT P0, [UR4+0x8], R3 ;  /* 0x00000803ff0075a7 */ /* 0x000e640008001104 */
[----:B-1----:R-:W-:Y:S05]  /*4070*/  @!P0 BRA `(.L_x_89) ;  /* 0x0000007c00548947 */ /* 0x002fea0003800000 */
.L_x_88:
[----:B------:R-:W2:Y:S01]  /*4080*/  LDS R5, [UR37+0x270] ;  /* 0x00027025ff057984 */ /* 0x000ea20008000800 */
[----:B-1----:R-:W-:Y:S02]  /*4090*/  HFMA2 R2, -RZ, RZ, 0, 5.9604644775390625e-08 ;  /* 0x00000001ff027431 */ /* 0x002fe400000001ff */
[----:B------:R-:W-:Y:S01]  /*40a0*/  IMAD.MOV.U32 R3, RZ, RZ, 0xffff ;  /* 0x0000ffffff037424 */ /* 0x000fe200078e00ff */
[----:B------:R-:W-:Y:S01]  /*40b0*/  UPRMT UR5, UR8, 0x654, UR6 ;  /* 0x0000065408057896 */ /* 0x000fe20008000006 */
[----:B--2---:R-:W-:-:S03]  /*40c0*/  IMAD.SHL.U32 R4, R5, 0x20, RZ ;  /* 0x0000002005047824 */ /* 0x004fc600078e00ff */
[-C--:B------:R-:W-:Y:S02]  /*40d0*/  SHF.L.U32 R3, R3, R5.reuse, RZ ;  /* 0x0000000503037219 */ /* 0x080fe400000006ff */
[----:B------:R-:W-:Y:S01]  /*40e0*/  SHF.L.U32 R5, R2, R5, RZ ;  /* 0x0000000502057219 */ /* 0x000fe200000006ff */
[----:B------:R2:W-:Y:S04]  /*40f0*/  STS [UR37+0x270], R4 ;  /* 0x00027004ff007988 */ /* 0x0005e80008000825 */
[----:B------:R2:W-:Y:S04]  /*4100*/  ATOMS.OR RZ, [UR4+0x14], R3 ;  /* 0x00001403ffff798c */ /* 0x0005e8000b000004 */
[----:B------:R2:W-:Y:S01]  /*4110*/  ATOMS.OR RZ, [UR4+0x18], R5 ;  /* 0x00001805ffff798c */ /* 0x0005e2000b000004 */
[----:B------:R-:W-:Y:S03]  /*4120*/  SYNCS.ARRIVE.TRANS64.RED.A1T0 RZ, [UR5], RZ ;  /* 0x000000ffffff79a7 */ /* 0x000fe60008100405 */
[----:B------:R2:W-:Y:S01]  /*4130*/  ATOMS.XOR RZ, [UR4+0x10], R2 ;  /* 0x00001002ffff798c */ /* 0x0005e2000b800004 */
[----:B------:R-:W-:Y:S05]  /*4140*/  BRA `(.L_x_86) ;  /* 0x0000000000107947 */ /* 0x000fea0003800000 */
.L_x_79:
[----:B------:R-:W-:-:S05]  /*4150*/  MOV R2, 0xffffffff ;  /* 0xffffffff00027802 */ /* 0x000fca0000000f00 */
[----:B------:R1:W-:Y:S02]  /*4160*/  STS [UR37+0x270], R2 ;  /* 0x00027002ff007988 */ /* 0x0003e40008000825 */
[----:B-1----:R-:W-:Y:S02]  /*4170*/  MOV R2, 0x4190 ;  /* 0x0000419000027802 */ /* 0x002fe40000000f00 */
[----:B-----5:R-:W-:Y:S05]  /*4180*/  CALL.REL.NOINC `($__internal_1_$__cuda_sm10x_tcgen05_guardrail_trap_phase_invalid_during_alloc) ;  /* 0x0000008000b07944 */ /* 0x020fea0003c00000 */
.L_x_86:
[----:B------:R-:W-:Y:S05]  /*4190*/  WARPSYNC.ALL ;  /* 0x0000000000007948 */ /* 0x000fea0003800000 */
[----:B------:R-:W3:Y:S01]  /*41a0*/  S2UR UR11, SR_CgaCtaId ;  /* 0x00000000000b79c3 */ /* 0x000ee20000008800 */
[----:B------:R-:W-:Y:S01]  /*41b0*/  UMOV UR4, 0x400 ;  /* 0x0000040000047882 */ /* 0x000fe20000000000 */
[----:B------:R-:W-:-:S06]  /*41c0*/  NOP ;  /* 0x0000000000007918 */ /* 0x000fcc0000000000 */
[----:B------:R-:W-:Y:S06]  /*41d0*/  BAR.ARV 0x6, 0xa0 ;  /* 0x0182800000007b1d */ /* 0x000fec0000002000 */
[----:B------:R-:W4:Y:S01]  /*41e0*/  LDCU UR5, c[0x0][0x38c] ;  /* 0x00007180ff0577ac */ /* 0x000f220008000800 */
[----:B------:R-:W-:Y:S01]  /*41f0*/  LOP3.LUT R0, R0, 0xffff, RZ, 0xc0, !PT ;  /* 0x0000ffff00007812 */ /* 0x000fe200078ec0ff */
[----:B-1----:R-:W-:Y:S01]  /*4200*/  IMAD.MOV.U32 R9, RZ, RZ, 0x1 ;  /* 0x00000001ff097424 */ /* 0x002fe200078e00ff */
[----:B------:R-:W-:Y:S01]  /*4210*/  LOP3.LUT R8, R8, 0xffff, RZ, 0xc0, !PT ;  /* 0x0000ffff08087812 */ /* 0x000fe200078ec0ff */
[----:B------:R-:W-:Y:S01]  /*4220*/  UMOV UR16, URZ ;  /* 0x000000ff00107c82 */ /* 0x000fe20008000000 */
[----:B------:R-:W-:Y:S01]  /*4230*/  R2UR UR12, R0 ;  /* 0x00000000000c72ca */ /* 0x000fe200000e0000 */
[----:B------:R-:W-:Y:S01]  /*4240*/  UMOV UR15, URZ ;  /* 0x000000ff000f7c82 */ /* 0x000fe20008000000 */
[----:B------:R-:W-:Y:S01]  /*4250*/  R2UR UR13, R8 ;  /* 0x00000000080d72ca */ /* 0x000fe200000e0000 */
[----:B------:R-:W-:Y:S01]  /*4260*/  IMAD.MOV.U32 R8, RZ, RZ, RZ ;  /* 0x000000ffff087224 */ /* 0x000fe200078e00ff */
[----:B------:R-:W-:-:S02]  /*4270*/  UISETP.NE.AND UP2, UPT, UR9, URZ, UPT ;  /* 0x000000ff0900728c */ /* 0x000fc4000bf45270 */
[----:B---3--:R-:W-:Y:S01]  /*4280*/  ULEA UR11, UR11, UR4, 0x18 ;  /* 0x000000040b0b7291 */ /* 0x008fe2000f8ec0ff */
[----:B------:R-:W-:Y:S01]  /*4290*/  UMOV UR22, URZ ;  /* 0x000000ff00167c82 */ /* 0x000fe20008000000 */
[----:B------:R-:W-:Y:S02]  /*42a0*/  UMOV UR26, 0x0 ;  /* 0x00000000001a7882 */ /* 0x000fe40000000000 */
[----:B------:R-:W-:Y:S02]  /*42b0*/  UIADD3 UR14, UPT, UPT, UR11, 0xa600, URZ ;  /* 0x0000a6000b0e7890 */ /* 0x000fe4000fffe0ff */
[----:B------:R-:W-:Y:S02]  /*42c0*/  UIADD3 UR4, UPT, UPT, UR11, 0x24600, URZ ;  /* 0x000246000b047890 */ /* 0x000fe4000fffe0ff */
[----:B----4-:R-:W-:Y:S01]  /*42d0*/  UIADD3 UR5, UPT, UPT, UR5, 0x1f, URZ ;  /* 0x0000001f05057890 */ /* 0x010fe2000fffe0ff */
[----:B--2---:R-:W1:Y:S01]  /*42e0*/  LDS R2, [UR11+0x270] ;  /* 0x0002700bff027984 */ /* 0x004e620008000800 */
[----:B------:R-:W-:-:S02]  /*42f0*/  USHF.R.U32.HI UR14, URZ, 0x4, UR14 ;  /* 0x00000004ff0e7899 */ /* 0x000fc4000801160e */
[----:B------:R-:W-:Y:S02]  /*4300*/  USHF.R.S32.HI UR10, URZ, 0x1f, UR5 ;  /* 0x0000001fff0a7899 */ /* 0x000fe40008011405 */
[----:B------:R-:W-:Y:S02]  /*4310*/  USHF.R.U32.HI UR4, URZ, 0x4, UR4 ;  /* 0x00000004ff047899 */ /* 0x000fe40008011604 */
[----:B------:R-:W-:Y:S02]  /*4320*/  ULEA.HI UR10, UR10, UR5, URZ, 0x5 ;  /* 0x000000050a0a7291 */ /* 0x000fe4000f8f28ff */
[----:B------:R-:W-:Y:S02]  /*4330*/  ULOP3.LUT UR14, UR14, 0x3fff, URZ, 0xc0, !UPT ;  /* 0x00003fff0e0e7892 */ /* 0x000fe4000f8ec0ff */
[----:B------:R-:W-:Y:S02]  /*4340*/  USHF.R.S32.HI UR10, URZ, 0x5, UR10 ;  /* 0x00000005ff0a7899 */ /* 0x000fe4000801140a */
[----:B------:R-:W-:-:S02]  /*4350*/  ULOP3.LUT UR4, UR4, 0x3fff, URZ, 0xc0, !UPT ;  /* 0x00003fff04047892 */ /* 0x000fc4000f8ec0ff */
[----:B------:R-:W-:Y:S02]  /*4360*/  UISETP.LT.AND UP0, UPT, UR10, 0x1, UPT ;  /* 0x000000010a00788c */ /* 0x000fe4000bf01270 */
[----:B------:R-:W-:Y:S02]  /*4370*/  ULOP3.LUT UR14, UR14, 0x10000, URZ, 0xfc, !UPT ;  /* 0x000100000e0e7892 */ /* 0x000fe4000f8efcff */
[----:B------:R-:W-:Y:S02]  /*4380*/  ULOP3.LUT UR4, UR4, 0x10000, URZ, 0xfc, !UPT ;  /* 0x0001000004047892 */ /* 0x000fe4000f8efcff */
[----:B------:R-:W-:Y:S01]  /*4390*/  USEL UR23, UR10, 0x1, !UP0 ;  /* 0x000000010a177887 */ /* 0x000fe2000c000000 */
[----:B------:R-:W-:Y:S01]  /*43a0*/  UMOV UR27, 0x103004a0 ;  /* 0x103004a0001b7882 */ /* 0x000fe20000000000 */
[----:B-1----:R-:W-:Y:S02]  /*43b0*/  R2UR UR17, R2 ;  /* 0x00000000021172ca */ /* 0x002fe400000e0000 */
[----:B------:R-:W-:-:S13]  /*43c0*/  CS2R R2, SRZ ;  /* 0x0000000000027805 */ /* 0x000fda000001ff00 */
.L_x_97:
[C---:B------:R-:W-:Y:S02]  /*43d0*/  LEA R0, R8.reuse, UR11, 0x3 ;  /* 0x0000000b08007c11 */ /* 0x040fe4000f8e18ff */
[----:B------:R-:W-:Y:S02]  /*43e0*/  SHF.L.U32 R5, R3, 0x1f, RZ ;  /* 0x0000001f03057819 */ /* 0x000fe400000006ff */
[----:B------:R-:W-:Y:S02]  /*43f0*/  LEA R4, R8, UR11, 0x4 ;  /* 0x0000000b08047c11 */ /* 0x000fe4000f8e20ff */
[----:B------:R-:W1:Y:S02]  /*4400*/  SYNCS.PHASECHK.TRANS64.TRYWAIT P0, [R0+URZ+0x1e0], R5 ;  /* 0x0001e005000075a7 */ /* 0x000e6400080011ff */
[----:B-1-34-:R-:W-:Y:S05]  /*4410*/  @!P0 BRA `(.L_x_90) ;  /* 0x0000007800848947 */ /* 0x01afea0003800000 */
.L_x_221:
[----:B-1----:R-:W1:Y:S01]  /*4420*/  LDS.128 R4, [R4+0x250] ;  /* 0x0002500004047984 */ /* 0x002e620000000c00 */
[----:B------:R-:W-:Y:S02]  /*4430*/  VIADD R0, R0, 0x1f0 ;  /* 0x000001f000007836 */ /* 0x000fe40000000000 */
[----:B------:R-:W-:Y:S01]  /*4440*/  VIADD R8, R8, 0x1 ;  /* 0x0000000108087836 */ /* 0x000fe20000000000 */
[----:B------:R-:W-:Y:S01]  /*4450*/  @!PT LDS RZ, [RZ] ;  /* 0x00000000fffff984 */ /* 0x000fe20000000800 */
[----:B------:R-:W-:Y:S01]  /*4460*/  @!PT LDS RZ, [RZ] ;  /* 0x00000000fffff984 */ /* 0x000fe20000000800 */
[----:B------:R-:W-:Y:S01]  /*4470*/  @!PT LDS RZ, [RZ] ;  /* 0x00000000fffff984 */ /* 0x000fe20000000800 */
[----:B------:R-:W-:Y:S01]  /*4480*/  @!PT LDS RZ, [RZ] ;  /* 0x00000000fffff984 */ /* 0x000fe20000000800 */
[----:B------:R2:W-:Y:S06]  /*4490*/  MEMBAR.ALL.CTA ;  /* 0x0000000000007992 */ /* 0x0005ec0000008000 */
[----:B--2---:R-:W2:Y:S01]  /*44a0*/  FENCE.VIEW.ASYNC.S ;  /* 0x00000000000073c6 */ /* 0x004ea20000000000 */
[----:B------:R-:W-:-:S04]  /*44b0*/  PRMT R0, RZ, 0x654, R0 ;  /* 0x00000654ff007816 */ /* 0x000fc80000000000 */
[----:B--2---:R2:W-:Y:S01]  /*44c0*/  SYNCS.ARRIVE.TRANS64.RED.A1T0 RZ, [R0+URZ], RZ ;  /* 0x000000ff00ff79a7 */ /* 0x0045e200081004ff */
[----:B-1----:R-:W-:Y:S01]  /*44d0*/  LOP3.LUT P1, RZ, R6, 0x1, RZ, 0xc0, !PT ;  /* 0x0000000106ff7812 */ /* 0x002fe2000782c0ff */
[----:B--2---:R-:W-:-:S12]  /*44e0*/  BRA.U UP2, `(.L_x_91) ;  /* 0x0000000102cc7547 */ /* 0x004fd8000b800000 */
[----:B------:R-:W1:Y:S01]  /*44f0*/  LDCU UR5, c[0x0][0x38c] ;  /* 0x00007180ff0577ac */ /* 0x000e620008000800 */
[----:B------:R-:W-:Y:S02]  /*4500*/  PLOP3.LUT P2, PT, PT, PT, PT, 0x80, 0x8 ;  /* 0x000000000008781c */ /* 0x000fe40003f4f070 */
[----:B------:R-:W-:Y:S01]  /*4510*/  SHF.L.U32 R5, R9, 0x1f, RZ ;  /* 0x0000001f09057819 */ /* 0x000fe200000006ff */
[----:B------:R-:W-:Y:S02]  /*4520*/  ULEA UR19, UR16, UR11, 0x3 ;  /* 0x0000000b10137291 */ /* 0x000fe4000f8e18ff */
[----:B-1----:R-:W-:-:S06]  /*4530*/  UISETP.GE.AND UP0, UPT, UR5, 0x1, UPT ;  /* 0x000000010500788c */ /* 0x002fcc000bf06270 */
[----:B------:R-:W-:-:S05]  /*4540*/  PLOP3.LUT P0, PT, PT, PT, UP0, 0x80, 0x8 ;  /* 0x000000000008781c */ /* 0x000fca0003f0f008 */
[----:B------:R-:W-:-:S08]  /*4550*/  @UP0 ULEA UR5, UR15, UR11, 0x3 ;  /* 0x0000000b0f050291 */ /* 0x000fd0000f8e18ff */
[----:B------:R-:W-:-:S04]  /*4560*/  @P0 SHF.L.U32 R0, R2, 0x1f, RZ ;  /* 0x0000001f02000819 */ /* 0x000fc800000006ff */
[----:B------:R1:W2:Y:S01]  /*4570*/  @P0 SYNCS.PHASECHK.TRANS64.TRYWAIT P2, [UR5], R0 ;  /* 0x00000000ff0005a7 */ /* 0x0002a20008041105 */
[----:B------:R-:W3:Y:S02]  /*4580*/  SYNCS.PHASECHK.TRANS64.TRYWAIT P0, [UR19+0x210], R5 ;  /* 0x00021005ff0075a7 */ /* 0x000ee40008001113 */
[----:B-123--:R-:W-:Y:S05]  /*4590*/  @!P0 BRA `(.L_x_92) ;  /* 0x0000007800388947 */ /* 0x00efea0003800000 */
.L_x_223:
[----:B------:R-:W-:Y:S01]  /*45a0*/  UMOV UR21, UR22 ;  /* 0x0000001600157c82 */ /* 0x000fe20008000000 */
[----:B------:R-:W-:Y:S05]  /*45b0*/  BRA.U !UP0, `(.L_x_93) ;  /* 0x0000000108887547 */ /* 0x000fea000b800000 */
[----:B------:R-:W-:Y:S02]  /*45c0*/  UIADD3 UR21, UPT, UPT, UR23, UR22, URZ ;  /* 0x0000001617157290 */ /* 0x000fe4000fffe0ff */
[----:B------:R-:W-:Y:S02]  /*45d0*/  UIMAD UR18, UR16, 0xc0, UR17 ;  /* 0x000000c0101278a4 */ /* 0x000fe4000f8e0211 */
[----:B------:R-:W-:Y:S01]  /*45e0*/  UPLOP3.LUT UP3, UPT, UPT, UPT, UPT, 0x40, 0x4 ;  /* 0x000000000004789c */ /* 0x000fe20003f6e870 */
[----:B------:R-:W-:Y:S01]  /*45f0*/  UMOV UR20, UR10 ;  /* 0x0000000a00147c82 */ /* 0x000fe20008000000 */
[----:B------:R-:W-:-:S09]  /*4600*/  UMOV UR5, UR15 ;  /* 0x0000000f00057c82 */ /* 0x000fd20008000000 */
.L_x_96:
[----:B--2---:R-:W-:Y:S01]  /*4610*/  ULEA UR7, UR5, UR11, 0x3 ;  /* 0x0000000b05077291 */ /* 0x004fe2000f8e18ff */
[----:B---3--:R-:W-:Y:S11]  /*4620*/  @P2 BRA `(.L_x_94) ;  /* 0x00000000000c2947 */ /* 0x008ff60003800000 */
[----:B-1----:R-:W-:Y:S04]  /*4630*/  SHF.L.U32 R5, R2, 0x1f, RZ ;  /* 0x0000001f02057819 */ /* 0x002fe800000006ff */
[----:B------:R-:W1:Y:S02]  /*4640*/  SYNCS.PHASECHK.TRANS64.TRYWAIT P0, [UR7], R5 ;  /* 0x00000005ff0075a7 */ /* 0x000e640008001107 */
[----:B-1----:R-:W-:Y:S05]  /*4650*/  @!P0 BRA `(.L_x_95) ;  /* 0x0000007800208947 */ /* 0x002fea0003800000 */
.L_x_94:
[----:B------:R-:W-:Y:S01]  /*4660*/  UISETP.NE.AND UP0, UPT, UR20, 0x1, UPT ;  /* 0x000000011400788c */ /* 0x000fe2000bf05270 */
[----:B------:R-:W-:Y:S01]  /*4670*/  PLOP3.LUT P2, PT, PT, PT, PT, 0x80, 0x8 ;  /* 0x000000000008781c */ /* 0x000fe20003f4f070 */
[----:B------:R-:W-:Y:S02]  /*4680*/  UIADD3 UR15, UPT, UPT, UR5, 0x1, URZ ;  /* 0x00000001050f7890 */ /* 0x000fe4000fffe0ff */
[----:B------:R-:W-:Y:S02]  /*4690*/  UIMAD UR6, UR5, 0xc0, UR4 ;  /* 0x000000c0050678a4 */ /* 0x000fe4000f8e0204 */
[----:B------:R-:W-:Y:S01]  /*46a0*/  UISETP.NE.AND UP1, UPT, UR15, 0x1a, UPT ;  /* 0x0000001a0f00788c */ /* 0x000fe2000bf25270 */
[----:B------:R-:W-:Y:S01]  /*46b0*/  PLOP3.LUT P0, PT, PT, PT, UP0, 0x80, 0x8 ;  /* 0x000000000008781c */ /* 0x000fe20003f0f008 */
[----:B------:R-:W-:Y:S02]  /*46c0*/  ULEA UR28, UR5, UR14, 0x8 ;  /* 0x0000000e051c7291 */ /* 0x000fe4000f8e40ff */
[----:B------:R-:W-:Y:S02]  /*46d0*/  USEL UR25, URZ, 0x1, UP1 ;  /* 0x00000001ff197887 */ /* 0x000fe40008800000 */
[----:B------:R-:W-:Y:S01]  /*46e0*/  USEL UR15, UR15, URZ, UP1 ;  /* 0x000000ff0f0f7287 */ /* 0x000fe20008800000 */
[----:B------:R-:W-:Y:S01]  /*46f0*/  UMOV UR29, 0xc0004010 ;  /* 0xc0004010001d7882 */ /* 0x000fe20000000000 */
[----:B------:R-:W-:Y:S02]  /*4700*/  UIADD3 UR22, UPT, UPT, UR22, 0x1, URZ ;  /* 0x0000000116167890 */ /* 0x000fe4000fffe0ff */
[----:B------:R-:W-:Y:S01]  /*4710*/  LOP3.LUT R2, R2, UR25, RZ, 0x3c, !PT ;  /* 0x0000001902027c12 */ /* 0x000fe2000f8e3cff */
[----:B------:R-:W-:Y:S02]  /*4720*/  @UP0 ULEA UR24, UR15, UR11, 0x3 ;  /* 0x0000000b0f180291 */ /* 0x000fe4000f8e18ff */
[----:B------:R-:W-:Y:S01]  /*4730*/  UISETP.NE.AND UP0, UPT, UR22, UR21, UPT ;  /* 0x000000151600728c */ /* 0x000fe2000bf05270 */
[----:B-1----:R-:W-:Y:S01]  /*4740*/  @P0 SHF.L.U32 R0, R2, 0x1f, RZ ;  /* 0x0000001f02000819 */ /* 0x002fe200000006ff */
[----:B------:R-:W-:Y:S01]  /*4750*/  UIADD3 UR20, UPT, UPT, UR20, -0x1, URZ ;  /* 0xffffffff14147890 */ /* 0x000fe2000fffe0ff */
[----:B------:R-:W-:Y:S04]  /*4760*/  UMOV UR5, UR15 ;  /* 0x0000000f00057c82 */ /* 0x000fe80008000000 */
[----:B------:R2:W3:Y:S01]  /*4770*/  @P0 SYNCS.PHASECHK.TRANS64.TRYWAIT P2, [UR24], R0 ;  /* 0x00000000ff0005a7 */ /* 0x0004e20008041118 */
[----:B------:R-:W-:Y:S03]  /*4780*/  UIADD3 UR24, UPT, UPT, UR7, 0xd0, URZ ;  /* 0x000000d007187890 */ /* 0x000fe6000fffe0ff */
[----:B------:R-:W-:Y:S02]  /*4790*/  UMOV UR7, 0xc0004010 ;  /* 0xc000401000077882 */ /* 0x000fe40000000000 */
[----:B------:R2:W-:Y:S01]  /*47a0*/  UTCIMMA.2CTA gdesc[UR28], gdesc[UR6], tmem[UR18], tmem[UR26], idesc[UR27], UP3 ;  /* 0x00ff1a061c0075ea */ /* 0x0005e20009a00112 */
[----:B------:R-:W-:Y:S03]  /*47b0*/  UPLOP3.LUT UP3, UPT, UPT, UPT, UPT, 0x80, 0x8 ;  /* 0x000000000008789c */ /* 0x000fe60003f6f070 */
[----:B------:R2:W-:Y:S01]  /*47c0*/  UTCBAR.2CTA.MULTICAST [UR24], URZ, UR13 ;  /* 0x000000ff180073e9 */ /* 0x0005e2000820080d */
[----:B------:R-:W-:Y:S07]  /*47d0*/  BRA.U UP0, `(.L_x_96) ;  /* 0xfffffffd008c7547 */ /* 0x000fee000b83ffff */
.L_x_93:
[----:B------:R-:W-:Y:S01]  /*47e0*/  UIADD3 UR19, UPT, UPT, UR19, 0x200, URZ ;  /* 0x0000020013137890 */ /* 0x000fe2000fffe0ff */
[----:B------:R-:W-:-:S08]  /*47f0*/  UMOV UR22, UR21 ;  /* 0x0000001500167c82 */ /* 0x000fd00008000000 */
[----:B------:R4:W-:Y:S01]  /*4800*/  UTCBAR.2CTA.MULTICAST [UR19], URZ, UR12 ;  /* 0x000000ff130073e9 */ /* 0x0009e2000820080c */
[----:B------:R-:W-:Y:S02]  /*4810*/  NOP ;  /* 0x0000000000007918 */ /* 0x000fe40000000000 */
.L_x_91:
[----:B------:R-:W-:Y:S01]  /*4820*/  UIADD3 UR16, UPT, UPT, UR16, 0x1, URZ ;  /* 0x0000000110107890 */ /* 0x000fe2000fffe0ff */
[----:B------:R-:W-:-:S03]  /*4830*/  ISETP.NE.AND P0, PT, R8, 0x2, PT ;  /* 0x000000020800780c */ /* 0x000fc60003f05270 */
[----:B------:R-:W-:Y:S01]  /*4840*/  UISETP.NE.AND UP0, UPT, UR16, 0x2, UPT ;  /* 0x000000021000788c */ /* 0x000fe2000bf05270 */
[----:B-12---:R-:W-:Y:S02]  /*4850*/  SEL R0, RZ, 0x1, P0 ;  /* 0x00000001ff007807 */ /* 0x006fe40000000000 */
[----:B------:R-:W-:Y:S01]  /*4860*/  SEL R8, R8, RZ, P0 ;  /* 0x000000ff08087207 */ /* 0x000fe20000000000 */
[----:B------:R-:W-:Y:S01]  /*4870*/  USEL UR5, URZ, 0x1, UP0 ;  /* 0x00000001ff057887 */ /* 0x000fe20008000000 */
[----:B------:R-:W-:Y:S01]  /*4880*/  LOP3.LUT R3, R3, R0, RZ, 0x3c, !PT ;  /* 0x0000000003037212 */ /* 0x000fe200078e3cff */
[----:B------:R-:W-:-:S04]  /*4890*/  USEL UR16, UR16, URZ, UP0 ;  /* 0x000000ff10107287 */ /* 0x000fc80008000000 */
[----:B------:R-:W-:Y:S01]  /*48a0*/  LOP3.LUT R9, R9, UR5, RZ, 0x3c, !PT ;  /* 0x0000000509097c12 */ /* 0x000fe2000f8e3cff */
[----:B------:R-:W-:Y:S07]  /*48b0*/  @P1 BRA `(.L_x_97) ;  /* 0xfffffff800c41947 */ /* 0x000fee000383ffff */
[----:B------:R-:W1:Y:S01]  /*48c0*/  S2UR UR4, SR_CgaCtaId ;  /* 0x00000000000479c3 */ /* 0x000e620000008800 */
[----:B------:R-:W-:Y:S01]  /*48d0*/  ELECT P0, URZ, PT ;  /* 0x0000000000ff782f */ /* 0x000fe20003800000 */
[----:B------:R-:W-:Y:S01]  /*48e0*/  HFMA2 R0, -RZ, RZ, 0, 5.9604644775390625e-08 ;  /* 0x00000001ff007431 */ /* 0x000fe200000001ff */
[----:B------:R-:W-:-:S05]  /*48f0*/  UMOV UR5, 0x40 ;  /* 0x0000004000057882 */ /* 0x000fca0000000000 */
[----:B------:R-:W-:Y:S01]  /*4900*/  UVIRTCOUNT.DEALLOC.SMPOOL 0x80 ;  /* 0x000000800000784c */ /* 0x000fe20000000000 */
[----:B------:R-:W-:Y:S02]  /*4910*/  UISETP.NE.AND UP0, UPT, UR9, URZ, UPT ;  /* 0x000000ff0900728c */ /* 0x000fe4000bf05270 */
[----:B-1----:R-:W-:-:S09]  /*4920*/  ULEA UR4, UR4, UR5, 0x18 ;  /* 0x0000000504047291 */ /* 0x002fd2000f8ec0ff */
[----:B------:R1:W-:Y:S01]  /*4930*/  @P0 STS.U8 [UR4+0x1c], R0 ;  /* 0x00001c00ff000988 */ /* 0x0003e20008000004 */
[----:B------:R-:W-:Y:S05]  /*4940*/  BRA.U UP0, `(.L_x_98) ;  /* 0x0000000100587547 */ /* 0x000fea000b800000 */
[----:B------:R-:W-:Y:S01]  /*4950*/  UIADD3 UR6, UPT, UPT, UR11, 0x210, URZ ;  /* 0x000002100b067890 */ /* 0x000fe2000fffe0ff */
[----:B------:R-:W-:-:S03]  /*4960*/  SHF.L.U32 R3, R9, 0x1f, RZ ;  /* 0x0000001f09037819 */ /* 0x000fc600000006ff */
[----:B------:R-:W-:-:S09]  /*4970*/  ULEA UR5, UR16, UR6, 0x3 ;  /* 0x0000000610057291 */ /* 0x000fd2000f8e18ff */
[----:B------:R-:W2:Y:S02]  /*4980*/  SYNCS.PHASECHK.TRANS64.TRYWAIT P0, [UR5], R3 ;  /* 0x00000003ff0075a7 */ /* 0x000ea40008001105 */
[----:B--2---:R-:W-:Y:S05]  /*4990*/  @!P0 BRA `(.L_x_99) ;  /* 0x0000007400688947 */ /* 0x004fea0003800000 */
.L_x_226:
[----:B------:R-:W-:-:S04]  /*49a0*/  UIADD3 UR7, UPT, UPT, UR16, 0x1, URZ ;  /* 0x0000000110077890 */ /* 0x000fc8000fffe0ff */
[----:B------:R-:W-:-:S04]  /*49b0*/  UISETP.NE.AND UP1, UPT, UR7, 0x2, UPT ;  /* 0x000000020700788c */ /* 0x000fc8000bf25270 */
[----:B------:R-:W-:Y:S02]  /*49c0*/  USEL UR5, URZ, 0x1, UP1 ;  /* 0x00000001ff057887 */ /* 0x000fe40008800000 */
[----:B------:R-:W-:-:S04]  /*49d0*/  USEL UR7, UR7, URZ, UP1 ;  /* 0x000000ff07077287 */ /* 0x000fc80008800000 */
[----:B------:R-:W-:Y:S01]  /*49e0*/  ULEA UR7, UR7, UR6, 0x3 ;  /* 0x0000000607077291 */ /* 0x000fe2000f8e18ff */
[----:B-1----:R-:W-:-:S04]  /*49f0*/  LOP3.LUT R3, R9, UR5, RZ, 0x3c, !PT ;  /* 0x0000000509037c12 */ /* 0x002fc8000f8e3cff */
[----:B------:R-:W-:Y:S01]  /*4a00*/  SHF.L.U32 R3, R3, 0x1f, RZ ;  /* 0x0000001f03037819 */ /* 0x000fe200000006ff */
[----:B------:R-:W-:-:S04]  /*4a10*/  IMAD.U32 R0, RZ, RZ, UR7 ;  /* 0x00000007ff007e24 */ /* 0x000fc8000f8e00ff */
[----:B------:R1:W2:Y:S03]  /*4a20*/  SYNCS.PHASECHK.TRANS64.TRYWAIT P0, [R0+URZ], R3 ;  /* 0x00000003000075a7 */ /* 0x0002a600080011ff */
[----:B--2---:R-:W-:Y:S05]  /*4a30*/  @!P0 NANOSLEEP.SYNCS 0x989680 ;  /* 0x009896800000895d */ /* 0x004fea0003900000 */
[----:B------:R-:W2:Y:S02]  /*4a40*/  @!P0 SYNCS.PHASECHK.TRANS64 P0, [R0+URZ], R3 ;  /* 0x00000003000085a7 */ /* 0x000ea400080010ff */
[----:B--2---:R-:W-:Y:S05]  /*4a50*/  @P0 BRA `(.L_x_100) ;  /* 0x0000000000200947 */ /* 0x004fea0003800000 */
.L_x_101:
[----:B--2---:R2:W1:Y:S02]  /*4a60*/  SYNCS.PHASECHK.TRANS64.TRYWAIT P0, [R0+URZ], R3 ;  /* 0x00000003000075a7 */ /* 0x00446400080011ff */
[----:B-1----:R-:W-:Y:S05]  /*4a70*/  @!P0 NANOSLEEP.SYNCS 0x989680 ;  /* 0x009896800000895d */ /* 0x002fea0003900000 */
[----:B------:R-:W1:Y:S02]  /*4a80*/  @!P0 SYNCS.PHASECHK.TRANS64 P0, [R0+URZ], R3 ;  /* 0x00000003000085a7 */ /* 0x000e6400080010ff */
[----:B-1----:R-:W-:Y:S05]  /*4a90*/  @!P0 BRA `(.L_x_101) ;  /* 0xfffffffc00f08947 */ /* 0x002fea000383ffff */
[----:B------:R-:W-:Y:S05]  /*4aa0*/  BRA `(.L_x_100) ;  /* 0x00000000000c7947 */ /* 0x000fea0003800000 */
.L_x_98:
[----:B------:R-:W-:-:S04]  /*4ab0*/  UIADD3 UR5, UPT, UPT, UR11, 0x240, URZ ;  /* 0x000002400b057890 */ /* 0x000fc8000fffe0ff */
[----:B------:R-:W-:-:S09]  /*4ac0*/  UPRMT UR5, UR8, 0x654, UR5 ;  /* 0x0000065408057896 */ /* 0x000fd20008000005 */
[----:B------:R-:W-:Y:S03]  /*4ad0*/  SYNCS.ARRIVE.TRANS64.RED.A1T0 RZ, [UR5], RZ ;  /* 0x000000ffffff79a7 */ /* 0x000fe60008100405 */
.L_x_100:
[----:B-12---:R-:W-:Y:S01]  /*4ae0*/  SHF.L.U32 R3, RZ, 0x1f, RZ ;  /* 0x0000001fff037819 */ /* 0x006fe200000006ff */
[----:B------:R-:W-:Y:S01]  /*4af0*/  UIADD3 UR5, UPT, UPT, UR11, 0x240, URZ ;  /* 0x000002400b057890 */ /* 0x000fe2000fffe0ff */
[----:B------:R-:W-:Y:S02]  /*4b00*/  PLOP3.LUT P0, PT, PT, PT, UP0, 0x80, 0x8 ;  /* 0x000000000008781c */ /* 0x000fe40003f0f008 */
[----:B------:R-:W1:Y:S02]  /*4b10*/  SYNCS.PHASECHK.TRANS64.TRYWAIT P1, [UR11+0x240], R3 ;  /* 0x00024003ff0075a7 */ /* 0x000e64000802110b */
[----:B-1----:R-:W-:Y:S09]  /*4b20*/  @!P1 BRA `(.L_x_102) ;  /* 0x00000074001c9947 */ /* 0x002ff20003800000 */
.L_x_228:
[----:B------:R-:W-:Y:S02]  /*4b30*/  @!UP0 UPRMT UR5, UR8, 0x654, UR5 ;  /* 0x0000065408058896 */ /* 0x000fe40008000005 */
[----:B------:R-:W-:Y:S01]  /*4b40*/  ULOP3.LUT UR6, UR17, 0xffff, URZ, 0xc0, !UPT ;  /* 0x0000ffff11067892 */ /* 0x000fe2000f8ec0ff */
[----:B------:R-:W-:-:S03]  /*4b50*/  UMOV UR8, 0xffff ;  /* 0x0000ffff00087882 */ /* 0x000fc60000000000 */
[----:B------:R-:W-:-:S03]  /*4b60*/  USHF.R.U32.HI UR6, URZ, 0x5, UR6 ;  /* 0x00000005ff067899 */ /* 0x000fc60008011606 */
[----:B------:R-:W-:Y:S01]  /*4b70*/  @!P0 SYNCS.ARRIVE.TRANS64.RED.A1T0 RZ, [UR5], RZ ;  /* 0x000000ffffff89a7 */ /* 0x000fe20008100405 */
[----:B------:R-:W-:Y:S01]  /*4b80*/  NOP ;  /* 0x0000000000007918 */ /* 0x000fe20000000000 */
[----:B-1----:R-:W1:Y:S01]  /*4b90*/  LDS R0, [UR4+0x14] ;  /* 0x00001404ff007984 */ /* 0x002e620008000800 */
[----:B------:R-:W-:Y:S01]  /*4ba0*/  USHF.L.U32 UR8, UR8, UR6, URZ ;  /* 0x0000000608087299 */ /* 0x000fe200080006ff */
[----:B------:R-:W-:Y:S02]  /*4bb0*/  UMOV UR5, 0x1 ;  /* 0x0000000100057882 */ /* 0x000fe40000000000 */
[----:B------:R-:W-:-:S03]  /*4bc0*/  USHF.L.U32 UR5, UR5, UR6, URZ ;  /* 0x0000000605057299 */ /* 0x000fc600080006ff */
[----:B-1----:R-:W-:-:S04]  /*4bd0*/  LOP3.LUT R0, R0, UR8, RZ, 0xc0, !PT ;  /* 0x0000000800007c12 */ /* 0x002fc8000f8ec0ff */
[----:B------:R-:W-:-:S13]  /*4be0*/  ISETP.NE.AND P0, PT, R0, UR8, PT ;  /* 0x0000000800007c0c */ /* 0x000fda000bf05270 */
[----:B------:R-:W-:Y:S05]  /*4bf0*/  @P0 BRA `(.L_x_103) ;  /* 0x0000000000580947 */ /* 0x000fea0003800000 */
[----:B------:R-:W1:Y:S02]  /*4c00*/  LDS R0, [UR4+0x18] ;  /* 0x00001804ff007984 */ /* 0x000e640008000800 */
[----:B-1----:R-:W-:-:S04]  /*4c10*/  LOP3.LUT R0, R0, UR5, RZ, 0xc0, !PT ;  /* 0x0000000500007c12 */ /* 0x002fc8000f8ec0ff */
[----:B------:R-:W-:-:S13]  /*4c20*/  ISETP.NE.AND P0, PT, R0, UR5, PT ;  /* 0x0000000500007c0c */ /* 0x000fda000bf05270 */
[----:B------:R-:W-:Y:S05]  /*4c30*/  @P0 BRA `(.L_x_104) ;  /* 0x00000000003c0947 */ /* 0x000fea0003800000 */
[----:B------:R-:W1:Y:S01]  /*4c40*/  S2R R2, SR_LANEID ;  /* 0x0000000000027919 */ /* 0x000e620000000000 */
[----:B------:R-:W-:Y:S01]  /*4c50*/  ULOP3.LUT UR8, URZ, UR8, URZ, 0x33, !UPT ;  /* 0x00000008ff087292 */ /* 0x000fe2000f8e33ff */
[----:B------:R-:W-:Y:S01]  /*4c60*/  LOP3.LUT R4, RZ, UR5, RZ, 0x33, !PT ;  /* 0x00000005ff047c12 */ /* 0x000fe2000f8e33ff */
[----:B------:R-:W-:Y:S02]  /*4c70*/  VOTEU.ANY UR7, UPT, PT ;  /* 0x0000000000077886 */ /* 0x000fe400038e0100 */
[----:B------:R-:W-:Y:S01]  /*4c80*/  UFLO.U32 UR7, UR7 ;  /* 0x00000007000772bd */ /* 0x000fe200080e0000 */
[----:B------:R-:W2:Y:S01]  /*4c90*/  REDUX UR5, R4 ;  /* 0x00000000040573c4 */ /* 0x000ea20000000000 */
[----:B------:R-:W-:-:S06]  /*4ca0*/  IMAD.U32 R0, RZ, RZ, UR8 ;  /* 0x00000008ff007e24 */ /* 0x000fcc000f8e00ff */
[----:B------:R1:W-:Y:S01]  /*4cb0*/  UTCATOMSWS.AND URZ, UR8 ;  /* 0x0000000800ff79e3 */ /* 0x0003e20008000000 */
[----:B------:R-:W3:Y:S01]  /*4cc0*/  REDUX UR6, R0 ;  /* 0x00000000000673c4 */ /* 0x000ee20000000000 */
[----:B-1----:R-:W-:Y:S01]  /*4cd0*/  ISETP.EQ.U32.AND P0, PT, R2, UR7, PT ;  /* 0x0000000702007c0c */ /* 0x002fe2000bf02070 */
[----:B--2---:R-:W-:Y:S01]  /*4ce0*/  IMAD.U32 R2, RZ, RZ, UR5 ;  /* 0x00000005ff027e24 */ /* 0x004fe2000f8e00ff */
[----:B---3--:R-:W-:-:S11]  /*4cf0*/  MOV R3, UR6 ;  /* 0x0000000600037c02 */ /* 0x008fd60008000f00 */
[----:B------:R1:W-:Y:S04]  /*4d00*/  @P0 ATOMS.AND RZ, [UR4+0x14], R3 ;  /* 0x00001403ffff098c */ /* 0x0003e8000a800004 */
[----:B------:R1:W-:Y:S01]  /*4d10*/  @P0 ATOMS.AND RZ, [UR4+0x18], R2 ;  /* 0x00001802ffff098c */ /* 0x0003e2000a800004 */
[----:B------:R-:W-:Y:S05]  /*4d20*/  BRA `(.L_x_105) ;  /* 0x0000000000147947 */ /* 0x000fea0003800000 */
.L_x_104:
[----:B------:R-:W-:Y:S02]  /*4d30*/  MOV R2, 0x4d50 ;  /* 0x00004d5000027802 */ /* 0x000fe40000000f00 */
[----:B---345:R-:W-:Y:S05]  /*4d40*/  CALL.REL.NOINC `($__internal_0_$__cuda_sm10x_tcgen05_guardrail_trap_col_being_dealloced_not_returned_by_alloc) ;  /* 0x0000007400b47944 */ /* 0x038fea0003c00000 */
[----:B------:R-:W-:Y:S05]  /*4d50*/  BRA `(.L_x_105) ;  /* 0x0000000000087947 */ /* 0x000fea0003800000 */
.L_x_103:
[----:B------:R-:W-:Y:S02]  /*4d60*/  MOV R2, 0x4d80 ;  /* 0x00004d8000027802 */ /* 0x000fe40000000f00 */
[----:B---345:R-:W-:Y:S05]  /*4d70*/  CALL.REL.NOINC `($__internal_2_$__cuda_sm10x_tcgen05_guardrail_trap_unallocated_columns_being_dealloced) ;  /* 0x0000007400c07944 */ /* 0x038fea0003c00000 */
.L_x_105:
[----:B------:R-:W-:Y:S01]  /*4d80*/  NOP ;  /* 0x0000000000007918 */ /* 0x000fe20000000000 */
[----:B----4-:R-:W-:Y:S05]  /*4d90*/  EXIT ;  /* 0x000000000000794d */ /* 0x010fea0003800000 */
.L_x_78:
[----:B------:R-:W-:-:S09]  /*4da0*/  UISETP.NE.OR UP5, UPT, UR10, 0x3, !UP5 ;  /* 0x000000030a00788c */ /* 0x000fd2000efa5670 */
[----:B------:R-:W-:Y:S05]  /*4db0*/  BRA.U UP5, `(.L_x_106) ;  /* 0x0000000d05ac7547 */ /* 0x000fea000b800000 */
[----:B------:R-:W1:Y:S01]  /*4dc0*/  LDCU.64 UR6, c[0x0][0x888] ;  /* 0x00011100ff0677ac */ /* 0x000e620008000a00 */
[----:B------:R-:W2:Y:S01]  /*4dd0*/  LDC R0, c[0x0][0xb30] ;  /* 0x0002cc00ff007b82 */ /* 0x000ea20000000800 */
[----:B------:R-:W-:Y:S02]  /*4de0*/  HFMA2 R29, -RZ, RZ, 0, 0 ;  /* 0x00000000ff1d7431 */ /* 0x000fe400000001ff */
[----:B------:R-:W-:Y:S01]  /*4df0*/  IMAD.MOV.U32 R31, RZ, RZ, 0x1 ;  /* 0x00000001ff1f7424 */ /* 0x000fe200078e00ff */
[----:B------:R-:W3:Y:S01]  /*4e00*/  LDCU.64 UR4, c[0x0][0x890] ;  /* 0x00011200ff0477ac */ /* 0x000ee20008000a00 */
[----:B------:R-:W-:Y:S01]  /*4e10*/  IMAD.MOV.U32 R30, RZ, RZ, RZ ;  /* 0x000000ffff1e7224 */ /* 0x000fe200078e00ff */
[----:B------:R-:W-:Y:S01]  /*4e20*/  MOV R23, 0x2000 ;  /* 0x0000200000177802 */ /* 0x000fe20000000f00 */
[----:B------:R-:W-:Y:S01]  /*4e30*/  UPLOP3.LUT UP1, UPT, UPT, UPT, UPT, 0x40, 0x4 ;  /* 0x000000000004789c */ /* 0x000fe20003f2e870 */
[----:B------:R-:W4:Y:S08]  /*4e40*/  LDC R19, c[0x0][0x370] ;  /* 0x0000dc00ff137b82 */ /* 0x000f300000000800 */
[----:B------:R-:W4:Y:S01]  /*4e50*/  LDC R2, c[0x0][0xb0c] ;  /* 0x0002c300ff027b82 */ /* 0x000f220000000800 */
[----:B-1----:R-:W-:-:S03]  /*4e60*/  UISETP.NE.U32.AND UP2, UPT, UR6, URZ, UPT ;  /* 0x000000ff0600728c */ /* 0x002fc6000bf45070 */
[----:B------:R-:W-:Y:S01]  /*4e70*/  UMOV UR6, 0x400 ;  /* 0x0000040000067882 */ /* 0x000fe20000000000 */
[----:B------:R-:W-:Y:S02]  /*4e80*/  UISETP.NE.AND.EX UP2, UPT, UR7, URZ, UPT, UP2 ;  /* 0x000000ff0700728c */ /* 0x000fe4000bf45320 */
[----:B------:R-:W-:Y:S01]  /*4e90*/  ULEA UR6, UR37, UR6, 0x18 ;  /* 0x0000000625067291 */ /* 0x000fe2000f8ec0ff */
[----:B------:R-:W1:Y:S01]  /*4ea0*/  LDC R18, c[0x0][0xb20] ;  /* 0x0002c800ff127b82 */ /* 0x000e620000000800 */
[----:B---3--:R-:W-:Y:S01]  /*4eb0*/  UISETP.NE.U32.AND UP3, UPT, UR4, URZ, UPT ;  /* 0x000000ff0400728c */ /* 0x008fe2000bf65070 */
[----:B--2---:R-:W-:Y:S01]  /*4ec0*/  ISETP.NE.AND P1, PT, R0, 0x1, PT ;  /* 0x000000010000780c */ /* 0x004fe20003f25270 */
[----:B------:R-:W-:Y:S02]  /*4ed0*/  UIADD3 UR7, UPT, UPT, UR6, 0x1b0, URZ ;  /* 0x000001b006077890 */ /* 0x000fe4000fffe0ff */
[----:B------:R-:W-:Y:S02]  /*4ee0*/  UIADD3 UR25, UPT, UPT, UR6, 0x1a0, URZ ;  /* 0x000001a006197890 */ /* 0x000fe4000fffe0ff */
[----:B------:R-:W-:Y:S01]  /*4ef0*/  UIADD3 UR17, UPT, UPT, UR6, 0x1a8, URZ ;  /* 0x000001a806117890 */ /* 0x000fe2000fffe0ff */
[----:B------:R-:W2:Y:S01]  /*4f00*/  LDC.64 R32, c[0x0][0x348] ;  /* 0x0000d200ff207b82 */ /* 0x000ea20000000a00 */
[----:B------:R-:W-:-:S02]  /*4f10*/  UPRMT UR7, UR37, 0x654, UR7 ;  /* 0x0000065425077896 */ /* 0x000fc40008000007 */
[----:B------:R-:W-:-:S05]  /*4f20*/  UISETP.NE.AND.EX UP3, UPT, UR5, URZ, UPT, UP3 ;  /* 0x000000ff0500728c */ /* 0x000fca000bf65330 */
[----:B------:R-:W3:Y:S08]  /*4f30*/  LDC.64 R16, c[0x0][0xb10] ;  /* 0x0002c400ff107b82 */ /* 0x000ef00000000a00 */
[----:B------:R-:W1:Y:S08]  /*4f40*/  LDC.64 R6, c[0x0][0xb18] ;  /* 0x0002c600ff067b82 */ /* 0x000e700000000a00 */
[----:B------:R-:W1:Y:S08]  /*4f50*/  LDC.64 R4, c[0x0][0xb28] ;  /* 0x0002ca00ff047b82 */ /* 0x000e700000000a00 */
[----:B----4-:R-:W1:Y:S02]  /*4f60*/  LDC R22, c[0x0][0x374] ;  /* 0x0000dd00ff167b82 */ /* 0x010e640000000800 */
.L_x_116:
[C---:B------:R-:W-:Y:S02]  /*4f70*/  LEA R0, R30.reuse, UR6, 0x3 ;  /* 0x000000061e007c11 */ /* 0x040fe4000f8e18ff */
[----:B------:R-:W-:Y:S02]  /*4f80*/  SHF.L.U32 R3, R29, 0x1f, RZ ;  /* 0x0000001f1d037819 */ /* 0x000fe400000006ff */
[----:B------:R-:W-:Y:S02]  /*4f90*/  LEA R24, R30, UR6, 0x4 ;  /* 0x000000061e187c11 */ /* 0x000fe4000f8e20ff */
[----:B----4-:R-:W4:Y:S02]  /*4fa0*/  SYNCS.PHASECHK.TRANS64.TRYWAIT P0, [R0+URZ+0x1e0], R3 ;  /* 0x0001e003000075a7 */ /* 0x010f2400080011ff */
[----:B----4-:R-:W-:Y:S05]  /*4fb0*/  @!P0 BRA `(.L_x_107) ;  /* 0x0000007000108947 */ /* 0x010fea0003800000 */
.L_x_229:
[----:B------:R-:W-:Y:S01]  /*4fc0*/  ISETP.GE.AND P0, PT, R72, 0x1, PT ;  /* 0x000000014800780c */ /* 0x000fe20003f06270 */
[----:B------:R-:W1:Y:S01]  /*4fd0*/  LDS.128 R24, [R24+0x250] ;  /* 0x0002500018187984 */ /* 0x000e620000000c00 */
[----:B----4-:R-:W-:Y:S01]  /*4fe0*/  VIADD R0, R0, 0x1f0 ;  /* 0x000001f000007836 */ /* 0x010fe20000000000 */
[----:B------:R-:W-:Y:S01]  /*4ff0*/  @!PT LDS RZ, [RZ] ;  /* 0x00000000fffff984 */ /* 0x000fe20000000800 */
[----:B------:R-:W-:Y:S01]  /*5000*/  @!PT LDS RZ, [RZ] ;  /* 0x00000000fffff984 */ /* 0x000fe20000000800 */
[----:B------:R-:W-:Y:S01]  /*5010*/  @!PT LDS RZ, [RZ] ;  /* 0x00000000fffff984 */ /* 0x000fe20000000800 */
[----:B------:R-:W-:Y:S01]  /*5020*/  @!PT LDS RZ, [RZ] ;  /* 0x00000000fffff984 */ /* 0x000fe20000000800 */
[----:B------:R4:W-:Y:S06]  /*5030*/  MEMBAR.ALL.CTA ;  /* 0x0000000000007992 */ /* 0x0009ec0000008000 */
[----:B----4-:R-:W4:Y:S01]  /*5040*/  FENCE.VIEW.ASYNC.S ;  /* 0x00000000000073c6 */ /* 0x010f220000000000 */
[----:B------:R-:W-:Y:S04]  /*5050*/  PRMT R0, RZ, 0x654, R0 ;  /* 0x00000654ff007816 */ /* 0x000fe80000000000 */
[----:B----4-:R4:W-:Y:S01]  /*5060*/  SYNCS.ARRIVE.TRANS64.RED.A1T0 RZ, [R0+URZ], RZ ;  /* 0x000000ff00ff79a7 */ /* 0x0109e200081004ff */
[----:B-1----:R-:W-:Y:S11]  /*5070*/  LOP3.LUT P3, RZ, R26, 0x1, RZ, 0xc0, !PT ;  /* 0x000000011aff7812 */ /* 0x002ff6000786c0ff */
[----:B------:R-:W-:Y:S02]  /*5080*/  @!UPT UIADD3 URZ, UPT, UPT, URZ, URZ, URZ ;  /* 0x000000fffffff290 */ /* 0x000fe4000fffe0ff */
[----:B------:R-:W-:Y:S02]  /*5090*/  @P3 MOV R13, R24 ;  /* 0x00000018000d3202 */ /* 0x000fe40000000f00 */
[----:B------:R-:W-:Y:S01]  /*50a0*/  @P3 LOP3.LUT R8, R25, 0xffff, RZ, 0xc0, !PT ;  /* 0x0000ffff19083812 */ /* 0x000fe200078ec0ff */
[----:B----4-:R-:W-:Y:S06]  /*50b0*/  @!P0 BRA `(.L_x_108) ;  /* 0x0000000000a48947 */ /* 0x010fec0003800000 */
[----:B------:R-:W-:Y:S01]  /*50c0*/  IMAD.HI.U32 R35, R22, R7, RZ ;  /* 0x0000000716237227 */ /* 0x000fe200078e00ff */
[----:B------:R-:W-:Y:S02]  /*50d0*/  ISETP.NE.AND P0, PT, R6, 0x1, PT ;  /* 0x000000010600780c */ /* 0x000fe40003f05270 */
[----:B------:R-:W-:Y:S01]  /*50e0*/  ISETP.NE.AND P2, PT, R72, 0x1, PT ;  /* 0x000000014800780c */ /* 0x000fe20003f45270 */
[----:B---3--:R-:W-:Y:S01]  /*50f0*/  IMAD.HI.U32 R34, R19, R16, RZ ;  /* 0x0000001013227227 */ /* 0x008fe200078e00ff */
[----:B------:R-:W-:Y:S02]  /*5100*/  SHF.R.U32.HI R35, RZ, R18, R35 ;  /* 0x00000012ff237219 */ /* 0x000fe40000011623 */
[----:B------:R-:W-:Y:S01]  /*5110*/  ISETP.NE.AND P4, PT, R2, 0x1, PT ;  /* 0x000000010200780c */ /* 0x000fe20003f85270 */
[----:B------:R-:W-:Y:S01]  /*5120*/  IMAD.HI.U32 R36, R13, R16, RZ ;  /* 0x000000100d247227 */ /* 0x000fe200078e00ff */
[----:B------:R-:W-:Y:S02]  /*5130*/  SHF.R.U32.HI R34, RZ, R17, R34 ;  /* 0x00000011ff227219 */ /* 0x000fe40000011622 */
[----:B------:R-:W-:Y:S01]  /*5140*/  SEL R3, R22, R35, !P0 ;  /* 0x0000002316037207 */ /* 0x000fe20004000000 */
[C---:B------:R-:W-:Y:S01]  /*5150*/  IMAD.HI.U32 R35, R8.reuse, R7, RZ ;  /* 0x0000000708237227 */ /* 0x040fe200078e00ff */
[----:B------:R-:W-:Y:S02]  /*5160*/  SEL R11, R19, R34, !P4 ;  /* 0x00000022130b7207 */ /* 0x000fe40006000000 */
[----:B------:R-:W-:Y:S01]  /*5170*/  SHF.R.U32.HI R36, RZ, R17, R36 ;  /* 0x00000011ff247219 */ /* 0x000fe20000011624 */
[----:B------:R-:W-:Y:S01]  /*5180*/  IMAD.HI.U32 R38, R3, R4, RZ ;  /* 0x0000000403267227 */ /* 0x000fe200078e00ff */
[----:B------:R-:W-:Y:S03]  /*5190*/  SHF.R.U32.HI R35, RZ, R18, R35 ;  /* 0x00000012ff237219 */ /* 0x000fe60000011623 */
[----:B------:R-:W-:Y:S01]  /*51a0*/  IMAD.HI.U32 R34, R11, R4, RZ ;  /* 0x000000040b227227 */ /* 0x000fe200078e00ff */
[----:B------:R-:W-:Y:S02]  /*51b0*/  @P2 SHF.R.U32.HI R3, RZ, R5, R38 ;  /* 0x00000005ff032219 */ /* 0x000fe40000011626 */
[----:B------:R-:W-:Y:S02]  /*51c0*/  SEL R9, R8, R35, !P0 ;  /* 0x0000002308097207 */ /* 0x000fe40004000000 */
[----:B------:R-:W-:Y:S01]  /*51d0*/  @P2 SHF.R.U32.HI R11, RZ, R5, R34 ;  /* 0x00000005ff0b2219 */ /* 0x000fe20000011622 */
[C---:B------:R-:W-:Y:S01]  /*51e0*/  IMAD R10, R72.reuse, R3, RZ ;  /* 0x00000003480a7224 */ /* 0x040fe200078e02ff */
[----:B------:R-:W-:Y:S01]  /*51f0*/  SEL R3, R13, R36, !P4 ;  /* 0x000000240d037207 */ /* 0x000fe20006000000 */
[C---:B------:R-:W-:Y:S03]  /*5200*/  IMAD.HI.U32 R14, R9.reuse, R4, RZ ;  /* 0x00000004090e7227 */ /* 0x040fe600078e00ff */
[----:B------:R-:W-:Y:S01]  /*5210*/  ISETP.GE.AND P0, PT, R9, R10, PT ;  /* 0x0000000a0900720c */ /* 0x000fe20003f06270 */
[C---:B------:R-:W-:Y:S01]  /*5220*/  IMAD R12, R72.reuse, R11, RZ ;  /* 0x0000000b480c7224 */ /* 0x040fe200078e02ff */
[-C--:B------:R-:W-:Y:S04]  /*5230*/  SHF.R.U32.HI R14, RZ, R5.reuse, R14 ;  /* 0x00000005ff0e7219 */ /* 0x080fe8000001160e */
[----:B------:R-:W-:Y:S02]  /*5240*/  ISETP.GE.OR P0, PT, R3, R12, P0 ;  /* 0x0000000c0300720c */ /* 0x000fe40000706670 */
[----:B------:R-:W-:Y:S05]  /*5250*/  SEL R15, R9, R14, !P2 ;  /* 0x0000000e090f7207 */ /* 0x000fea0005000000 */
[----:B------:R-:W-:Y:S04]  /*5260*/  IMAD.MOV R14, RZ, RZ, -R15 ;  /* 0x000000ffff0e7224 */ /* 0x000fe800078e0a0f */
[----:B------:R-:W-:Y:S02]  /*5270*/  IMAD R14, R72, R14, R9 ;  /* 0x0000000e480e7224 */ /* 0x000fe400078e0209 */
[C---:B------:R-:W-:Y:S05]  /*5280*/  @!P0 IMAD.HI.U32 R10, R3.reuse, R4, RZ ;  /* 0x00000004030a8227 */ /* 0x040fea00078e00ff */
[----:B------:R-:W-:Y:S04]  /*5290*/  @!P0 SHF.R.U32.HI R10, RZ, R5, R10 ;  /* 0x00000005ff0a8219 */ /* 0x000fe8000001160a */
[----:B------:R-:W-:Y:S01]  /*52a0*/  @!P0 SEL R0, R3, R10, !P2 ;  /* 0x0000000a03008207 */ /* 0x000fe20005000000 */
[----:B------:R-:W-:Y:S03]  /*52b0*/  IMAD.MOV R10, RZ, RZ, -R3 ;  /* 0x000000ffff0a7224 */ /* 0x000fe600078e0a03 */
[----:B------:R-:W-:Y:S01]  /*52c0*/  @!P0 IADD3 R15, PT, PT, R15, -R0, RZ ;  /* 0x800000000f0f8210 */ /* 0x000fe20007ffe0ff */
[----:B------:R-:W-:Y:S01]  /*52d0*/  @!P0 IMAD R0, R11, R14, R0 ;  /* 0x0000000e0b008224 */ /* 0x000fe200078e0200 */
[----:B------:R-:W-:Y:S01]  /*52e0*/  IADD3 R11, PT, PT, -R9, RZ, RZ ;  /* 0x000000ff090b7210 */ /* 0x000fe20007ffe1ff */
[----:B------:R-:W-:Y:S02]  /*52f0*/  IMAD R13, R2, R10, R13 ;  /* 0x0000000a020d7224 */ /* 0x000fe400078e020d */
[----:B------:R-:W-:Y:S02]  /*5300*/  @!P0 IMAD R9, R15, R72, R3 ;  /* 0x000000480f098224 */ /* 0x000fe400078e0203 */
[----:B------:R-:W-:Y:S02]  /*5310*/  @!P0 IMAD.MOV.U32 R3, RZ, RZ, R0 ;  /* 0x000000ffff038224 */ /* 0x000fe400078e0000 */
[----:B------:R-:W-:Y:S02]  /*5320*/  IMAD R8, R6, R11, R8 ;  /* 0x0000000b06087224 */ /* 0x000fe400078e0208 */
[----:B------:R-:W-:Y:S02]  /*5330*/  IMAD R13, R3, R2, R13 ;  /* 0x00000002030d7224 */ /* 0x000fe400078e020d */
[----:B------:R-:W-:Y:S02]  /*5340*/  IMAD R8, R9, R6, R8 ;  /* 0x0000000609087224 */ /* 0x000fe400078e0208 */
.L_x_108:
[----:B------:R-:W-:Y:S05]  /*5350*/  BRA.U UP1, `(.L_x_109) ;  /* 0x0000000101107547 */ /* 0x000fea000b800000 */
[----:B------:R-:W-:Y:S04]  /*5360*/  MOV R0, UR14 ;  /* 0x0000000e00007c02 */ /* 0x000fe80008000f00 */
[----:B------:R-:W-:Y:S04]  /*5370*/  SHF.L.U32 R3, R0, 0x1f, RZ ;  /* 0x0000001f00037819 */ /* 0x000fe800000006ff */
[----:B------:R-:W1:Y:S02]  /*5380*/  SYNCS.PHASECHK.TRANS64.TRYWAIT P0, [UR6+0x1d8], R3 ;  /* 0x0001d803ff0075a7 */ /* 0x000e640008001106 */
[----:B-1----:R-:W-:Y:S05]  /*5390*/  @!P0 BRA `(.L_x_110) ;  /* 0x0000006c002c8947 */ /* 0x002fea0003800000 */
.L_x_109:
[----:B------:R-:W-:Y:S02]  /*53a0*/  R2UR UR27, R21 ;  /* 0x00000000151b72ca */ /* 0x000fe400000e0000 */
[----:B------:R-:W-:Y:S02]  /*53b0*/  R2UR UR26, R20 ;  /* 0x00000000141a72ca */ /* 0x000fe400000e0000 */
[----:B------:R-:W-:Y:S02]  /*53c0*/  ISETP.NE.U32.AND P2, PT, RZ, UR4, PT ;  /* 0x00000004ff007c0c */ /* 0x000fe4000bf45070 */
[----:B------:R-:W-:Y:S02]  /*53d0*/  SHF.L.U32 R12, R31, 0x1f, RZ ;  /* 0x0000001f1f0c7819 */ /* 0x000fe400000006ff */
[----:B------:R-:W-:Y:S05]  /*53e0*/  ISETP.NE.AND.EX P2, PT, RZ, UR5, PT, P2 ;  /* 0x00000005ff007c0c */ /* 0x000fea000bf45320 */
[----:B------:R-:W-:Y:S02]  /*53f0*/  USHF.L.U32 UR27, UR27, 0x7, URZ ;  /* 0x000000071b1b7899 */ /* 0x000fe400080006ff */
[----:B------:R-:W-:Y:S01]  /*5400*/  UIMAD UR26, UR26, 0xc0, URZ ;  /* 0x000000c01a1a78a4 */ /* 0x000fe2000f8e02ff */
[----:B------:R-:W-:Y:S11]  /*5410*/  BRA.U !UP3, `(.L_x_111) ;  /* 0x000000010b347547 */ /* 0x000ff6000b800000 */
[----:B------:R-:W-:Y:S01]  /*5420*/  UPLOP3.LUT UP0, UPT, UPT, UPT, UP2, 0x80, 0x8 ;  /* 0x000000000008789c */ /* 0x000fe20003f0f020 */
[----:B-1----:R-:W-:Y:S02]  /*5430*/  HFMA2 R0, -RZ, RZ, 0, 5.9604644775390625e-08 ;  /* 0x00000001ff007431 */ /* 0x002fe400000001ff */
[----:B------:R-:W-:Y:S03]  /*5440*/  IMAD.MOV.U32 R151, RZ, RZ, 0x1 ;  /* 0x00000001ff977424 */ /* 0x000fe600078e00ff */
[----:B------:R-:W-:Y:S05]  /*5450*/  PLOP3.LUT P0, PT, PT, PT, UP0, 0x80, 0x8 ;  /* 0x000000000008781c */ /* 0x000fea0003f0f008 */
[----:B------:R-:W1:Y:S01]  /*5460*/  @UP0 LDCU.64 UR10, c[0x0][0x888] ;  /* 0x00011100ff0a07ac */ /* 0x000e620008000a00 */
[----:B------:R-:W-:Y:S07]  /*5470*/  @UP0 UIMAD UR8, UR36, UR4, URZ ;  /* 0x00000004240802a4 */ /* 0x000fee000f8e02ff */
[----:B------:R-:W-:Y:S01]  /*5480*/  @!P0 PRMT R151, R0, 0x7610, R151 ;  /* 0x0000761000978816 */ /* 0x000fe20000000097 */
[----:B-1----:R-:W-:Y:S03]  /*5490*/  @UP0 UIMAD.WIDE UR10, UR8, 0x4, UR10 ;  /* 0x00000004080a08a5 */ /* 0x002fe6000f8e020a */
[----:B------:R-:W1:Y:S03]  /*54a0*/  @!UP0 LDCU UR8, c[0x0][0x880] ;  /* 0x00011000ff0887ac */ /* 0x000e660008000800 */
[----:B------:R-:W-:Y:S01]  /*54b0*/  IMAD.U32 R10, RZ, RZ, UR10 ;  /* 0x0000000aff0a7e24 */ /* 0x000fe2000f8e00ff */
[----:B------:R-:W-:Y:S05]  /*54c0*/  MOV R11, UR11 ;  /* 0x0000000b000b7c02 */ /* 0x000fea0008000f00 */
[----:B-----5:R4:W5:Y:S02]  /*54d0*/  @P0 LDG.E R80, desc[UR46][R10.64] ;  /* 0x0000002e0a500981 */ /* 0x020964000c1e1900 */
[----:B-1--4-:R-:W-:Y:S07]  /*54e0*/  @!P0 IMAD.U32 R80, RZ, RZ, UR8 ;  /* 0x00000008ff508e24 */ /* 0x012fee000f8e00ff */
.L_x_111:
[----:B-----5:R-:W-:Y:S01]  /*54f0*/  @!P2 ISETP.EQ.AND P0, PT, R80, RZ, PT ;  /* 0x000000ff5000a20c */ /* 0x020fe20003f02270 */
[----:B------:R-:W-:Y:S01]  /*5500*/  @!UPT UIADD3 URZ, UPT, UPT, URZ, URZ, URZ ;  /* 0x000000fffffff290 */ /* 0x000fe2000fffe0ff */
[----:B------:R-:W-:Y:S11]  /*5510*/  @!P2 BRA `(.L_x_112) ;  /* 0x000000000014a947 */ /* 0x000ff60003800000 */
[----:B------:R-:W-:Y:S02]  /*5520*/  LOP3.LUT P2, RZ, R151, 0xff, RZ, 0xc0, !PT ;  /* 0x000000ff97ff7812 */ /* 0x000fe4000784c0ff */
[----:B------:R-:W-:Y:S04]  /*5530*/  PLOP3.LUT P0, PT, PT, PT, UP0, 0x80, 0x8 ;  /* 0x000000000008781c */ /* 0x000fe80003f0f008 */
[----:B------:R-:W-:Y:S07]  /*5540*/  PLOP3.LUT P0, PT, P0, PT, PT, 0x8, 0x80 ;  /* 0x000000000080781c */ /* 0x000fee000070e170 */
[----:B------:R-:W-:Y:S11]  /*5550*/  @P2 ISETP.EQ.AND P0, PT, R80, RZ, PT ;  /* 0x000000ff5000220c */ /* 0x000ff60003f02270 */
[----:B------:R-:W-:Y:S02]  /*5560*/  @!UPT UIADD3 URZ, UPT, UPT, URZ, URZ, URZ ;  /* 0x000000fffffff290 */ /* 0x000fe4000fffe0ff */
.L_x_112:
[----:B------:R-:W4:Y:S01]  /*5570*/  SYNCS.PHASECHK.TRANS64.TRYWAIT P2, [UR6+0x1b8], R12 ;  /* 0x0001b80cff0075a7 */ /* 0x000f220008041106 */
[----:B------:R-:W-:Y:S04]  /*5580*/  ELECT P4, URZ, PT ;  /* 0x0000000000ff782f */ /* 0x000fe80003880000 */
[----:B------:R-:W-:Y:S11]  /*5590*/  PLOP3.LUT P4, PT, P0, P4, PT, 0xf2, 0x2f ;  /* 0x00000000002f781c */ /* 0x000ff60000789e72 */
[----:B------:R-:W-:Y:S02]  /*55a0*/  @!UPT UIADD3 URZ, UPT, UPT, URZ, URZ, URZ ;  /* 0x000000fffffff290 */ /* 0x000fe4000fffe0ff */
[----:B--2---:R-:W-:Y:S05]  /*55b0*/  @!P4 IADD3 R9, P0, PT, R32, 0x580, RZ ;  /* 0x000005802009c810 */ /* 0x004fea0007f1e0ff */
[----:B-1----:R-:W-:Y:S01]  /*55c0*/  @!P4 IMAD.X R0, RZ, RZ, R33, P0 ;  /* 0x000000ffff00c224 */ /* 0x002fe200000e0621 */
[----:B----4-:R-:W-:Y:S07]  /*55d0*/  @!P2 BRA `(.L_x_113) ;  /* 0x0000006800b4a947 */ /* 0x010fee0003800000 */
.L_x_232:
[----:B------:R-:W-:Y:S01]  /*55e0*/  @!P4 R2UR UR8, R0 ;  /* 0x000000000008c2ca */ /* 0x000fe200000e0000 */
[----:B------:R-:W-:Y:S01]  /*55f0*/  VOTEU.ALL UP1, P4 ;  /* 0x0000000000ff7886 */ /* 0x000fe20002020000 */
[----:B------:R-:W-:Y:S01]  /*5600*/  @!P4 R2UR UR9, R9 ;  /* 0x000000000909c2ca */ /* 0x000fe200000e0000 */
[----:B------:R-:W-:Y:S01]  /*5610*/  @!P4 IMAD.MOV.U32 R0, RZ, RZ, 0x2000 ;  /* 0x00002000ff00c424 */ /* 0x000fe200078e00ff */
[----:B------:R-:W-:Y:S01]  /*5620*/  UMOV UR10, 0x0 ;  /* 0x00000000000a7882 */ /* 0x000fe20000000000 */
[----:B------:R-:W-:Y:S01]  /*5630*/  UMOV UR11, 0x10000000 ;  /* 0x10000000000b7882 */ /* 0x000fe20000000000 */
[----:B------:R-:W-:Y:S01]  /*5640*/  @!UP1 UIADD3 UR24, UPT, UPT, UR6, 0x400, URZ ;  /* 0x0000040006189890 */ /* 0x000fe2000fffe0ff */
[----:B------:R-:W-:Y:S01]  /*5650*/  @!P4 IADD3 R21, P0, PT, R32, 0x580, RZ ;  /* 0x000005802015c810 */ /* 0x000fe20007f1e0ff */
[----:B------:R-:W-:Y:S01]  /*5660*/  VOTEU.ALL UP1, P4 ;  /* 0x0000000000ff7886 */ /* 0x000fe20002020000 */
[----:B------:R-:W-:Y:S03]  /*5670*/  UMOV UR28, UR36 ;  /* 0x00000024001c7c82 */ /* 0x000fe60008000000 */
[----:B------:R-:W-:Y:S02]  /*5680*/  @!P4 IMAD.X R20, RZ, RZ, R33, P0 ;  /* 0x000000ffff14c224 */ /* 0x000fe400000e0621 */
[----:B------:R-:W-:Y:S01]  /*5690*/  IMAD.U32 R11, RZ, RZ, UR8 ;  /* 0x00000008ff0b7e24 */ /* 0x000fe2000f8e00ff */
[----:B------:R-:W-:Y:S01]  /*56a0*/  UPRMT UR8, UR37, 0x654, UR25 ;  /* 0x0000065425087896 */ /* 0x000fe20008000019 */
[----:B------:R-:W-:Y:S03]  /*56b0*/  IMAD.U32 R10, RZ, RZ, UR9 ;  /* 0x00000009ff0a7e24 */ /* 0x000fe6000f8e00ff */
[----:B------:R-:W-:Y:S02]  /*56c0*/  @!P4 R2UR UR13, R11 ;  /* 0x000000000b0dc2ca */ /* 0x000fe400000e0000 */
[----:B------:R-:W-:Y:S11]  /*56d0*/  @!P4 R2UR UR12, R10 ;  /* 0x000000000a0cc2ca */ /* 0x000ff600000e0000 */
[----:B------:R-:W-:Y:S02]  /*56e0*/  @!UPT UIADD3 URZ, UPT, UPT, URZ, URZ, URZ ;  /* 0x000000fffffff290 */ /* 0x000fe4000fffe0ff */
[----:B------:R2:W-:Y:S01]  /*56f0*/  @!UP1 UTMALDG.3D [UR24], [UR12], desc[UR10] ;  /* 0x00000a180c0095b4 */ /* 0x0005e20008011000 */
[----:B------:R2:W-:Y:S01]  /*5700*/  @!P4 SYNCS.ARRIVE.TRANS64.RED.A0TR RZ, [UR6+0x1a0], R0 ;  /* 0x0001a000ffffc9a7 */ /* 0x0005e20008300406 */
[----:B------:R-:W-:Y:S01]  /*5710*/  SYNCS.ARRIVE.TRANS64.RED.A1T0 RZ, [UR8], RZ ;  /* 0x000000ffffff79a7 */ /* 0x000fe20008100408 */
[----:B------:R-:W4:Y:S02]  /*5720*/  SYNCS.PHASECHK.TRANS64.TRYWAIT P2, [UR6+0x1c0], R12 ;  /* 0x0001c00cff0075a7 */ /* 0x000f240008041106 */
[----:B--2-4-:R-:W-:Y:S05]  /*5730*/  @!P2 BRA `(.L_x_114) ;  /* 0x000000680074a947 */ /* 0x014fea0003800000 */
.L_x_234:
[----:B------:R-:W2:Y:S01]  /*5740*/  LDC.64 R14, c[0x0][0xb10] ;  /* 0x0002c400ff0e7b82 */ /* 0x000ea20000000a00 */
[----:B------:R-:W-:Y:S01]  /*5750*/  @!P4 R2UR UR8, R20 ;  /* 0x000000001408c2ca */ /* 0x000fe200000e0000 */
[----:B------:R-:W-:Y:S01]  /*5760*/  VOTEU.ALL UP1, P4 ;  /* 0x0000000000ff7886 */ /* 0x000fe20002020000 */
[----:B------:R-:W-:Y:S01]  /*5770*/  @!P4 R2UR UR9, R21 ;  /* 0x000000001509c2ca */ /* 0x000fe200000e0000 */
[----:B------:R-:W-:Y:S01]  /*5780*/  UMOV UR10, 0x0 ;  /* 0x00000000000a7882 */ /* 0x000fe20000000000 */
[----:B------:R-:W-:Y:S03]  /*5790*/  UMOV UR11, 0x10000000 ;  /* 0x10000000000b7882 */ /* 0x000fe60000000000 */
[----:B------:R-:W4:Y:S01]  /*57a0*/  LDC.64 R10, c[0x0][0xb18] ;  /* 0x0002c600ff0a7b82 */ /* 0x000f220000000a00 */
[----:B------:R-:W-:Y:S01]  /*57b0*/  @!UP1 UIADD3 UR18, UPT, UPT, UR26, 0x40, URZ ;  /* 0x000000401a129890 */ /* 0x000fe2000fffe0ff */
[----:B------:R-:W-:Y:S01]  /*57c0*/  @P3 SHF.R.U32.HI R28, RZ, 0x10, R25 ;  /* 0x00000010ff1c3819 */ /* 0x000fe20000011619 */
[----:B------:R-:W-:Y:S01]  /*57d0*/  @!UP1 UIADD3 UR16, UPT, UPT, UR6, 0x2400, URZ ;  /* 0x0000240006109890 */ /* 0x000fe2000fffe0ff */
[----:B------:R-:W-:Y:S01]  /*57e0*/  VIADD R30, R30, 0x1 ;  /* 0x000000011e1e7836 */ /* 0x000fe20000000000 */
[----:B------:R-:W-:Y:S03]  /*57f0*/  VOTEU.ALL UP1, P4 ;  /* 0x0000000000ff7886 */ /* 0x000fe60002020000 */
[----:B------:R-:W5:Y:S01]  /*5800*/  @!P1 LDC R0, c[0x0][0xb20] ;  /* 0x0002c800ff009b82 */ /* 0x000f620000000800 */
[----:B------:R-:W-:Y:S01]  /*5810*/  UMOV UR19, UR27 ;  /* 0x0000001b00137c82 */ /* 0x000fe20008000000 */
[----:B------:R-:W-:Y:S01]  /*5820*/  IMAD.U32 R21, RZ, RZ, UR8 ;  /* 0x00000008ff157e24 */ /* 0x000fe2000f8e00ff */
[----:B------:R-:W-:Y:S05]  /*5830*/  UMOV UR20, UR36 ;  /* 0x0000002400147c82 */ /* 0x000fea0008000000 */
[----:B-1----:R-:W1:Y:S01]  /*5840*/  @!P1 LDC R3, c[0x0][0xb0c] ;  /* 0x0002c300ff039b82 */ /* 0x002e620000000800 */
[----:B------:R-:W-:Y:S01]  /*5850*/  IMAD.U32 R20, RZ, RZ, UR9 ;  /* 0x00000009ff147e24 */ /* 0x000fe2000f8e00ff */
[----:B------:R-:W-:Y:S01]  /*5860*/  UPRMT UR8, UR37, 0x654, UR17 ;  /* 0x0000065425087896 */ /* 0x000fe20008000011 */
[----:B------:R-:W-:Y:S03]  /*5870*/  @!P4 R2UR UR13, R21 ;  /* 0x00000000150dc2ca */ /* 0x000fe600000e0000 */
[----:B------:R-:W-:Y:S01]  /*5880*/  @!P4 R2UR UR12, R20 ;  /* 0x00000000140cc2ca */ /* 0x000fe200000e0000 */
[----:B------:R-:W-:Y:S11]  /*5890*/  @!P4 IMAD.MOV.U32 R20, RZ, RZ, 0x2000 ;  /* 0x00002000ff14c424 */ /* 0x000ff600078e00ff */
[----:B------:R-:W-:Y:S01]  /*58a0*/  @!UPT UIADD3 URZ, UPT, UPT, URZ, URZ, URZ ;  /* 0x000000fffffff290 */ /* 0x000fe2000fffe0ff */
[----:B------:R1:W-:Y:S01]  /*58b0*/  @!UP1 UTMALDG.3D [UR16], [UR12], desc[UR10] ;  /* 0x00000a100c0095b4 */ /* 0x0003e20008011000 */
[----:B------:R1:W-:Y:S02]  /*58c0*/  @!P4 SYNCS.ARRIVE.TRANS64.RED.A0TR RZ, [UR6+0x1a8], R20 ;  /* 0x0001a814ffffc9a7 */ /* 0x0003e40008300406 */
[----:B-1----:R-:W-:Y:S01]  /*58d0*/  @!P1 ISETP.NE.AND P2, PT, R3, 0x1, PT ;  /* 0x000000010300980c */ /* 0x002fe20003f45270 */
[C---:B--2---:R-:W-:Y:S01]  /*58e0*/  @!P1 IMAD.HI.U32 R14, R13.reuse, R14, RZ ;  /* 0x0000000e0d0e9227 */ /* 0x044fe200078e00ff */
[----:B----4-:R-:W-:Y:S03]  /*58f0*/  @!P1 ISETP.NE.AND P0, PT, R10, 0x1, PT ;  /* 0x000000010a00980c */ /* 0x010fe60003f05270 */
[C---:B------:R-:W-:Y:S01]  /*5900*/  @!P1 IMAD.HI.U32 R11, R8.reuse, R11, RZ ;  /* 0x0000000b080b9227 */ /* 0x040fe200078e00ff */
[----:B------:R-:W-:Y:S04]  /*5910*/  @!P1 SHF.R.U32.HI R14, RZ, R15, R14 ;  /* 0x0000000fff0e9219 */ /* 0x000fe8000001160e */
[----:B-----5:R-:W-:Y:S01]  /*5920*/  @!P1 SHF.R.U32.HI R9, RZ, R0, R11 ;  /* 0x00000000ff099219 */ /* 0x020fe2000001160b */
[----:B------:R-:W-:Y:S01]  /*5930*/  SYNCS.ARRIVE.TRANS64.RED.A1T0 RZ, [UR8], RZ ;  /* 0x000000ffffff79a7 */ /* 0x000fe20008100408 */
[----:B------:R-:W-:Y:S02]  /*5940*/  @!P1 SEL R14, R13, R14, !P2 ;  /* 0x0000000e0d0e9207 */ /* 0x000fe40005000000 */
[----:B------:R-:W-:Y:S01]  /*5950*/  @!P1 SEL R9, R8, R9, !P0 ;  /* 0x0000000908099207 */ /* 0x000fe20004000000 */
[----:B------:R-:W1:Y:S04]  /*5960*/  SYNCS.PHASECHK.TRANS64.TRYWAIT P5, [UR6+0x1c8], R12 ;  /* 0x0001c80cff0075a7 */ /* 0x000e6800080a1106 */
[----:B------:R-:W-:Y:S02]  /*5970*/  @!P1 IMAD.IADD R0, R9, 0x1, -R14 ;  /* 0x0000000109009824 */ /* 0x000fe400078e0a0e */
[----:B------:R-:W-:Y:S02]  /*5980*/  @!P1 IMAD.IADD R9, R14, 0x1, -R9 ;  /* 0x000000010e099824 */ /* 0x000fe400078e0a09 */
[----:B------:R-:W-:Y:S02]  /*5990*/  @!P1 IMAD R13, R0, R3, R13 ;  /* 0x00000003000d9224 */ /* 0x000fe400078e020d */
[----:B------:R-:W-:Y:S01]  /*59a0*/  @!P1 IMAD R8, R9, R10, R8 ;  /* 0x0000000a09089224 */ /* 0x000fe200078e0208 */
[----:B-1----:R-:W-:Y:S06]  /*59b0*/  @!P5 BRA `(.L_x_115) ;  /* 0x0000006400ecd947 */ /* 0x002fec0003800000 */
.L_x_236:
[----:B-1----:R-:W-:Y:S01]  /*59c0*/  @!P4 IADD3 R3, P0, PT, R32, 0x580, RZ ;  /* 0x000005802003c810 */ /* 0x002fe20007f1e0ff */
[----:B------:R-:W-:Y:S01]  /*59d0*/  VOTEU.ALL UP1, P4 ;  /* 0x0000000000ff7886 */ /* 0x000fe20002020000 */
[----:B------:R-:W-:Y:S01]  /*59e0*/  UMOV UR20, 0x0 ;  /* 0x0000000000147882 */ /* 0x000fe20000000000 */
[----:B------:R-:W-:Y:S01]  /*59f0*/  UMOV UR21, 0x10000000 ;  /* 0x1000000000157882 */ /* 0x000fe20000000000 */
[----:B------:R-:W-:Y:S01]  /*5a00*/  @!P4 R2UR UR9, R3 ;  /* 0x000000000309c2ca */ /* 0x000fe200000e0000 */
[----:B------:R-:W-:Y:S01]  /*5a10*/  @!P4 IMAD.X R0, RZ, RZ, R33, P0 ;  /* 0x000000ffff00c224 */ /* 0x000fe200000e0621 */
[----:B------:R-:W-:Y:S01]  /*5a20*/  @!UP1 UIADD3 UR10, UPT, UPT, UR26, 0x80, URZ ;  /* 0x000000801a0a9890 */ /* 0x000fe2000fffe0ff */
[----:B------:R-:W-:Y:S01]  /*5a30*/  ISETP.NE.AND P0, PT, R30, 0x2, PT ;  /* 0x000000021e00780c */ /* 0x000fe20003f05270 */
[----:B------:R-:W-:Y:S01]  /*5a40*/  UMOV UR11, UR27 ;  /* 0x0000001b000b7c82 */ /* 0x000fe20008000000 */
[----:B------:R-:W-:Y:S01]  /*5a50*/  UMOV UR12, UR36 ;  /* 0x00000024000c7c82 */ /* 0x000fe20008000000 */
[----:B------:R-:W-:Y:S01]  /*5a60*/  @!P4 R2UR UR8, R0 ;  /* 0x000000000008c2ca */ /* 0x000fe200000e0000 */
[----:B------:R-:W-:Y:S01]  /*5a70*/  IMAD.IADD R20, R8, 0x1, R150 ;  /* 0x0000000108147824 */ /* 0x000fe200078e0296 */
[----:B------:R-:W-:Y:S01]  /*5a80*/  @P3 R2UR UR36, R28 ;  /* 0x000000001c2432ca */ /* 0x000fe200000e0000 */
[----:B------:R-:W-:Y:S01]  /*5a90*/  IMAD.IADD R21, R13, 0x1, R152 ;  /* 0x000000010d157824 */ /* 0x000fe200078e0298 */
[----:B------:R-:W-:Y:S02]  /*5aa0*/  SEL R0, RZ, 0x1, P0 ;  /* 0x00000001ff007807 */ /* 0x000fe40000000000 */
[----:B------:R-:W-:Y:S01]  /*5ab0*/  LOP3.LUT R31, R31, 0x1, RZ, 0x3c, !PT ;  /* 0x000000011f1f7812 */ /* 0x000fe200078e3cff */
[----:B------:R-:W-:Y:S01]  /*5ac0*/  IMAD.U32 R10, RZ, RZ, UR9 ;  /* 0x00000009ff0a7e24 */ /* 0x000fe2000f8e00ff */
[----:B------:R-:W-:Y:S01]  /*5ad0*/  @!UP1 UIADD3 UR9, UPT, UPT, UR6, 0x1b0, URZ ;  /* 0x000001b006099890 */ /* 0x000fe2000fffe0ff */
[----:B------:R-:W-:Y:S02]  /*5ae0*/  LOP3.LUT R29, R29, R0, RZ, 0x3c, !PT ;  /* 0x000000001d1d7212 */ /* 0x000fe400078e3cff */
[----:B------:R-:W-:Y:S02]  /*5af0*/  SEL R30, R30, RZ, P0 ;  /* 0x000000ff1e1e7207 */ /* 0x000fe40000000000 */
[----:B------:R-:W-:Y:S01]  /*5b00*/  IMAD.U32 R11, RZ, RZ, UR8 ;  /* 0x00000008ff0b7e24 */ /* 0x000fe2000f8e00ff */
[----:B------:R-:W-:Y:S01]  /*5b10*/  @!P4 R2UR UR18, R10 ;  /* 0x000000000a12c2ca */ /* 0x000fe200000e0000 */
[----:B------:R-:W-:Y:S01]  /*5b20*/  @!UP1 UIADD3 UR8, UPT, UPT, UR6, 0x4400, URZ ;  /* 0x0000440006089890 */ /* 0x000fe2000fffe0ff */
[----:B------:R-:W-:Y:S02]  /*5b30*/  VOTEU.ALL UP1, P4 ;  /* 0x0000000000ff7886 */ /* 0x000fe40002020000 */
[----:B------:R-:W-:Y:S11]  /*5b40*/  @!P4 R2UR UR19, R11 ;  /* 0x000000000b13c2ca */ /* 0x000ff600000e0000 */
[----:B------:R-:W-:Y:S02]  /*5b50*/  @!UPT UIADD3 URZ, UPT, UPT, URZ, URZ, URZ ;  /* 0x000000fffffff290 */ /* 0x000fe4000fffe0ff */
[----:B------:R4:W-:Y:S01]  /*5b60*/  @!UP1 UTMALDG.3D [UR8], [UR18], desc[UR20] ;  /* 0x00001408120095b4 */ /* 0x0009e20008011000 */
[----:B------:R4:W-:Y:S01]  /*5b70*/  @!P4 SYNCS.ARRIVE.TRANS64.RED.A0TR RZ, [UR6+0x1b0], R23 ;  /* 0x0001b017ffffc9a7 */ /* 0x0009e20008300406 */
[----:B------:R-:W-:Y:S01]  /*5b80*/  UPLOP3.LUT UP1, UPT, UPT, UPT, UPT, 0x80, 0x8 ;  /* 0x000000000008789c */ /* 0x000fe20003f2f070 */
[----:B------:R-:W-:Y:S01]  /*5b90*/  SYNCS.ARRIVE.TRANS64.RED.A1T0 RZ, [UR7], RZ ;  /* 0x000000ffffff79a7 */ /* 0x000fe20008100407 */
[----:B------:R-:W-:Y:S09]  /*5ba0*/  @P3 BRA `(.L_x_116) ;  /* 0xfffffff000f03947 */ /* 0x000ff2000383ffff */
[----:B------:R-:W-:-:S04]  /*5bb0*/  SHF.L.U32 R3, R31, 0x1f, RZ ;  /* 0x0000001f1f037819 */ /* 0x000fc800000006ff */
[----:B------:R-:W1:Y:S02]  /*5bc0*/  SYNCS.PHASECHK.TRANS64.TRYWAIT P0, [UR6+0x1b8], R3 ;  /* 0x0001b803ff0075a7 */ /* 0x000e640008001106 */
[----:B-1----:R-:W-:Y:S05]  /*5bd0*/  @!P0 BRA `(.L_x_117) ;  /* 0x00000064007c8947 */ /* 0x002fea0003800000 */
.L_x_238:
[----:B------:R-:W2:Y:S02]  /*5be0*/  SYNCS.PHASECHK.TRANS64.TRYWAIT P0, [UR6+0x1c0], R3 ;  /* 0x0001c003ff0075a7 */ /* 0x000ea40008001106 */
[----:B--2---:R-:W-:Y:S05]  /*5bf0*/  @!P0 BRA `(.L_x_118) ;  /* 0x00000064008c8947 */ /* 0x004fea0003800000 */
.L_x_240:
[----:B-1----:R-:W-:-:S07]  /*5c00*/  MOV R0, UR6 ;  /* 0x0000000600007c02 */ /* 0x002fce0008000f00 */
.L_x_119:
[----:B-1----:R-:W-:-:S04]  /*5c10*/  SHF.L.U32 R3, R31, 0x1f, RZ ;  /* 0x0000001f1f037819 */ /* 0x002fc800000006ff */
[----:B------:R1:W2:Y:S03]  /*5c20*/  SYNCS.PHASECHK.TRANS64.TRYWAIT P0, [R0+URZ+0x1c8], R3 ;  /* 0x0001c803000075a7 */ /* 0x0002a600080011ff */
[----:B--2---:R-:W-:Y:S05]  /*5c30*/  @!P0 NANOSLEEP.SYNCS 0x989680 ;  /* 0x009896800000895d */ /* 0x004fea0003900000 */
[----:B------:R-:W2:Y:S02]  /*5c40*/  @!P0 SYNCS.PHASECHK.TRANS64 P0, [R0+URZ+0x1c8], R3 ;  /* 0x0001c803000085a7 */ /* 0x000ea400080010ff */
[----:B--2-4-:R-:W-:Y:S05]  /*5c50*/  @P0 EXIT ;  /* 0x000000000000094d */ /* 0x014fea0003800000 */
[----:B------:R-:W-:Y:S05]  /*5c60*/  BRA `(.L_x_119) ;  /* 0xfffffffc00e87947 */ /* 0x000fea000383ffff */
.L_x_106:
[----:B------:R-:W-:-:S06]  /*5c70*/  UISETP.GE.AND UP1, UPT, UR10, 0x4, UPT ;  /* 0x000000040a00788c */ /* 0x000fcc000bf26270 */
[----:B------:R-:W-:-:S13]  /*5c80*/  PLOP3.LUT P0, PT, PT, PT, UP1, 0x80, 0x8 ;  /* 0x000000000008781c */ /* 0x000fda0003f0f018 */
[----:B------:R-:W-:Y:S05]  /*5c90*/  @!P0 EXIT ;  /* 0x000000000000894d */ /* 0x000fea0003800000 */
[----:B------:R-:W-:Y:S01]  /*5ca0*/  BAR.SYNC.DEFER_BLOCKING 0x6, 0xa0 ;  /* 0x0182800000007b1d */ /* 0x000fe20000010000 */
[C---:B------:R-:W-:Y:S01]  /*5cb0*/  IMAD.SHL.U32 R0, R166.reuse, 0x40, RZ ;  /* 0x00000040a6007824 */ /* 0x040fe200078e00ff */
[C---:B------:R-:W-:Y:S01]  /*5cc0*/  R2P PR, R166.reuse, 0x6 ;  /* 0x00000006a6007804 */ /* 0x040fe20000000000 */
[----:B------:R-:W-:Y:S01]  /*5cd0*/  IMAD.SHL.U32 R153, R166, 0x8, RZ ;  /* 0x00000008a6997824 */ /* 0x000fe200078e00ff */
[----:B------:R-:W-:Y:S01]  /*5ce0*/  CS2R R160, SRZ ;  /* 0x0000000000a07805 */ /* 0x000fe2000001ff00 */
[----:B------:R-:W-:Y:S01]  /*5cf0*/  IMAD.MOV.U32 R164, RZ, RZ, 0x20 ;  /* 0x00000020ffa47424 */ /* 0x000fe200078e00ff */
[----:B------:R-:W-:Y:S02]  /*5d00*/  UMOV UR49, 0x400 ;  /* 0x0000040000317882 */ /* 0x000fe40000000000 */
[----:B------:R-:W1:Y:S01]  /*5d10*/  LDC R157, c[0x0][0x370] ;  /* 0x0000dc00ff9d7b82 */ /* 0x000e620000000800 */
[----:B------:R-:W-:Y:S01]  /*5d20*/  ULEA UR49, UR37, UR49, 0x18 ;  /* 0x0000003125317291 */ /* 0x000fe2000f8ec0ff */
[----:B------:R-:W-:Y:S01]  /*5d30*/  LOP3.LUT R4, R0, 0x180, RZ, 0xc0, !PT ;  /* 0x0000018000047812 */ /* 0x000fe200078ec0ff */
[----:B------:R-:W-:Y:S01]  /*5d40*/  IMAD.U32 R2, R166, 0x10000, RZ ;  /* 0x00010000a6027824 */ /* 0x000fe200078e00ff */
[----:B------:R-:W-:Y:S01]  /*5d50*/  SEL R164, R164, 0xffffffe0, !P2 ;  /* 0xffffffe0a4a47807 */ /* 0x000fe20005000000 */
[----:B------:R-:W-:Y:S01]  /*5d60*/  IMAD.MOV.U32 R165, RZ, RZ, 0x10 ;  /* 0x00000010ffa57424 */ /* 0x000fe200078e00ff */
[----:B------:R-:W-:Y:S01]  /*5d70*/  LOP3.LUT R153, R4, 0x30, R153, 0xf8, !PT ;  /* 0x0000003004997812 */ /* 0x000fe200078ef899 */
[----:B------:R-:W-:Y:S01]  /*5d80*/  IMAD.MOV.U32 R79, RZ, RZ, RZ ;  /* 0x000000ffff4f7224 */ /* 0x000fe200078e00ff */
[----:B------:R-:W2:Y:S01]  /*5d90*/  LDC R74, c[0x0][0xb0c] ;  /* 0x0002c300ff4a7b82 */ /* 0x000ea20000000800 */
[----:B------:R-:W-:Y:S01]  /*5da0*/  LOP3.LUT R2, R2, 0x600000, RZ, 0xc0, !PT ;  /* 0x0060000002027812 */ /* 0x000fe200078ec0ff */
[----:B------:R-:W-:Y:S01]  /*5db0*/  IMAD.MOV.U32 R162, RZ, RZ, RZ ;  /* 0x000000ffffa27224 */ /* 0x000fe200078e00ff */
[----:B------:R-:W-:Y:S01]  /*5dc0*/  LOP3.LUT R153, R153, 0x1e40, R0, 0xf8, !PT ;  /* 0x00001e4099997812 */ /* 0x000fe200078ef800 */
[----:B------:R-:W-:Y:S01]  /*5dd0*/  IMAD.MOV.U32 R169, RZ, RZ, RZ ;  /* 0x000000ffffa97224 */ /* 0x000fe200078e00ff */
[----:B------:R-:W-:Y:S01]  /*5de0*/  SEL R165, R165, 0xfffffff0, !P1 ;  /* 0xfffffff0a5a57807 */ /* 0x000fe20004800000 */
[----:B------:R-:W-:Y:S01]  /*5df0*/  IMAD.MOV.U32 R159, RZ, RZ, RZ ;  /* 0x000000ffff9f7224 */ /* 0x000fe200078e00ff */
[----:B------:R-:W-:Y:S01]  /*5e00*/  SHF.R.S32.HI R0, RZ, 0x4, R164 ;  /* 0x00000004ff007819 */ /* 0x000fe200000114a4 */
[----:B------:R-:W3:Y:S01]  /*5e10*/  LDC R155, c[0x0][0xb20] ;  /* 0x0002c800ff9b7b82 */ /* 0x000ee20000000800 */
[----:B------:R-:W4:Y:S01]  /*5e20*/  LDS R3, [UR49+0x270] ;  /* 0x00027031ff037984 */ /* 0x000f220008000800 */
[----:B------:R-:W-:Y:S01]  /*5e30*/  LOP3.LUT R166, R166, 0x60, RZ, 0xc0, !PT ;  /* 0x00000060a6a67812 */ /* 0x000fe200078ec0ff */
[----:B------:R-:W1:Y:S01]  /*5e40*/  LDCU.64 UR52, c[0x0][0x348] ;  /* 0x00006900ff3477ac */ /* 0x000e620008000a00 */
[----:B------:R-:W-:Y:S01]  /*5e50*/  LEA.HI.SX32 R163, R165, R0, 0x1c ;  /* 0x00000000a5a37211 */ /* 0x000fe200078fe2ff */
[----:B------:R-:W1:Y:S03]  /*5e60*/  LDCU.64 UR38, c[0x0][0x888] ;  /* 0x00011100ff2677ac */ /* 0x000e660008000a00 */
[----:B------:R-:W1:Y:S01]  /*5e70*/  LDC R73, c[0x0][0xb30] ;  /* 0x0002cc00ff497b82 */ /* 0x000e620000000800 */
[----:B------:R-:W1:Y:S01]  /*5e80*/  LDCU.64 UR44, c[0x0][0x890] ;  /* 0x00011200ff2c77ac */ /* 0x000e620008000a00 */
[----:B------:R-:W-:-:S06]  /*5e90*/  UIADD3 UR48, UPT, UPT, UR49, 0x400, URZ ;  /* 0x0000040031307890 */ /* 0x000fcc000fffe0ff */
[----:B------:R-:W1:Y:S01]  /*5ea0*/  LDC.64 R148, c[0x0][0xb10] ;  /* 0x0002c400ff947b82 */ /* 0x000e620000000a00 */
[----:B------:R-:W-:Y:S01]  /*5eb0*/  UIADD3 UR50, UPT, UPT, UR49, 0x6400, URZ ;  /* 0x0000640031327890 */ /* 0x000fe2000fffe0ff */
[----:B------:R-:W-:-:S06]  /*5ec0*/  UMOV UR54, URZ ;  /* 0x000000ff00367c82 */ /* 0x000fcc0008000000 */
[----:B------:R-:W1:Y:S08]  /*5ed0*/  LDC.64 R70, c[0x0][0xb18] ;  /* 0x0002c600ff467b82 */ /* 0x000e700000000a00 */
[----:B------:R-:W1:Y:S08]  /*5ee0*/  LDC.64 R68, c[0x0][0xb28] ;  /* 0x0002ca00ff447b82 */ /* 0x000e700000000a00 */
[----:B------:R-:W1:Y:S01]  /*5ef0*/  LDC.64 R146, c[0x0][0x8b0] ;  /* 0x00022c00ff927b82 */ /* 0x000e620000000a00 */
[----:B----4-:R-:W-:-:S07]  /*5f00*/  IMAD.IADD R2, R3, 0x1, R2 ;  /* 0x0000000103027824 */ /* 0x010fce00078e0202 */
[----:B------:R-:W4:Y:S08]  /*5f10*/  LDC.64 R144, c[0x0][0x8a8] ;  /* 0x00022a00ff907b82 */ /* 0x000f300000000a00 */
[----:B--23--:R-:W1:Y:S02]  /*5f20*/  LDC R156, c[0x0][0x374] ;  /* 0x0000dd00ff9c7b82 */ /* 0x00ce640000000800 */
.L_x_158:
[----:B------:R-:W-:Y:S02]  /*5f30*/  LEA R0, R169, UR49, 0x3 ;  /* 0x00000031a9007c11 */ /* 0x000fe4000f8e18ff */
[----:B------:R-:W-:Y:S02]  /*5f40*/  SHF.L.U32 R3, R161, 0x1f, RZ ;  /* 0x0000001fa1037819 */ /* 0x000fe400000006ff */
[----:B------:R-:W-:Y:S02]  /*5f50*/  LEA R16, R169, UR49, 0x4 ;  /* 0x00000031a9107c11 */ /* 0x000fe4000f8e20ff */
[----:B------:R-:W2:Y:S02]  /*5f60*/  SYNCS.PHASECHK.TRANS64.TRYWAIT P0, [R0+URZ+0x1e0], R3 ;  /* 0x0001e003000075a7 */ /* 0x000ea400080011ff */
[----:B--2---:R-:W-:Y:S05]  /*5f70*/  @!P0 BRA `(.L_x_120) ;  /* 0x0000006000c48947 */ /* 0x004fea0003800000 */
.L_x_241:
[----:B------:R-:W3:Y:S01]  /*5f80*/  LDC.64 R14, c[0x0][0xb10] ;  /* 0x0002c400ff0e7b82 */ /* 0x000ee20000000a00 */
[----:B------:R-:W4:Y:S01]  /*5f90*/  LDS.128 R16, [R16+0x250] ;  /* 0x0002500010107984 */ /* 0x000f220000000c00 */
[----:B-1----:R-:W-:Y:S01]  /*5fa0*/  ISETP.NE.AND P1, PT, R73, 0x1, PT ;  /* 0x000000014900780c */ /* 0x002fe20003f25270 */
[----:B--2---:R-:W-:Y:S01]  /*5fb0*/  VIADD R0, R0, 0x1f0 ;  /* 0x000001f000007836 */ /* 0x004fe20000000000 */
[----:B------:R-:W-:Y:S04]  /*5fc0*/  ISETP.GE.AND P0, PT, R72, 0x1, PT ;  /* 0x000000014800780c */ /* 0x000fe80003f06270 */
[----:B------:R-:W1:Y:S01]  /*5fd0*/  LDC.64 R12, c[0x0][0xb18] ;  /* 0x0002c600ff0c7b82 */ /* 0x000e620000000a00 */
[----:B------:R-:W-:Y:S01]  /*5fe0*/  PRMT R0, RZ, 0x654, R0 ;  /* 0x00000654ff007816 */ /* 0x000fe20000000000 */
[----:B------:R-:W-:Y:S01]  /*5ff0*/  @!PT LDS RZ, [RZ] ;  /* 0x00000000fffff984 */ /* 0x000fe20000000800 */
[----:B------:R-:W-:Y:S01]  /*6000*/  @!PT LDS RZ, [RZ] ;  /* 0x00000000fffff984 */ /* 0x000fe20000000800 */
[----:B------:R-:W-:Y:S01]  /*6010*/  @!PT LDS RZ, [RZ] ;  /* 0x00000000fffff984 */ /* 0x000fe20000000800 */
[----:B------:R-:W-:Y:S01]  /*6020*/  @!PT LDS RZ, [RZ] ;  /* 0x00000000fffff984 */ /* 0x000fe20000000800 */
[----:B------:R2:W-:Y:S06]  /*6030*/  MEMBAR.ALL.CTA ;  /* 0x0000000000007992 */ /* 0x0005ec0000008000 */
[----:B--2---:R-:W2:Y:S01]  /*6040*/  FENCE.VIEW.ASYNC.S ;  /* 0x00000000000073c6 */ /* 0x004ea20000000000 */
[----:B------:R-:W1:Y:S08]  /*6050*/  @!P1 LDC R11, c[0x0][0xb20] ;  /* 0x0002c800ff0b9b82 */ /* 0x000e700000000800 */
[----:B------:R-:W1:Y:S01]  /*6060*/  @!P1 LDC R10, c[0x0][0xb0c] ;  /* 0x0002c300ff0a9b82 */ /* 0x000e620000000800 */
[----:B--2---:R2:W-:Y:S01]  /*6070*/  SYNCS.ARRIVE.TRANS64.RED.A1T0 RZ, [R0+URZ], RZ ;  /* 0x000000ff00ff79a7 */ /* 0x0045e200081004ff */
[----:B----4-:R-:W-:Y:S04]  /*6080*/  LOP3.LUT P4, RZ, R18, 0x1, RZ, 0xc0, !PT ;  /* 0x0000000112ff7812 */ /* 0x010fe8000788c0ff */
[----:B------:R-:W-:Y:S09]  /*6090*/  P2R R167, PR, RZ, 0x10 ;  /* 0x00000010ffa77803 */ /* 0x000ff20000000000 */
[----:B------:R-:W-:Y:S02]  /*60a0*/  @P4 MOV R77, R16 ;  /* 0x00000010004d4202 */ /* 0x000fe40000000f00 */
[----:B------:R-:W-:Y:S01]  /*60b0*/  @P4 LOP3.LUT R75, R17, 0xffff, RZ, 0xc0, !PT ;  /* 0x0000ffff114b4812 */ /* 0x000fe200078ec0ff */
[----:B--23--:R-:W-:Y:S06]  /*60c0*/  @!P0 BRA `(.L_x_121) ;  /* 0x0000000000a48947 */ /* 0x00cfec0003800000 */
[----:B------:R-:W-:Y:S01]  /*60d0*/  IMAD.HI.U32 R24, R156, R71, RZ ;  /* 0x000000479c187227 */ /* 0x000fe200078e00ff */
[----:B------:R-:W-:Y:S02]  /*60e0*/  ISETP.NE.AND P0, PT, R70, 0x1, PT ;  /* 0x000000014600780c */ /* 0x000fe40003f05270 */
[----:B------:R-:W-:Y:S01]  /*60f0*/  ISETP.NE.AND P2, PT, R72, 0x1, PT ;  /* 0x000000014800780c */ /* 0x000fe20003f45270 */
[-C--:B------:R-:W-:Y:S01]  /*6100*/  IMAD.HI.U32 R22, R157, R148.reuse, RZ ;  /* 0x000000949d167227 */ /* 0x080fe200078e00ff */
[----:B------:R-:W-:Y:S02]  /*6110*/  SHF.R.U32.HI R23, RZ, R155, R24 ;  /* 0x0000009bff177219 */ /* 0x000fe40000011618 */
[----:B------:R-:W-:Y:S01]  /*6120*/  ISETP.NE.AND P3, PT, R74, 0x1, PT ;  /* 0x000000014a00780c */ /* 0x000fe20003f65270 */
[----:B------:R-:W-:Y:S01]  /*6130*/  IMAD.HI.U32 R28, R75, R71, RZ ;  /* 0x000000474b1c7227 */ /* 0x000fe200078e00ff */
[----:B------:R-:W-:Y:S02]  /*6140*/  SHF.R.U32.HI R22, RZ, R149, R22 ;  /* 0x00000095ff167219 */ /* 0x000fe40000011616 */
[----:B------:R-:W-:Y:S01]  /*6150*/  SEL R3, R156, R23, !P0 ;  /* 0x000000179c037207 */ /* 0x000fe20004000000 */
[----:B------:R-:W-:Y:S01]  /*6160*/  IMAD.HI.U32 R26, R77, R148, RZ ;  /* 0x000000944d1a7227 */ /* 0x000fe200078e00ff */
[----:B------:R-:W-:Y:S03]  /*6170*/  SEL R7, R157, R22, !P3 ;  /* 0x000000169d077207 */ /* 0x000fe60005800000 */
[-C--:B------:R-:W-:Y:S01]  /*6180*/  IMAD.HI.U32 R22, R3, R68.reuse, RZ ;  /* 0x0000004403167227 */ /* 0x080fe200078e00ff */
[----:B------:R-:W-:Y:S03]  /*6190*/  SHF.R.U32.HI R26, RZ, R149, R26 ;  /* 0x00000095ff1a7219 */ /* 0x000fe6000001161a */
[----:B------:R-:W-:Y:S01]  /*61a0*/  IMAD.HI.U32 R24, R7, R68, RZ ;  /* 0x0000004407187227 */ /* 0x000fe200078e00ff */
[----:B------:R-:W-:Y:S02]  /*61b0*/  @P2 SHF.R.U32.HI R3, RZ, R69, R22 ;  /* 0x00000045ff032219 */ /* 0x000fe40000011616 */
[----:B------:R-:W-:Y:S02]  /*61c0*/  SHF.R.U32.HI R22, RZ, R155, R28 ;  /* 0x0000009bff167219 */ /* 0x000fe4000001161c */
[----:B------:R-:W-:Y:S01]  /*61d0*/  @P2 SHF.R.U32.HI R7, RZ, R69, R24 ;  /* 0x00000045ff072219 */ /* 0x000fe20000011618 */
[C---:B------:R-:W-:Y:S01]  /*61e0*/  IMAD R4, R72.reuse, R3, RZ ;  /* 0x0000000348047224 */ /* 0x040fe200078e02ff */
[----:B------:R-:W-:Y:S02]  /*61f0*/  SEL R5, R75, R22, !P0 ;  /* 0x000000164b057207 */ /* 0x000fe40004000000 */
[----:B------:R-:W-:Y:S01]  /*6200*/  SEL R3, R77, R26, !P3 ;  /* 0x0000001a4d037207 */ /* 0x000fe20005800000 */
[----:B------:R-:W-:Y:S01]  /*6210*/  IMAD R6, R72, R7, RZ ;  /* 0x0000000748067224 */ /* 0x000fe200078e02ff */
[C---:B------:R-:W-:Y:S01]  /*6220*/  ISETP.GE.AND P0, PT, R5.reuse, R4, PT ;  /* 0x000000040500720c */ /* 0x040fe20003f06270 */
[----:B------:R-:W-:Y:S03]  /*6230*/  IMAD.HI.U32 R8, R5, R68, RZ ;  /* 0x0000004405087227 */ /* 0x000fe600078e00ff */
[----:B------:R-:W-:Y:S01]  /*6240*/  ISETP.GE.OR P0, PT, R3, R6, P0 ;  /* 0x000000060300720c */ /* 0x000fe20000706670 */
[----:B------:R-:W-:Y:S01]  /*6250*/  IMAD.MOV R6, RZ, RZ, -R3 ;  /* 0x000000ffff067224 */ /* 0x000fe200078e0a03 */
[-C--:B------:R-:W-:Y:S03]  /*6260*/  SHF.R.U32.HI R8, RZ, R69.reuse, R8 ;  /* 0x00000045ff087219 */ /* 0x080fe60000011608 */
[----:B------:R-:W-:Y:S01]  /*6270*/  IMAD R77, R74, R6, R77 ;  /* 0x000000064a4d7224 */ /* 0x000fe200078e024d */
[----:B------:R-:W-:Y:S05]  /*6280*/  SEL R9, R5, R8, !P2 ;  /* 0x0000000805097207 */ /* 0x000fea0005000000 */
[----:B------:R-:W-:Y:S02]  /*6290*/  IMAD.MOV R8, RZ, RZ, -R9 ;  /* 0x000000ffff087224 */ /* 0x000fe400078e0a09 */
[C---:B------:R-:W-:Y:S04]  /*62a0*/  @!P0 IMAD.HI.U32 R4, R3.reuse, R68, RZ ;  /* 0x0000004403048227 */ /* 0x040fe800078e00ff */
[----:B------:R-:W-:Y:S01]  /*62b0*/  IMAD R8, R72, R8, R5 ;  /* 0x0000000848087224 */ /* 0x000fe200078e0205 */
[----:B------:R-:W-:Y:S04]  /*62c0*/  @!P0 SHF.R.U32.HI R4, RZ, R69, R4 ;  /* 0x00000045ff048219 */ /* 0x000fe80000011604 */
[----:B------:R-:W-:Y:S02]  /*62d0*/  @!P0 SEL R0, R3, R4, !P2 ;  /* 0x0000000403008207 */ /* 0x000fe40005000000 */
[----:B------:R-:W-:Y:S02]  /*62e0*/  IADD3 R4, PT, PT, -R5, RZ, RZ ;  /* 0x000000ff05047210 */ /* 0x000fe40007ffe1ff */
[----:B------:R-:W-:Y:S01]  /*62f0*/  @!P0 IADD3 R9, PT, PT, R9, -R0, RZ ;  /* 0x8000000009098210 */ /* 0x000fe20007ffe0ff */
[----:B------:R-:W-:Y:S02]  /*6300*/  @!P0 IMAD R0, R7, R8, R0 ;  /* 0x0000000807008224 */ /* 0x000fe400078e0200 */
[----:B------:R-:W-:Y:S02]  /*6310*/  IMAD R75, R70, R4, R75 ;  /* 0x00000004464b7224 */ /* 0x000fe400078e024b */
[----:B------:R-:W-:Y:S02]  /*6320*/  @!P0 IMAD R5, R9, R72, R3 ;  /* 0x0000004809058224 */ /* 0x000fe400078e0203 */
[----:B------:R-:W-:Y:S04]  /*6330*/  @!P0 IMAD.MOV.U32 R3, RZ, RZ, R0 ;  /* 0x000000ffff038224 */ /* 0x000fe800078e0000 */
[----:B------:R-:W-:Y:S02]  /*6340*/  IMAD R77, R3, R74, R77 ;  /* 0x0000004a034d7224 */ /* 0x000fe400078e024d */
[----:B------:R-:W-:Y:S07]  /*6350*/  IMAD R75, R5, R70, R75 ;  /* 0x00000046054b7224 */ /* 0x000fee00078e024b */
.L_x_121:
[----:B-1----:R-:W-:Y:S01]  /*6360*/  @!P1 ISETP.NE.AND P0, PT, R12, 0x1, PT ;  /* 0x000000010c00980c */ /* 0x002fe20003f05270 */
[----:B------:R-:W-:Y:S01]  /*6370*/  @!P1 IMAD.HI.U32 R4, R75, R13, RZ ;  /* 0x0000000d4b049227 */ /* 0x000fe200078e00ff */
[----:B------:R-:W-:Y:S01]  /*6380*/  @!P1 ISETP.NE.AND P2, PT, R10, 0x1, PT ;  /* 0x000000010a00980c */ /* 0x000fe20003f45270 */
[----:B------:R-:W-:Y:S01]  /*6390*/  ULOP3.LUT UP0, URZ, UR48, 0x1b0, URZ, 0xc0, !UPT ;  /* 0x000001b030ff7892 */ /* 0x000fe2000f80c0ff */
[----:B------:R-:W-:Y:S01]  /*63a0*/  R2UR UR42, R21 ;  /* 0x00000000152a72ca */ /* 0x000fe200000e0000 */
[----:B------:R-:W-:Y:S01]  /*63b0*/  @!P1 IMAD.HI.U32 R0, R77, R14, RZ ;  /* 0x0000000e4d009227 */ /* 0x000fe200078e00ff */
[----:B------:R-:W-:Y:S02]  /*63c0*/  @!P1 SHF.R.U32.HI R4, RZ, R11, R4 ;  /* 0x0000000bff049219 */ /* 0x000fe40000011604 */
[----:B------:R-:W-:Y:S01]  /*63d0*/  R2UR UR41, R20 ;  /* 0x00000000142972ca */ /* 0x000fe200000e0000 */
[----:B------:R-:W-:Y:S01]  /*63e0*/  VIADD R169, R169, 0x1 ;  /* 0x00000001a9a97836 */ /* 0x000fe20000000000 */
[----:B------:R-:W-:Y:S02]  /*63f0*/  @!P1 SHF.R.U32.HI R0, RZ, R15, R0 ;  /* 0x0000000fff009219 */ /* 0x000fe40000011600 */
[----:B------:R-:W-:Y:S02]  /*6400*/  @!P1 SEL R3, R75, R4, !P0 ;  /* 0x000000044b039207 */ /* 0x000fe40004000000 */
[----:B------:R-:W-:Y:S02]  /*6410*/  @!P1 SEL R4, R77, R0, !P2 ;  /* 0x000000004d049207 */ /* 0x000fe40005000000 */
[----:B------:R-:W-:Y:S01]  /*6420*/  @P4 SHF.R.U32.HI R158, RZ, 0x10, R17 ;  /* 0x00000010ff9e4819 */ /* 0x000fe20000011611 */
[----:B------:R-:W-:Y:S02]  /*6430*/  USHF.L.U32 UR42, UR42, 0x7, URZ ;  /* 0x000000072a2a7899 */ /* 0x000fe400080006ff */
[----:B------:R-:W-:Y:S02]  /*6440*/  @!P1 IMAD.IADD R0, R3, 0x1, -R4 ;  /* 0x0000000103009824 */ /* 0x000fe400078e0a04 */
[----:B------:R-:W-:Y:S01]  /*6450*/  @!P1 IMAD.IADD R3, R4, 0x1, -R3 ;  /* 0x0000000104039824 */ /* 0x000fe200078e0a03 */
[----:B------:R-:W-:Y:S01]  /*6460*/  UIMAD UR41, UR41, 0xc0, URZ ;  /* 0x000000c0292978a4 */ /* 0x000fe2000f8e02ff */
[----:B------:R-:W-:Y:S02]  /*6470*/  @!P1 IMAD R77, R0, R10, R77 ;  /* 0x0000000a004d9224 */ /* 0x000fe400078e024d */
[----:B------:R-:W-:Y:S01]  /*6480*/  @!P1 IMAD R75, R3, R12, R75 ;  /* 0x0000000c034b9224 */ /* 0x000fe200078e024b */
[----:B------:R-:W-:Y:S08]  /*6490*/  BRA.U !UP0, `(.L_x_122) ;  /* 0x0000000108407547 */ /* 0x000ff0000b800000 */
[----:B------:R-:W1:Y:S01]  /*64a0*/  LDCU.64 UR8, c[0x4][0x88] ;  /* 0x01001100ff0877ac */ /* 0x000e620008000a00 */
[----:B------:R-:W-:Y:S01]  /*64b0*/  MOV R15, 0x0 ;  /* 0x00000000000f7802 */ /* 0x000fe20000000f00 */
[----:B------:R-:W-:Y:S02]  /*64c0*/  HFMA2 R12, -RZ, RZ, 0, 5.9604644775390625e-08 ;  /* 0x00000001ff0c7431 */ /* 0x000fe400000001ff */
[----:B------:R-:W-:Y:S02]  /*64d0*/  IMAD.MOV.U32 R8, RZ, RZ, 0x70 ;  /* 0x00000070ff087424 */ /* 0x000fe400078e00ff */
[----:B------:R-:W-:Y:S01]  /*64e0*/  IMAD.MOV.U32 R13, RZ, RZ, RZ ;  /* 0x000000ffff0d7224 */ /* 0x000fe200078e00ff */
[----:B------:R-:W2:Y:S01]  /*64f0*/  LDCU.64 UR6, c[0x4][0x90] ;  /* 0x01001200ff0677ac */ /* 0x000ea20008000a00 */
[----:B------:R-:W3:Y:S01]  /*6500*/  LDC.64 R14, c[0x4][R15] ;  /* 0x010000000f0e7b82 */ /* 0x000ee20000000a00 */
[----:B------:R-:W4:Y:S01]  /*6510*/  LDCU.64 UR4, c[0x4][0x8] ;  /* 0x01000100ff0477ac */ /* 0x000f220008000a00 */
[----:B-1----:R-:W-:Y:S01]  /*6520*/  MOV R5, UR9 ;  /* 0x0000000900057c02 */ /* 0x002fe20008000f00 */
[----:B------:R-:W-:Y:S01]  /*6530*/  IMAD.U32 R4, RZ, RZ, UR8 ;  /* 0x00000008ff047e24 */ /* 0x000fe2000f8e00ff */
[----:B--2---:R-:W-:Y:S01]  /*6540*/  MOV R7, UR7 ;  /* 0x0000000700077c02 */ /* 0x004fe20008000f00 */
[----:B------:R-:W-:Y:S01]  /*6550*/  IMAD.U32 R6, RZ, RZ, UR6 ;  /* 0x00000006ff067e24 */ /* 0x000fe2000f8e00ff */
[----:B----4-:R-:W-:Y:S01]  /*6560*/  MOV R11, UR5 ;  /* 0x00000005000b7c02 */ /* 0x010fe20008000f00 */
[----:B------:R-:W-:Y:S02]  /*6570*/  IMAD.U32 R10, RZ, RZ, UR4 ;  /* 0x00000004ff0a7e24 */ /* 0x000fe4000f8e00ff */
[----:B------:R-:W-:Y:S07]  /*6580*/  LEPC R20, `(.L_x_122) ;  /* 0x000000001014794e */ /* 0x000fee0000000000 */
[----:B---3-5:R-:W-:Y:S05]  /*6590*/  CALL.ABS.NOINC R14 ;  /* 0x000000000e007343 */ /* 0x028fea0003c00000 */
.L_x_122:
[----:B------:R-:W-:Y:S09]  /*65a0*/  ULOP3.LUT UP0, URZ, UR50, 0x1b0, URZ, 0xc0, !UPT ;  /* 0x000001b032ff7892 */ /* 0x000ff2000f80c0ff */
[----:B------:R-:W-:Y:S05]  /*65b0*/  BRA.U !UP0, `(.L_x_123) ;  /* 0x0000000108407547 */ /* 0x000fea000b800000 */
        /* <DEDUP_REMOVED lines=16> */
.L_x_123:
[----:B------:R-:W-:Y:S01]  /*66c0*/  ISETP.NE.U32.AND P4, PT, R146, RZ, PT ;  /* 0x000000ff9200720c */ /* 0x000fe20003f85070 */
[----:B------:R-:W-:Y:S01]  /*66d0*/  UISETP.NE.AND UP2, UPT, UR51, URZ, UPT ;  /* 0x000000ff3300728c */ /* 0x000fe2000bf45270 */
[----:B------:R-:W-:Y:S01]  /*66e0*/  ISETP.NE.U32.AND P2, PT, RZ, UR38, PT ;  /* 0x00000026ff007c0c */ /* 0x000fe2000bf45070 */
[----:B------:R-:W-:Y:S01]  /*66f0*/  UISETP.NE.U32.AND UP1, UPT, UR44, URZ, UPT ;  /* 0x000000ff2c00728c */ /* 0x000fe2000bf25070 */
[----:B------:R-:W-:Y:S01]  /*6700*/  ISETP.NE.AND.EX P4, PT, R147, RZ, PT, P4 ;  /* 0x000000ff9300720c */ /* 0x000fe20003f85340 */
[----:B------:R-:W-:Y:S01]  /*6710*/  UPLOP3.LUT UP0, UPT, UPT, UPT, UPT, 0x40, 0x4 ;  /* 0x000000000004789c */ /* 0x000fe20003f0e870 */
[----:B------:R-:W-:Y:S01]  /*6720*/  ISETP.NE.AND.EX P2, PT, RZ, UR39, PT, P2 ;  /* 0x00000027ff007c0c */ /* 0x000fe2000bf45320 */
[----:B------:R-:W-:Y:S01]  /*6730*/  UISETP.NE.AND.EX UP1, UPT, UR45, URZ, UPT, UP1 ;  /* 0x000000ff2d00728c */ /* 0x000fe2000bf25310 */
[----:B------:R-:W-:Y:S04]  /*6740*/  PLOP3.LUT P1, PT, PT, PT, UP2, 0x80, 0x8 ;  /* 0x000000000008781c */ /* 0x000fe80003f2f028 */
[----:B------:R-:W-:Y:S06]  /*6750*/  @UP2 UPLOP3.LUT UP0, UPT, UPT, UPT, UP1, 0x80, 0x8 ;  /* 0x000000000008289c */ /* 0x000fec0003f0f010 */
[----:B------:R-:W-:Y:S01]  /*6760*/  PLOP3.LUT P0, PT, PT, PT, UP0, 0x80, 0x8 ;  /* 0x000000000008781c */ /* 0x000fe20003f0f008 */
[----:B------:R-:W-:Y:S01]  /*6770*/  @!UPT UIADD3 URZ, UPT, UPT, URZ, URZ, URZ ;  /* 0x000000fffffff290 */ /* 0x000fe2000fffe0ff */
[----:B------:R-:W-:Y:S11]  /*6780*/  BRA.U !UP1, `(.L_x_124) ;  /* 0x0000000109387547 */ /* 0x000ff6000b800000 */
[----:B------:R-:W-:Y:S01]  /*6790*/  UISETP.NE.U32.AND UP0, UPT, UR38, URZ, UPT ;  /* 0x000000ff2600728c */ /* 0x000fe2000bf05070 */
[----:B------:R-:W-:Y:S02]  /*67a0*/  HFMA2 R0, -RZ, RZ, 0, 5.9604644775390625e-08 ;  /* 0x00000001ff007431 */ /* 0x000fe400000001ff */
[----:B------:R-:W-:Y:S01]  /*67b0*/  IMAD.MOV.U32 R151, RZ, RZ, 0x1 ;  /* 0x00000001ff977424 */ /* 0x000fe200078e00ff */
[----:B------:R-:W-:Y:S06]  /*67c0*/  UISETP.NE.AND.EX UP0, UPT, UR39, URZ, UPT, UP0 ;  /* 0x000000ff2700728c */ /* 0x000fec000bf05300 */
        /* <DEDUP_REMOVED lines=9> */
[----:B-12---:R-:W-:Y:S02]  /*6860*/  @!P3 IMAD.U32 R80, RZ, RZ, UR4 ;  /* 0x00000004ff50be24 */ /* 0x006fe4000f8e00ff */
.L_x_124:
[----:B------:R-:W-:Y:S05]  /*6870*/  @!P4 BRA `(.L_x_125) ;  /* 0x000000000020c947 */ /* 0x000fea0003800000 */
[----:B------:R-:W-:Y:S04]  /*6880*/  ISETP.NE.U32.AND P3, PT, R144, RZ, PT ;  /* 0x000000ff9000720c */ /* 0x000fe80003f65070 */
[----:B------:R-:W-:Y:S11]  /*6890*/  ISETP.NE.AND.EX P3, PT, R145, RZ, PT, P3 ;  /* 0x000000ff9100720c */ /* 0x000ff60003f65330 */
[----:B------:R-:W-:Y:S02]  /*68a0*/  @!UPT UIADD3 URZ, UPT, UPT, URZ, URZ, URZ ;  /* 0x000000fffffff290 */ /* 0x000fe4000fffe0ff */
[----:B------:R-:W1:Y:S01]  /*68b0*/  @P3 LDC.64 R4, c[0x0][0x8a8] ;  /* 0x00022a00ff043b82 */ /* 0x000e620000000a00 */
[----:B------:R-:W-:Y:S04]  /*68c0*/  @P3 IMAD R0, R146, UR36, RZ ;  /* 0x0000002492003c24 */ /* 0x000fe8000f8e02ff */
[----:B-1----:R-:W-:Y:S05]  /*68d0*/  @P3 IMAD.WIDE R4, R0, 0x4, R4 ;  /* 0x0000000400043825 */ /* 0x002fea00078e0204 */
[----:B-----5:R1:W5:Y:S02]  /*68e0*/  @P3 LDG.E R76, desc[UR46][R4.64] ;  /* 0x0000002e044c3981 */ /* 0x020364000c1e1900 */
[----:B-1----:R-:W2:Y:S02]  /*68f0*/  @!P3 LDC R76, c[0x0][0x8a0] ;  /* 0x00022800ff4cbb82 */ /* 0x002ea40000000800 */
.L_x_125:
[----:B-----5:R-:W-:Y:S01]  /*6900*/  ISETP.NE.AND P4, PT, R80, RZ, PT ;  /* 0x000000ff5000720c */ /* 0x020fe20003f85270 */
[----:B------:R-:W-:Y:S01]  /*6910*/  BSSY B1, `(.L_x_126) ;  /* 0x0000048000017945 */ /* 0x000fe20003800000 */
[----:B------:R-:W-:Y:S01]  /*6920*/  SEL R7, RZ, 0xffffffff, P2 ;  /* 0xffffffffff077807 */ /* 0x000fe20001000000 */
[----:B------:R-:W-:Y:S01]  /*6930*/  IMAD.MOV.U32 R112, RZ, RZ, 0x1 ;  /* 0x00000001ff707424 */ /* 0x000fe200078e00ff */
[----:B------:R-:W-:Y:S01]  /*6940*/  LOP3.LUT P3, RZ, R151, 0xff, RZ, 0xc0, !PT ;  /* 0x000000ff97ff7812 */ /* 0x000fe2000786c0ff */
[----:B------:R-:W-:Y:S01]  /*6950*/  IMAD R78, R79, 0xc0, R2 ;  /* 0x000000c04f4e7824 */ /* 0x000fe200078e0202 */
[----:B------:R-:W-:Y:S02]  /*6960*/  @P1 SEL R0, RZ, 0xffffffff, P4 ;  /* 0xffffffffff001807 */ /* 0x000fe40002000000 */
[----:B------:R-:W-:Y:S02]  /*6970*/  CS2R R98, SRZ ;  /* 0x0000000000627805 */ /* 0x000fe4000001ff00 */
[----:B------:R-:W-:Y:S02]  /*6980*/  LEA R3, R160, UR49, 0x3 ;  /* 0x00000031a0037c11 */ /* 0x000fe4000f8e18ff */
[----:B------:R-:W-:Y:S02]  /*6990*/  CS2R R96, SRZ ;  /* 0x0000000000607805 */ /* 0x000fe4000001ff00 */
[----:B------:R-:W-:Y:S02]  /*69a0*/  @P0 SEL R0, R7, R0, !P3 ;  /* 0x0000000007000207 */ /* 0x000fe40005800000 */
[----:B------:R-:W-:Y:S02]  /*69b0*/  CS2R R94, SRZ ;  /* 0x00000000005e7805 */ /* 0x000fe4000001ff00 */
[----:B------:R-:W-:Y:S02]  /*69c0*/  LEA R168, R79, UR49, 0x3 ;  /* 0x000000314fa87c11 */ /* 0x000fe4000f8e18ff */
[----:B------:R-:W-:Y:S02]  /*69d0*/  CS2R R92, SRZ ;  /* 0x00000000005c7805 */ /* 0x000fe4000001ff00 */
[----:B------:R-:W-:Y:S02]  /*69e0*/  @P1 LOP3.LUT R0, R0, 0x1, RZ, 0xc0, !PT ;  /* 0x0000000100001812 */ /* 0x000fe400078ec0ff */
[----:B------:R-:W-:Y:S02]  /*69f0*/  CS2R R90, SRZ ;  /* 0x00000000005a7805 */ /* 0x000fe4000001ff00 */
[----:B------:R-:W-:Y:S02]  /*6a00*/  SHF.L.U32 R5, R162, 0x1f, RZ ;  /* 0x0000001fa2057819 */ /* 0x000fe400000006ff */
[----:B------:R-:W-:Y:S02]  /*6a10*/  CS2R R88, SRZ ;  /* 0x0000000000587805 */ /* 0x000fe4000001ff00 */
[----:B------:R-:W-:Y:S02]  /*6a20*/  ISETP.NE.U32.OR P6, PT, R0, 0x1, !P1 ;  /* 0x000000010000780c */ /* 0x000fe40004fc5470 */
[----:B------:R-:W-:Y:S02]  /*6a30*/  CS2R R102, SRZ ;  /* 0x0000000000667805 */ /* 0x000fe4000001ff00 */
[----:B------:R-:W-:Y:S02]  /*6a40*/  PLOP3.LUT P2, PT, PT, PT, UP1, 0x80, 0x8 ;  /* 0x000000000008781c */ /* 0x000fe40003f4f018 */
[----:B------:R-:W-:Y:S02]  /*6a50*/  CS2R R100, SRZ ;  /* 0x0000000000647805 */ /* 0x000fe4000001ff00 */
[----:B------:R-:W-:Y:S02]  /*6a60*/  SEL R0, RZ, 0xffffffff, P4 ;  /* 0xffffffffff007807 */ /* 0x000fe40002000000 */
[----:B------:R-:W-:Y:S03]  /*6a70*/  P2R R114, PR, RZ, 0x40 ;  /* 0x00000040ff727803 */ /* 0x000fe60000000000 */
[----:B------:R-:W-:Y:S04]  /*6a80*/  @P6 SHF.L.U32 R4, R159, 0x1f, RZ ;  /* 0x0000001f9f046819 */ /* 0x000fe800000006ff */
[----:B------:R-:W-:Y:S01]  /*6a90*/  @P2 SEL R0, R7, R0, !P3 ;  /* 0x0000000007002207 */ /* 0x000fe20005800000 */
[----:B------:R-:W1:Y:S03]  /*6aa0*/  @P6 SYNCS.PHASECHK.TRANS64.TRYWAIT P1, [R3+URZ+0x1a0], R4 ;  /* 0x0001a004030065a7 */ /* 0x000e6600080211ff */
[----:B------:R-:W-:Y:S04]  /*6ab0*/  LOP3.LUT R0, R0, 0x1, RZ, 0xc0, !PT ;  /* 0x0000000100007812 */ /* 0x000fe800078ec0ff */
[----:B------:R-:W-:Y:S04]  /*6ac0*/  ISETP.NE.U32.AND P5, PT, R0, 0x1, PT ;  /* 0x000000010000780c */ /* 0x000fe80003fa5070 */
[----:B------:R-:W-:Y:S01]  /*6ad0*/  P2R R113, PR, RZ, 0x20 ;  /* 0x00000020ff717803 */ /* 0x000fe20000000000 */
[----:B------:R3:W4:Y:S01]  /*6ae0*/  SYNCS.PHASECHK.TRANS64.TRYWAIT P0, [R168+URZ+0x200], R5 ;  /* 0x00020005a80075a7 */ /* 0x00072200080011ff */
[----:B-1----:R-:W-:Y:S01]  /*6af0*/  @P6 SEL R112, RZ, 0x1, !P1 ;  /* 0x00000001ff706807 */ /* 0x002fe20004800000 */
[----:B---3--:R-:W-:Y:S06]  /*6b00*/  @!P6 BRA `(.L_x_127) ;  /* 0x0000000000a0e947 */ /* 0x008fec0003800000 */
[----:B------:R-:W-:Y:S01]  /*6b10*/  @P5 IMAD R8, R160, 0x2000, R153 ;  /* 0x00002000a0085824 */ /* 0x000fe200078e0299 */
[----:B------:R-:W-:Y:S01]  /*6b20*/  ISETP.NE.AND P1, PT, R112, RZ, PT ;  /* 0x000000ff7000720c */ /* 0x000fe20003f25270 */
[----:B------:R-:W-:Y:S01]  /*6b30*/  BSSY B0, `(.L_x_128) ;  /* 0x0000011000007945 */ /* 0x000fe20003800000 */
[----:B------:R-:W-:Y:S01]  /*6b40*/  CS2R R102, SRZ ;  /* 0x0000000000667805 */ /* 0x000fe2000001ff00 */
[----:B------:R-:W-:Y:S01]  /*6b50*/  @P5 VIADD R4, R8, UR49 ;  /* 0x0000003108045c36 */ /* 0x000fe20008000000 */
[----:B------:R-:W-:Y:S02]  /*6b60*/  CS2R R100, SRZ ;  /* 0x0000000000647805 */ /* 0x000fe4000001ff00 */
[----:B------:R-:W-:Y:S02]  /*6b70*/  CS2R R90, SRZ ;  /* 0x00000000005a7805 */ /* 0x000fe4000001ff00 */
[----:B------:R-:W-:Y:S01]  /*6b80*/  CS2R R88, SRZ ;  /* 0x0000000000587805 */ /* 0x000fe2000001ff00 */
[--C-:B------:R-:W-:Y:S01]  /*6b90*/  @P5 IMAD.IADD R7, R165, 0x1, R4.reuse ;  /* 0x00000001a5075824 */ /* 0x100fe200078e0204 */
[----:B------:R-:W-:Y:S01]  /*6ba0*/  CS2R R94, SRZ ;  /* 0x00000000005e7805 */ /* 0x000fe2000001ff00 */
[--C-:B------:R-:W-:Y:S01]  /*6bb0*/  @P5 IMAD.IADD R6, R164, 0x1, R4.reuse ;  /* 0x00000001a4065824 */ /* 0x100fe200078e0204 */
[----:B------:R-:W-:Y:S01]  /*6bc0*/  CS2R R92, SRZ ;  /* 0x00000000005c7805 */ /* 0x000fe2000001ff00 */
[----:B------:R-:W-:Y:S01]  /*6bd0*/  @P5 IMAD R4, R163, 0x10, R4 ;  /* 0x00000010a3045824 */ /* 0x000fe200078e0204 */
[----:B------:R-:W-:Y:S02]  /*6be0*/  CS2R R98, SRZ ;  /* 0x0000000000627805 */ /* 0x000fe4000001ff00 */
[----:B------:R-:W-:Y:S01]  /*6bf0*/  CS2R R96, SRZ ;  /* 0x0000000000607805 */ /* 0x000fe2000001ff00 */
[----:B------:R-:W-:Y:S06]  /*6c00*/  @P1 BRA `(.L_x_129) ;  /* 0x00000000000c1947 */ /* 0x000fec0003800000 */
[----:B------:R-:W-:Y:S04]  /*6c10*/  SHF.L.U32 R0, R159, 0x1f, RZ ;  /* 0x0000001f9f007819 */ /* 0x000fe800000006ff */
[----:B------:R-:W1:Y:S02]  /*6c20*/  SYNCS.PHASECHK.TRANS64.TRYWAIT P1, [R3+URZ+0x1a0], R0 ;  /* 0x0001a000030075a7 */ /* 0x000e6400080211ff */
[----:B-1----:R-:W-:Y:S05]  /*6c30*/  @!P1 BRA `(.L_x_130) ;  /* 0x0000005400a89947 */ /* 0x002fea0003800000 */
.L_x_129:
[----:B------:R-:W-:Y:S05]  /*6c40*/  BSYNC B0 ;  /* 0x0000000000007941 */ /* 0x000fea0003800000 */
.L_x_128:
[----:B------:R-:W-:Y:S01]  /*6c50*/  ISETP.NE.AND P1, PT, R113, RZ, PT ;  /* 0x000000ff7100720c */ /* 0x000fe20003f25270 */
[----:B-1----:R-:W-:Y:S02]  /*6c60*/  VIADD R3, R3, 0x1b8 ;  /* 0x000001b803037836 */ /* 0x002fe40000000000 */
[----:B------:R-:W-:Y:S02]  /*6c70*/  IMAD.U32 R0, RZ, RZ, UR37 ;  /* 0x00000025ff007e24 */ /* 0x000fe4000f8e00ff */
[----:B------:R-:W-:Y:S03]  /*6c80*/  VIADD R160, R160, 0x1 ;  /* 0x00000001a0a07836 */ /* 0x000fe60000000000 */
[----:B------:R-:W-:Y:S05]  /*6c90*/  PRMT R0, R0, 0x654, R3 ;  /* 0x0000065400007816 */ /* 0x000fea0000000003 */
[----:B------:R1:W3:Y:S04]  /*6ca0*/  @P1 LDS.128 R100, [R8+UR49+0x400] ;  /* 0x0004003108641984 */ /* 0x0002e80008000c00 */
[----:B------:R1:W1:Y:S04]  /*6cb0*/  @P1 LDS.128 R88, [R7+0x400] ;  /* 0x0004000007581984 */ /* 0x0002680000000c00 */
[----:B------:R1:W1:Y:S04]  /*6cc0*/  @P1 LDS.128 R92, [R6+0x400] ;  /* 0x00040000065c1984 */ /* 0x0002680000000c00 */
[----:B------:R1:W1:Y:S01]  /*6cd0*/  @P1 LDS.128 R96, [R4+0x400] ;  /* 0x0004000004601984 */ /* 0x0002620000000c00 */
[C---:B------:R-:W-:Y:S01]  /*6ce0*/  ISETP.NE.AND P1, PT, R160.reuse, 0x3, PT ;  /* 0x00000003a000780c */ /* 0x040fe20003f25270 */
[----:B------:R-:W-:Y:S01]  /*6cf0*/  @!PT LDS RZ, [RZ] ;  /* 0x00000000fffff984 */ /* 0x000fe20000000800 */
[----:B------:R-:W-:Y:S01]  /*6d00*/  @!PT LDS RZ, [RZ] ;  /* 0x00000000fffff984 */ /* 0x000fe20000000800 */
[----:B------:R-:W-:Y:S01]  /*6d10*/  @!PT LDS RZ, [RZ] ;  /* 0x00000000fffff984 */ /* 0x000fe20000000800 */
[----:B------:R-:W-:Y:S01]  /*6d20*/  @!PT LDS RZ, [RZ] ;  /* 0x00000000fffff984 */ /* 0x000fe20000000800 */
[----:B------:R5:W-:Y:S06]  /*6d30*/  MEMBAR.ALL.CTA ;  /* 0x0000000000007992 */ /* 0x000bec0000008000 */
[----:B-----5:R-:W5:Y:S01]  /*6d40*/  FENCE.VIEW.ASYNC.S ;  /* 0x00000000000073c6 */ /* 0x020f620000000000 */
[----:B------:R-:W-:Y:S01]  /*6d50*/  SEL R160, R160, RZ, P1 ;  /* 0x000000ffa0a07207 */ /* 0x000fe20000800000 */
[----:B-----5:R5:W-:Y:S02]  /*6d60*/  SYNCS.ARRIVE.TRANS64.RED.A1T0 RZ, [R0+URZ], RZ ;  /* 0x000000ff00ff79a7 */ /* 0x020be400081004ff */
[----:B-----5:R-:W-:Y:S04]  /*6d70*/  SEL R0, RZ, 0x1, P1 ;  /* 0x00000001ff007807 */ /* 0x020fe80000800000 */
[----:B---3--:R-:W-:Y:S02]  /*6d80*/  LOP3.LUT R159, R159, R0, RZ, 0x3c, !PT ;  /* 0x000000009f9f7212 */ /* 0x008fe400078e3cff */
.L_x_127:
[----:B------:R-:W-:Y:S05]  /*6d90*/  BSYNC B1 ;  /* 0x0000000000017941 */ /* 0x000fea0003800000 */
.L_x_126:
[----:B------:R-:W-:Y:S04]  /*6da0*/  SHF.R.U32.HI R3, RZ, 0x15, R78 ;  /* 0x00000015ff037819 */ /* 0x000fe8000001164e */
[----:B------:R-:W-:Y:S01]  /*6db0*/  LOP3.LUT P1, RZ, R3, 0x3, R154, 0x48, !PT ;  /* 0x0000000303ff7812 */ /* 0x000fe2000782489a */
[----:B------:R-:W-:Y:S01]  /*6dc0*/  @!UPT UIADD3 URZ, UPT, UPT, URZ, URZ, URZ ;  /* 0x000000fffffff290 */ /* 0x000fe2000fffe0ff */
[----:B----4-:R-:W-:Y:S11]  /*6dd0*/  @P0 BRA `(.L_x_131) ;  /* 0x0000000000080947 */ /* 0x010ff60003800000 */
[----:B------:R-:W3:Y:S02]  /*6de0*/  SYNCS.PHASECHK.TRANS64.TRYWAIT P0, [R168+URZ+0x200], R5 ;  /* 0x00020005a80075a7 */ /* 0x000ee400080011ff */
[----:B---3--:R-:W-:Y:S05]  /*6df0*/  @!P0 BRA `(.L_x_132) ;  /* 0x00000054004c8947 */ /* 0x008fea0003800000 */
.L_x_131:
[----:B------:R-:W-:Y:S05]  /*6e00*/  @!P1 BRA `(.L_x_133) ;  /* 0x0000000000409947 */ /* 0x000fea0003800000 */
[----:B------:R-:W3:Y:S01]  /*6e10*/  LDCU.64 UR8, c[0x4][0x78] ;  /* 0x01000f00ff0877ac */ /* 0x000ee20008000a00 */
[----:B------:R-:W-:Y:S01]  /*6e20*/  MOV R15, 0x0 ;  /* 0x00000000000f7802 */ /* 0x000fe20000000f00 */
[----:B------:R-:W-:Y:S02]  /*6e30*/  HFMA2 R12, -RZ, RZ, 0, 5.9604644775390625e-08 ;  /* 0x00000001ff0c7431 */ /* 0x000fe400000001ff */
[----:B-1----:R-:W-:Y:S02]  /*6e40*/  IMAD.MOV.U32 R8, RZ, RZ, 0x192 ;  /* 0x00000192ff087424 */ /* 0x002fe400078e00ff */
[----:B------:R-:W-:Y:S01]  /*6e50*/  IMAD.MOV.U32 R13, RZ, RZ, RZ ;  /* 0x000000ffff0d7224 */ /* 0x000fe200078e00ff */
[----:B------:R-:W1:Y:S01]  /*6e60*/  LDCU.64 UR6, c[0x4][0x80] ;  /* 0x01001000ff0677ac */ /* 0x000e620008000a00 */
[----:B------:R-:W4:Y:S01]  /*6e70*/  LDC.64 R14, c[0x4][R15] ;  /* 0x010000000f0e7b82 */ /* 0x000f220000000a00 */
[----:B------:R-:W5:Y:S01]  /*6e80*/  LDCU.64 UR4, c[0x4][0x18] ;  /* 0x01000300ff0477ac */ /* 0x000f620008000a00 */
[----:B---3--:R-:W-:Y:S01]  /*6e90*/  MOV R5, UR9 ;  /* 0x0000000900057c02 */ /* 0x008fe20008000f00 */
[----:B------:R-:W-:Y:S01]  /*6ea0*/  IMAD.U32 R4, RZ, RZ, UR8 ;  /* 0x00000008ff047e24 */ /* 0x000fe2000f8e00ff */
[----:B-1----:R-:W-:Y:S01]  /*6eb0*/  MOV R7, UR7 ;  /* 0x0000000700077c02 */ /* 0x002fe20008000f00 */
[----:B------:R-:W-:Y:S01]  /*6ec0*/  IMAD.U32 R6, RZ, RZ, UR6 ;  /* 0x00000006ff067e24 */ /* 0x000fe2000f8e00ff */
[----:B-----5:R-:W-:Y:S01]  /*6ed0*/  MOV R11, UR5 ;  /* 0x00000005000b7c02 */ /* 0x020fe20008000f00 */
[----:B------:R-:W-:Y:S02]  /*6ee0*/  IMAD.U32 R10, RZ, RZ, UR4 ;  /* 0x00000004ff0a7e24 */ /* 0x000fe4000f8e00ff */
[----:B------:R-:W-:Y:S07]  /*6ef0*/  LEPC R20, `(.L_x_133) ;  /* 0x000000001014794e */ /* 0x000fee0000000000 */
[----:B--2-4-:R-:W-:Y:S05]  /*6f00*/  CALL.ABS.NOINC R14 ;  /* 0x000000000e007343 */ /* 0x014fea0003c00000 */
.L_x_133:
[----:B------:R-:W-:Y:S01]  /*6f10*/  ISETP.NE.AND P0, PT, R166, RZ, PT ;  /* 0x000000ffa600720c */ /* 0x000fe20003f05270 */
[----:B------:R-:W-:Y:S05]  /*6f20*/  WARPSYNC.ALL ;  /* 0x0000000000007948 */ /* 0x000fea0003800000 */
[----:B------:R-:W-:Y:S01]  /*6f30*/  R2UR UR4, R78 ;  /* 0x000000004e0472ca */ /* 0x000fe200000e0000 */
[----:B------:R-:W-:Y:S01]  /*6f40*/  USHF.L.U32 UR5, UR54, 0xd, URZ ;  /* 0x0000000d36057899 */ /* 0x000fe200080006ff */
[C---:B------:R-:W-:Y:S01]  /*6f50*/  SHF.L.U32 R82, R100.reuse, 0x10, RZ ;  /* 0x0000001064527819 */ /* 0x040fe200000006ff */
[----:B------:R-:W-:Y:S01]  /*6f60*/  BSSY.RECONVERGENT B0, `(.L_x_134) ;  /* 0x000011d000007945 */ /* 0x000fe20003800200 */
[----:B------:R-:W-:Y:S02]  /*6f70*/  SHF.L.U32 R170, R163, 0x4, RZ ;  /* 0x00000004a3aa7819 */ /* 0x000fe400000006ff */
[----:B------:R-:W-:Y:S02]  /*6f80*/  PRMT R81, R100, 0x8880, RZ ;  /* 0x0000888064517816 */ /* 0x000fe400000000ff */
[----:B------:R-:W-:Y:S02]  /*6f90*/  LOP3.LUT R86, R153, UR5, RZ, 0xfc, !PT ;  /* 0x0000000599567c12 */ /* 0x000fe4000f8efcff */
[----:B------:R-:W-:Y:S02]  /*6fa0*/  SHF.R.S32.HI R82, RZ, 0x18, R82 ;  /* 0x00000018ff527819 */ /* 0x000fe40000011452 */
[----:B------:R-:W-:Y:S01]  /*6fb0*/  IADD3 R87, PT, PT, R86, UR49, RZ ;  /* 0x0000003156577c10 */ /* 0x000fe2000fffe0ff */
[----:B-1-3--:R-:W2:Y:S01]  /*6fc0*/  LDTM.x64 R4, tmem[UR4] ;  /* 0x00000004000479ee */ /* 0x00aea20008340000 */
[----:B------:R-:W-:Y:S02]  /*6fd0*/  SHF.R.S32.HI R84, RZ, 0x18, R101 ;  /* 0x00000018ff547819 */ /* 0x000fe40000011465 */
[-C--:B------:R-:W-:Y:S02]  /*6fe0*/  IADD3 R124, PT, PT, R165, R87.reuse, RZ ;  /* 0x00000057a57c7210 */ /* 0x080fe40007ffe0ff */
[----:B------:R-:W-:Y:S02]  /*6ff0*/  IADD3 R115, PT, PT, R164, R87, RZ ;  /* 0x00000057a4737210 */ /* 0x000fe40007ffe0ff */
[----:B------:R-:W-:Y:S02]  /*7000*/  IADD3 R125, PT, PT, R87, R170, RZ ;  /* 0x000000aa577d7210 */ /* 0x000fe40007ffe0ff */
[----:B------:R-:W-:Y:S02]  /*7010*/  SHF.L.U32 R83, R100, 0x8, RZ ;  /* 0x0000000864537819 */ /* 0x000fe400000006ff */
[----:B------:R-:W-:Y:S02]  /*7020*/  SHF.L.U32 R85, R101, 0x8, RZ ;  /* 0x0000000865557819 */ /* 0x000fe400000006ff */
[----:B------:R-:W-:Y:S02]  /*7030*/  SHF.R.S32.HI R83, RZ, 0x18, R83 ;  /* 0x00000018ff537819 */ /* 0x000fe40000011453 */
[----:B------:R-:W-:Y:S01]  /*7040*/  SHF.R.S32.HI R85, RZ, 0x18, R85 ;  /* 0x00000018ff557819 */ /* 0x000fe20000011455 */
[C---:B--2---:R-:W-:Y:S02]  /*7050*/  IMAD R0, R76.reuse, R4, RZ ;  /* 0x000000044c007224 */ /* 0x044fe400078e02ff */
[C---:B------:R-:W-:Y:S02]  /*7060*/  IMAD R3, R76.reuse, R5, RZ ;  /* 0x000000054c037224 */ /* 0x040fe400078e02ff */
[----:B------:R-:W-:Y:S02]  /*7070*/  IMAD R6, R76, R6, RZ ;  /* 0x000000064c067224 */ /* 0x000fe400078e02ff */
[-C--:B------:R-:W-:Y:S01]  /*7080*/  IMAD R0, R81, R80.reuse, R0 ;  /* 0x0000005051007224 */ /* 0x080fe200078e0200 */
[----:B------:R-:W-:Y:S01]  /*7090*/  SHF.R.S32.HI R81, RZ, 0x18, R100 ;  /* 0x00000018ff517819 */ /* 0x000fe20000011464 */
[-C--:B------:R-:W-:Y:S01]  /*70a0*/  IMAD R3, R82, R80.reuse, R3 ;  /* 0x0000005052037224 */ /* 0x080fe200078e0203 */
[----:B------:R-:W-:Y:S01]  /*70b0*/  SHF.L.U32 R82, R101, 0x10, RZ ;  /* 0x0000001065527819 */ /* 0x000fe200000006ff */
[C---:B------:R-:W-:Y:S02]  /*70c0*/  IMAD R7, R76.reuse, R7, RZ ;  /* 0x000000074c077224 */ /* 0x040fe400078e02ff */
[----:B------:R-:W-:Y:S01]  /*70d0*/  IMAD R6, R83, R80, R6 ;  /* 0x0000005053067224 */ /* 0x000fe200078e0206 */
[----:B------:R-:W-:Y:S01]  /*70e0*/  PRMT R83, R101, 0x8880, RZ ;  /* 0x0000888065537816 */ /* 0x000fe200000000ff */
[C---:B------:R-:W-:Y:S01]  /*70f0*/  IMAD R4, R76.reuse, R8, RZ ;  /* 0x000000084c047224 */ /* 0x040fe200078e02ff */
[----:B------:R-:W-:Y:S01]  /*7100*/  SHF.R.S32.HI R82, RZ, 0x18, R82 ;  /* 0x00000018ff527819 */ /* 0x000fe20000011452 */
[----:B------:R-:W-:Y:S02]  /*7110*/  IMAD R5, R76, R9, RZ ;  /* 0x000000094c057224 */ /* 0x000fe400078e02ff */
[-C--:B------:R-:W-:Y:S01]  /*7120*/  IMAD R7, R81, R80.reuse, R7 ;  /* 0x0000005051077224 */ /* 0x080fe200078e0207 */
[C---:B------:R-:W-:Y:S01]  /*7130*/  PRMT R81, R102.reuse, 0x8880, RZ ;  /* 0x0000888066517816 */ /* 0x040fe200000000ff */
[----:B------:R-:W-:Y:S01]  /*7140*/  IMAD R4, R83, R80, R4 ;  /* 0x0000005053047224 */ /* 0x000fe200078e0204 */
[----:B------:R-:W-:Y:S01]  /*7150*/  SHF.L.U32 R83, R102, 0x8, RZ ;  /* 0x0000000866537819 */ /* 0x000fe200000006ff */
[----:B------:R-:W-:Y:S01]  /*7160*/  IMAD R10, R76, R10, RZ ;  /* 0x0000000a4c0a7224 */ /* 0x000fe200078e02ff */
[----:B------:R-:W-:Y:S01]  /*7170*/  I2IP.S8.S32.SAT R104, R7, R6, RZ ;  /* 0x0000000607687239 */ /* 0x000fe200000014ff */
[----:B------:R-:W-:Y:S01]  /*7180*/  IMAD R5, R82, R80, R5 ;  /* 0x0000005052057224 */ /* 0x000fe200078e0205 */
[----:B------:R-:W-:Y:S01]  /*7190*/  SHF.L.U32 R82, R102, 0x10, RZ ;  /* 0x0000001066527819 */ /* 0x000fe200000006ff */
[C---:B------:R-:W-:Y:S01]  /*71a0*/  IMAD R11, R76.reuse, R11, RZ ;  /* 0x0000000b4c0b7224 */ /* 0x040fe200078e02ff */
[----:B------:R-:W-:Y:S01]  /*71b0*/  I2IP.S8.S32.SAT R104, R3, R0, R104 ;  /* 0x0000000003687239 */ /* 0x000fe20000001468 */
[C---:B------:R-:W-:Y:S01]  /*71c0*/  IMAD R8, R76.reuse, R12, RZ ;  /* 0x0000000c4c087224 */ /* 0x040fe200078e02ff */
[----:B------:R-:W-:Y:S01]  /*71d0*/  SHF.R.S32.HI R82, RZ, 0x18, R82 ;  /* 0x00000018ff527819 */ /* 0x000fe20000011452 */
[-C--:B------:R-:W-:Y:S01]  /*71e0*/  IMAD R10, R85, R80.reuse, R10 ;  /* 0x00000050550a7224 */ /* 0x080fe200078e020a */
[----:B------:R-:W-:Y:S01]  /*71f0*/  SHF.R.S32.HI R83, RZ, 0x18, R83 ;  /* 0x00000018ff537819 */ /* 0x000fe20000011453 */
[----:B------:R-:W-:Y:S02]  /*7200*/  IMAD R9, R76, R13, RZ ;  /* 0x0000000d4c097224 */ /* 0x000fe400078e02ff */
[----:B------:R-:W-:Y:S01]  /*7210*/  IMAD R11, R84, R80, R11 ;  /* 0x00000050540b7224 */ /* 0x000fe200078e020b */
[----:B------:R-:W-:Y:S01]  /*7220*/  SHF.R.S32.HI R84, RZ, 0x18, R103 ;  /* 0x00000018ff547819 */ /* 0x000fe20000011467 */
[----:B------:R-:W-:Y:S02]  /*7230*/  IMAD R14, R76, R14, RZ ;  /* 0x0000000e4c0e7224 */ /* 0x000fe400078e02ff */
[----:B------:R-:W-:Y:S01]  /*7240*/  IMAD R8, R81, R80, R8 ;  /* 0x0000005051087224 */ /* 0x000fe200078e0208 */
[----:B------:R-:W-:Y:S01]  /*7250*/  I2IP.S8.S32.SAT R105, R11, R10, RZ ;  /* 0x0000000a0b697239 */ /* 0x000fe200000014ff */
[----:B------:R-:W-:Y:S01]  /*7260*/  IMAD R9, R82, R80, R9 ;  /* 0x0000005052097224 */ /* 0x000fe200078e0209 */
[----:B------:R-:W-:Y:S01]  /*7270*/  SHF.L.U32 R82, R103, 0x10, RZ ;  /* 0x0000001067527819 */ /* 0x000fe200000006ff */
[C---:B------:R-:W-:Y:S01]  /*7280*/  IMAD R15, R76.reuse, R15, RZ ;  /* 0x0000000f4c0f7224 */ /* 0x040fe200078e02ff */
[----:B------:R-:W-:Y:S01]  /*7290*/  I2IP.S8.S32.SAT R105, R5, R4, R105 ;  /* 0x0000000405697239 */ /* 0x000fe20000001469 */
[----:B------:R-:W-:Y:S01]  /*72a0*/  IMAD R14, R83, R80, R14 ;  /* 0x00000050530e7224 */ /* 0x000fe200078e020e */
[C---:B------:R-:W-:Y:S01]  /*72b0*/  PRMT R83, R103.reuse, 0x8880, RZ ;  /* 0x0000888067537816 */ /* 0x040fe200000000ff */
[C---:B------:R-:W-:Y:S01]  /*72c0*/  IMAD R12, R76.reuse, R16, RZ ;  /* 0x000000104c0c7224 */ /* 0x040fe200078e02ff */
[----:B------:R-:W-:Y:S01]  /*72d0*/  SHF.R.S32.HI R82, RZ, 0x18, R82 ;  /* 0x00000018ff527819 */ /* 0x000fe20000011452 */
[----:B------:R-:W-:Y:S01]  /*72e0*/  IMAD.SHL.U32 R85, R103, 0x100, RZ ;  /* 0x0000010067557824 */ /* 0x000fe200078e00ff */
[----:B------:R-:W-:Y:S01]  /*72f0*/  SHF.R.S32.HI R81, RZ, 0x18, R102 ;  /* 0x00000018ff517819 */ /* 0x000fe20000011466 */
[C---:B------:R-:W-:Y:S02]  /*7300*/  IMAD R13, R76.reuse, R17, RZ ;  /* 0x000000114c0d7224 */ /* 0x040fe400078e02ff */
[----:B------:R-:W-:Y:S01]  /*7310*/  IMAD R18, R76, R18, RZ ;  /* 0x000000124c127224 */ /* 0x000fe200078e02ff */
[----:B------:R-:W-:Y:S01]  /*7320*/  SHF.R.S32.HI R85, RZ, 0x18, R85 ;  /* 0x00000018ff557819 */ /* 0x000fe20000011455 */
[-C--:B------:R-:W-:Y:S01]  /*7330*/  IMAD R15, R81, R80.reuse, R15 ;  /* 0x00000050510f7224 */ /* 0x080fe200078e020f */
[C---:B------:R-:W-:Y:S01]  /*7340*/  PRMT R81, R88.reuse, 0x8880, RZ ;  /* 0x0000888058517816 */ /* 0x040fe200000000ff */
[-C--:B------:R-:W-:Y:S01]  /*7350*/  IMAD R12, R83, R80.reuse, R12 ;  /* 0x00000050530c7224 */ /* 0x080fe200078e020c */
[----:B------:R-:W-:Y:S01]  /*7360*/  SHF.L.U32 R83, R88, 0x8, RZ ;  /* 0x0000000858537819 */ /* 0x000fe200000006ff */
[----:B------:R-:W-:Y:S01]  /*7370*/  IMAD R13, R82, R80, R13 ;  /* 0x00000050520d7224 */ /* 0x000fe200078e020d */
[----:B------:R-:W-:Y:S01]  /*7380*/  I2IP.S8.S32.SAT R106, R15, R14, RZ ;  /* 0x0000000e0f6a7239 */ /* 0x000fe200000014ff */
[----:B------:R-:W-:Y:S01]  /*7390*/  IMAD R19, R76, R19, RZ ;  /* 0x000000134c137224 */ /* 0x000fe200078e02ff */
[----:B------:R-:W-:Y:S01]  /*73a0*/  SHF.L.U32 R82, R88, 0x10, RZ ;  /* 0x0000001058527819 */ /* 0x000fe200000006ff */
[C---:B------:R-:W-:Y:S01]  /*73b0*/  IMAD R16, R76.reuse, R20, RZ ;  /* 0x000000144c107224 */ /* 0x040fe200078e02ff */
[----:B------:R-:W-:Y:S01]  /*73c0*/  I2IP.S8.S32.SAT R106, R9, R8, R106 ;  /* 0x00000008096a7239 */ /* 0x000fe2000000146a */
[-C--:B------:R-:W-:Y:S01]  /*73d0*/  IMAD R18, R85, R80.reuse, R18 ;  /* 0x0000005055127224 */ /* 0x080fe200078e0212 */
[----:B------:R-:W-:Y:S01]  /*73e0*/  SHF.R.S32.HI R82, RZ, 0x18, R82 ;  /* 0x00000018ff527819 */ /* 0x000fe20000011452 */
[----:B------:R-:W-:Y:S01]  /*73f0*/  IMAD R17, R76, R21, RZ ;  /* 0x000000154c117224 */ /* 0x000fe200078e02ff */
[----:B------:R-:W-:Y:S01]  /*7400*/  SHF.R.S32.HI R83, RZ, 0x18, R83 ;  /* 0x00000018ff537819 */ /* 0x000fe20000011453 */
[----:B------:R-:W-:Y:S01]  /*7410*/  IMAD R19, R84, R80, R19 ;  /* 0x0000005054137224 */ /* 0x000fe200078e0213 */
[----:B------:R-:W-:Y:S01]  /*7420*/  SHF.R.S32.HI R84, RZ, 0x18, R89 ;  /* 0x00000018ff547819 */ /* 0x000fe20000011459 */
[----:B------:R-:W-:Y:S01]  /*7430*/  IMAD R22, R76, R22, RZ ;  /* 0x000000164c167224 */ /* 0x000fe200078e02ff */
[----:B------:R-:W-:Y:S01]  /*7440*/  SHF.L.U32 R85, R89, 0x8, RZ ;  /* 0x0000000859557819 */ /* 0x000fe200000006ff */
[----:B------:R-:W-:Y:S01]  /*7450*/  IMAD R16, R81, R80, R16 ;  /* 0x0000005051107224 */ /* 0x000fe200078e0210 */
[----:B------:R-:W-:Y:S01]  /*7460*/  I2IP.S8.S32.SAT R107, R19, R18, RZ ;  /* 0x00000012136b7239 */ /* 0x000fe200000014ff */
[-C--:B------:R-:W-:Y:S01]  /*7470*/  IMAD R17, R82, R80.reuse, R17 ;  /* 0x0000005052117224 */ /* 0x080fe200078e0211 */
[----:B------:R-:W-:Y:S01]  /*7480*/  SHF.L.U32 R82, R89, 0x10, RZ ;  /* 0x0000001059527819 */ /* 0x000fe200000006ff */
[C---:B------:R-:W-:Y:S01]  /*7490*/  IMAD R23, R76.reuse, R23, RZ ;  /* 0x000000174c177224 */ /* 0x040fe200078e02ff */
[----:B------:R-:W-:Y:S01]  /*74a0*/  SHF.R.S32.HI R81, RZ, 0x18, R88 ;  /* 0x00000018ff517819 */ /* 0x000fe20000011458 */
[----:B------:R-:W-:Y:S01]  /*74b0*/  IMAD R22, R83, R80, R22 ;  /* 0x0000005053167224 */ /* 0x000fe200078e0216 */
[----:B------:R-:W-:Y:S01]  /*74c0*/  PRMT R83, R89, 0x8880, RZ ;  /* 0x0000888059537816 */ /* 0x000fe200000000ff */
[C---:B------:R-:W-:Y:S01]  /*74d0*/  IMAD R20, R76.reuse, R24, RZ ;  /* 0x000000184c147224 */ /* 0x040fe200078e02ff */
[----:B------:R-:W-:Y:S01]  /*74e0*/  SHF.R.S32.HI R82, RZ, 0x18, R82 ;  /* 0x00000018ff527819 */ /* 0x000fe20000011452 */
[----:B------:R-:W-:Y:S01]  /*74f0*/  IMAD R21, R76, R25, RZ ;  /* 0x000000194c157224 */ /* 0x000fe200078e02ff */
[----:B------:R-:W-:Y:S01]  /*7500*/  I2IP.S8.S32.SAT R107, R13, R12, R107 ;  /* 0x0000000c0d6b7239 */ /* 0x000fe2000000146b */
[-C--:B------:R-:W-:Y:S01]  /*7510*/  IMAD R23, R81, R80.reuse, R23 ;  /* 0x0000005051177224 */ /* 0x080fe200078e0217 */
[----:B------:R-:W-:Y:S01]  /*7520*/  PRMT R81, R90, 0x8880, RZ ;  /* 0x000088805a517816 */ /* 0x000fe200000000ff */
[----:B------:R-:W-:Y:S01]  /*7530*/  IMAD R20, R83, R80, R20 ;  /* 0x0000005053147224 */ /* 0x000fe200078e0214 */
[----:B------:R-:W-:Y:S01]  /*7540*/  SHF.R.S32.HI R85, RZ, 0x18, R85 ;  /* 0x00000018ff557819 */ /* 0x000fe20000011455 */
[----:B------:R-:W-:Y:S01]  /*7550*/  IMAD R26, R76, R26, RZ ;  /* 0x0000001a4c1a7224 */ /* 0x000fe200078e02ff */
[----:B------:R1:W-:Y:S01]  /*7560*/  STS.128 [R86+UR49+0x6400], R104 ;  /* 0x0064006856007988 */ /* 0x0003e20008000c31 */
[----:B------:R-:W-:Y:S01]  /*7570*/  IMAD R21, R82, R80, R21 ;  /* 0x0000005052157224 */ /* 0x000fe200078e0215 */
[----:B------:R-:W-:Y:S01]  /*7580*/  SHF.L.U32 R82, R90, 0x10, RZ ;  /* 0x000000105a527819 */ /* 0x000fe200000006ff */
[----:B------:R-:W-:Y:S01]  /*7590*/  IMAD R27, R76, R27, RZ ;  /* 0x0000001b4c1b7224 */ /* 0x000fe200078e02ff */
[----:B------:R-:W-:Y:S01]  /*75a0*/  I2IP.S8.S32.SAT R108, R23, R22, RZ ;  /* 0x00000016176c7239 */ /* 0x000fe200000014ff */
[----:B------:R-:W-:Y:S01]  /*75b0*/  IMAD.SHL.U32 R83, R90, 0x100, RZ ;  /* 0x000001005a537824 */ /* 0x000fe200078e00ff */
[----:B------:R-:W-:Y:S01]  /*75c0*/  SHF.R.S32.HI R82, RZ, 0x18, R82 ;  /* 0x00000018ff527819 */ /* 0x000fe20000011452 */
[C---:B------:R-:W-:Y:S01]  /*75d0*/  IMAD R24, R76.reuse, R28, RZ ;  /* 0x0000001c4c187224 */ /* 0x040fe200078e02ff */
[----:B------:R-:W-:Y:S01]  /*75e0*/  I2IP.S8.S32.SAT R108, R17, R16, R108 ;  /* 0x00000010116c7239 */ /* 0x000fe2000000146c */
[-C--:B------:R-:W-:Y:S01]  /*75f0*/  IMAD R26, R85, R80.reuse, R26 ;  /* 0x00000050551a7224 */ /* 0x080fe200078e021a */
[----:B------:R-:W-:Y:S01]  /*7600*/  SHF.R.S32.HI R83, RZ, 0x18, R83 ;  /* 0x00000018ff537819 */ /* 0x000fe20000011453 */
[----:B------:R-:W-:Y:S01]  /*7610*/  IMAD R25, R76, R29, RZ ;  /* 0x0000001d4c197224 */ /* 0x000fe200078e02ff */
[----:B------:R-:W-:Y:S01]  /*7620*/  SHF.L.U32 R85, R95, 0x8, RZ ;  /* 0x000000085f557819 */ /* 0x000fe200000006ff */
[----:B------:R-:W-:Y:S01]  /*7630*/  IMAD R27, R84, R80, R27 ;  /* 0x00000050541b7224 */ /* 0x000fe200078e021b */
[----:B------:R-:W-:Y:S01]  /*7640*/  PRMT R84, R91, 0x8880, RZ ;  /* 0x000088805b547816 */ /* 0x000fe200000000ff */
[C---:B------:R-:W-:Y:S01]  /*7650*/  IMAD R30, R76.reuse, R30, RZ ;  /* 0x0000001e4c1e7224 */ /* 0x040fe200078e02ff */
[----:B------:R-:W-:Y:S01]  /*7660*/  SHF.R.S32.HI R85, RZ, 0x18, R85 ;  /* 0x00000018ff557819 */ /* 0x000fe20000011455 */
[----:B------:R-:W-:Y:S01]  /*7670*/  IMAD R24, R81, R80, R24 ;  /* 0x0000005051187224 */ /* 0x000fe200078e0218 */
[----:B------:R-:W-:Y:S01]  /*7680*/  SHF.R.S32.HI R81, RZ, 0x18, R90 ;  /* 0x00000018ff517819 */ /* 0x000fe2000001145a */
[----:B------:R-:W-:Y:S01]  /*7690*/  IMAD R31, R76, R31, RZ ;  /* 0x0000001f4c1f7224 */ /* 0x000fe200078e02ff */
[----:B------:R-:W-:Y:S01]  /*76a0*/  I2IP.S8.S32.SAT R109, R27, R26, RZ ;  /* 0x0000001a1b6d7239 */ /* 0x000fe200000014ff */
[-C--:B------:R-:W-:Y:S01]  /*76b0*/  IMAD R25, R82, R80.reuse, R25 ;  /* 0x0000005052197224 */ /* 0x080fe200078e0219 */
[----:B------:R-:W-:Y:S01]  /*76c0*/  SHF.L.U32 R82, R91, 0x10, RZ ;  /* 0x000000105b527819 */ /* 0x000fe200000006ff */
[----:B------:R-:W-:Y:S01]  /*76d0*/  IMAD R30, R83, R80, R30 ;  /* 0x00000050531e7224 */ /* 0x000fe200078e021e */
[----:B------:R-:W-:Y:S01]  /*76e0*/  I2IP.S8.S32.SAT R109, R21, R20, R109 ;  /* 0x00000014156d7239 */ /* 0x000fe2000000146d */
[----:B------:R-:W-:Y:S01]  /*76f0*/  IMAD R31, R81, R80, R31 ;  /* 0x00000050511f7224 */ /* 0x000fe200078e021f */
[----:B------:R-:W-:Y:S01]  /*7700*/  MOV R81, R84 ;  /* 0x0000005400517202 */ /* 0x000fe20000000f00 */
[C---:B------:R-:W-:Y:S01]  /*7710*/  IMAD R28, R76.reuse, R32, RZ ;  /* 0x000000204c1c7224 */ /* 0x040fe200078e02ff */
[----:B------:R-:W-:Y:S01]  /*7720*/  SHF.L.U32 R83, R91, 0x8, RZ ;  /* 0x000000085b537819 */ /* 0x000fe200000006ff */
[C---:B------:R-:W-:Y:S01]  /*7730*/  IMAD R29, R76.reuse, R33, RZ ;  /* 0x000000214c1d7224 */ /* 0x040fe200078e02ff */
[----:B------:R-:W-:Y:S01]  /*7740*/  SHF.R.S32.HI R82, RZ, 0x18, R82 ;  /* 0x00000018ff527819 */ /* 0x000fe20000011452 */
[----:B------:R-:W-:Y:S01]  /*7750*/  IMAD R34, R76, R34, RZ ;  /* 0x000000224c227224 */ /* 0x000fe200078e02ff */
[----:B------:R-:W-:Y:S01]  /*7760*/  SHF.R.S32.HI R83, RZ, 0x18, R83 ;  /* 0x00000018ff537819 */ /* 0x000fe20000011453 */
[----:B------:R-:W-:Y:S01]  /*7770*/  IMAD R28, R81, R80, R28 ;  /* 0x00000050511c7224 */ /* 0x000fe200078e021c */
[----:B------:R-:W-:Y:S01]  /*7780*/  I2IP.S8.S32.SAT R110, R31, R30, RZ ;  /* 0x0000001e1f6e7239 */ /* 0x000fe200000014ff */
[-C--:B------:R-:W-:Y:S01]  /*7790*/  IMAD R29, R82, R80.reuse, R29 ;  /* 0x00000050521d7224 */ /* 0x080fe200078e021d */
[----:B------:R-:W-:Y:S01]  /*77a0*/  SHF.R.S32.HI R84, RZ, 0x18, R91 ;  /* 0x00000018ff547819 */ /* 0x000fe2000001145b */
[----:B------:R-:W-:Y:S01]  /*77b0*/  IMAD R35, R76, R35, RZ ;  /* 0x000000234c237224 */ /* 0x000fe200078e02ff */
[C---:B------:R-:W-:Y:S01]  /*77c0*/  SHF.L.U32 R82, R92.reuse, 0x10, RZ ;  /* 0x000000105c527819 */ /* 0x040fe200000006ff */
[----:B------:R-:W-:Y:S01]  /*77d0*/  IMAD R34, R83, R80, R34 ;  /* 0x0000005053227224 */ /* 0x000fe200078e0222 */
[----:B------:R-:W-:Y:S01]  /*77e0*/  PRMT R81, R92, 0x8880, RZ ;  /* 0x000088805c517816 */ /* 0x000fe200000000ff */
[----:B------:R-:W-:Y:S01]  /*77f0*/  IMAD R32, R76, R36, RZ ;  /* 0x000000244c207224 */ /* 0x000fe200078e02ff */
[----:B------:R-:W-:Y:S01]  /*7800*/  SHF.L.U32 R83, R92, 0x8, RZ ;  /* 0x000000085c537819 */ /* 0x000fe200000006ff */
[----:B------:R-:W-:Y:S01]  /*7810*/  IMAD R33, R76, R37, RZ ;  /* 0x000000254c217224 */ /* 0x000fe200078e02ff */
[----:B------:R-:W-:Y:S01]  /*7820*/  SHF.R.S32.HI R82, RZ, 0x18, R82 ;  /* 0x00000018ff527819 */ /* 0x000fe20000011452 */
[----:B------:R-:W-:Y:S01]  /*7830*/  IMAD R35, R84, R80, R35 ;  /* 0x0000005054237224 */ /* 0x000fe200078e0223 */
[----:B------:R-:W-:Y:S01]  /*7840*/  SHF.R.S32.HI R83, RZ, 0x18, R83 ;  /* 0x00000018ff537819 */ /* 0x000fe20000011453 */
[----:B------:R-:W-:Y:S01]  /*7850*/  IMAD R38, R76, R38, RZ ;  /* 0x000000264c267224 */ /* 0x000fe200078e02ff */
[----:B------:R-:W-:Y:S01]  /*7860*/  I2IP.S8.S32.SAT R110, R25, R24, R110 ;  /* 0x00000018196e7239 */ /* 0x000fe2000000146e */
[----:B------:R-:W-:Y:S01]  /*7870*/  IMAD R32, R81, R80, R32 ;  /* 0x0000005051207224 */ /* 0x000fe200078e0220 */
[----:B------:R-:W-:Y:S01]  /*7880*/  I2IP.S8.S32.SAT R111, R35, R34, RZ ;  /* 0x00000022236f7239 */ /* 0x000fe200000014ff */
[----:B------:R-:W-:Y:S01]  /*7890*/  IMAD R33, R82, R80, R33 ;  /* 0x0000005052217224 */ /* 0x000fe200078e0221 */
[----:B------:R-:W-:Y:S01]  /*78a0*/  SHF.R.S32.HI R84, RZ, 0x18, R92 ;  /* 0x00000018ff547819 */ /* 0x000fe2000001145c */
[C---:B------:R-:W-:Y:S01]  /*78b0*/  IMAD R39, R76.reuse, R39, RZ ;  /* 0x000000274c277224 */ /* 0x040fe200078e02ff */
[----:B------:R-:W-:Y:S01]  /*78c0*/  I2IP.S8.S32.SAT R111, R29, R28, R111 ;  /* 0x0000001c1d6f7239 */ /* 0x000fe2000000146f */
[----:B------:R-:W-:Y:S01]  /*78d0*/  IMAD R38, R83, R80, R38 ;  /* 0x0000005053267224 */ /* 0x000fe200078e0226 */
[C---:B------:R-:W-:Y:S01]  /*78e0*/  PRMT R81, R93.reuse, 0x8880, RZ ;  /* 0x000088805d517816 */ /* 0x040fe200000000ff */
[----:B------:R-:W-:Y:S01]  /*78f0*/  IMAD R36, R76, R40, RZ ;  /* 0x000000284c247224 */ /* 0x000fe200078e02ff */
[C---:B------:R-:W-:Y:S01]  /*7900*/  SHF.L.U32 R82, R93.reuse, 0x10, RZ ;  /* 0x000000105d527819 */ /* 0x040fe200000006ff */
[----:B------:R-:W-:Y:S01]  /*7910*/  IMAD.SHL.U32 R83, R93, 0x100, RZ ;  /* 0x000001005d537824 */ /* 0x000fe200078e00ff */
[----:B------:R1:W-:Y:S01]  /*7920*/  STS.128 [R124+0x6400], R108 ;  /* 0x0064006c7c007388 */ /* 0x0003e20000000c00 */
[-C--:B------:R-:W-:Y:S01]  /*7930*/  IMAD R39, R84, R80.reuse, R39 ;  /* 0x0000005054277224 */ /* 0x080fe200078e0227 */
[----:B------:R-:W-:Y:S01]  /*7940*/  SHF.R.S32.HI R82, RZ, 0x18, R82 ;  /* 0x00000018ff527819 */ /* 0x000fe20000011452 */
[----:B------:R-:W-:Y:S01]  /*7950*/  IMAD R37, R76, R41, RZ ;  /* 0x000000294c257224 */ /* 0x000fe200078e02ff */
[----:B------:R-:W-:Y:S01]  /*7960*/  PRMT R84, R94, 0x8880, RZ ;  /* 0x000088805e547816 */ /* 0x000fe200000000ff */
[----:B------:R-:W-:Y:S01]  /*7970*/  IMAD R36, R81, R80, R36 ;  /* 0x0000005051247224 */ /* 0x000fe200078e0224 */
[----:B------:R-:W-:Y:S01]  /*7980*/  SHF.R.S32.HI R81, RZ, 0x18, R83 ;  /* 0x00000018ff517819 */ /* 0x000fe20000011453 */
[C---:B------:R-:W-:Y:S01]  /*7990*/  IMAD R42, R76.reuse, R42, RZ ;  /* 0x0000002a4c2a7224 */ /* 0x040fe200078e02ff */
[----:B------:R-:W-:Y:S01]  /*79a0*/  SHF.R.S32.HI R83, RZ, 0x18, R93 ;  /* 0x00000018ff537819 */ /* 0x000fe2000001145d */
[----:B------:R-:W-:Y:S01]  /*79b0*/  IMAD R43, R76, R43, RZ ;  /* 0x0000002b4c2b7224 */ /* 0x000fe200078e02ff */
[----:B------:R-:W-:Y:S01]  /*79c0*/  I2IP.S8.S32.SAT R116, R39, R38, RZ ;  /* 0x0000002627747239 */ /* 0x000fe200000014ff */
[-C--:B------:R-:W-:Y:S01]  /*79d0*/  IMAD R37, R82, R80.reuse, R37 ;  /* 0x0000005052257224 */ /* 0x080fe200078e0225 */
[----:B------:R-:W-:Y:S01]  /*79e0*/  SHF.L.U32 R82, R94, 0x10, RZ ;  /* 0x000000105e527819 */ /* 0x000fe200000006ff */
[----:B------:R-:W-:Y:S01]  /*79f0*/  IMAD R42, R81, R80, R42 ;  /* 0x00000050512a7224 */ /* 0x000fe200078e022a */
[----:B------:R-:W-:Y:S01]  /*7a00*/  MOV R81, R84 ;  /* 0x0000005400517202 */ /* 0x000fe20000000f00 */
[----:B------:R-:W-:Y:S01]  /*7a10*/  IMAD R40, R76, R44, RZ ;  /* 0x0000002c4c287224 */ /* 0x000fe200078e02ff */
[----:B------:R-:W-:Y:S01]  /*7a20*/  I2IP.S8.S32.SAT R116, R33, R32, R116 ;  /* 0x0000002021747239 */ /* 0x000fe20000001474 */
[-C--:B------:R-:W-:Y:S01]  /*7a30*/  IMAD R43, R83, R80.reuse, R43 ;  /* 0x00000050532b7224 */ /* 0x080fe200078e022b */
[----:B------:R-:W-:Y:S01]  /*7a40*/  SHF.L.U32 R83, R94, 0x8, RZ ;  /* 0x000000085e537819 */ /* 0x000fe200000006ff */
[C---:B------:R-:W-:Y:S01]  /*7a50*/  IMAD R41, R76.reuse, R45, RZ ;  /* 0x0000002d4c297224 */ /* 0x040fe200078e02ff */
[----:B------:R-:W-:Y:S01]  /*7a60*/  SHF.R.S32.HI R82, RZ, 0x18, R82 ;  /* 0x00000018ff527819 */ /* 0x000fe20000011452 */
[----:B------:R-:W-:Y:S01]  /*7a70*/  IMAD R40, R81, R80, R40 ;  /* 0x0000005051287224 */ /* 0x000fe200078e0228 */
[----:B------:R-:W-:Y:S01]  /*7a80*/  SHF.R.S32.HI R81, RZ, 0x18, R83 ;  /* 0x00000018ff517819 */ /* 0x000fe20000011453 */
[----:B------:R-:W-:Y:S01]  /*7a90*/  IMAD R46, R76, R46, RZ ;  /* 0x0000002e4c2e7224 */ /* 0x000fe200078e02ff */
[C---:B------:R-:W-:Y:S01]  /*7aa0*/  PRMT R84, R95.reuse, 0x8880, RZ ;  /* 0x000088805f547816 */ /* 0x040fe200000000ff */
[-C--:B------:R-:W-:Y:S01]  /*7ab0*/  IMAD R41, R82, R80.reuse, R41 ;  /* 0x0000005052297224 */ /* 0x080fe200078e0229 */
[----:B------:R-:W-:Y:S01]  /*7ac0*/  SHF.L.U32 R83, R95, 0x10, RZ ;  /* 0x000000105f537819 */ /* 0x000fe200000006ff */
[C---:B------:R-:W-:Y:S01]  /*7ad0*/  IMAD R47, R76.reuse, R47, RZ ;  /* 0x0000002f4c2f7224 */ /* 0x040fe200078e02ff */
[----:B------:R-:W-:Y:S01]  /*7ae0*/  SHF.R.S32.HI R82, RZ, 0x18, R94 ;  /* 0x00000018ff527819 */ /* 0x000fe2000001145e */
[----:B------:R-:W-:Y:S01]  /*7af0*/  IMAD R46, R81, R80, R46 ;  /* 0x00000050512e7224 */ /* 0x000fe200078e022e */
[----:B------:R-:W-:Y:S01]  /*7b00*/  MOV R81, R84 ;  /* 0x0000005400517202 */ /* 0x000fe20000000f00 */
[C---:B------:R-:W-:Y:S01]  /*7b10*/  IMAD R44, R76.reuse, R48, RZ ;  /* 0x000000304c2c7224 */ /* 0x040fe200078e02ff */
[----:B------:R-:W-:Y:S01]  /*7b20*/  SHF.R.S32.HI R83, RZ, 0x18, R83 ;  /* 0x00000018ff537819 */ /* 0x000fe20000011453 */
[----:B------:R-:W-:Y:S01]  /*7b30*/  IMAD R45, R76, R49, RZ ;  /* 0x000000314c2d7224 */ /* 0x000fe200078e02ff */
[----:B------:R-:W-:Y:S01]  /*7b40*/  I2IP.S8.S32.SAT R117, R43, R42, RZ ;  /* 0x0000002a2b757239 */ /* 0x000fe200000014ff */
[----:B------:R-:W-:Y:S01]  /*7b50*/  IMAD R47, R82, R80, R47 ;  /* 0x00000050522f7224 */ /* 0x000fe200078e022f */
[----:B------:R-:W-:Y:S01]  /*7b60*/  SHF.R.S32.HI R82, RZ, 0x18, R95 ;  /* 0x00000018ff527819 */ /* 0x000fe2000001145f */
[C---:B------:R-:W-:Y:S01]  /*7b70*/  IMAD R50, R76.reuse, R50, RZ ;  /* 0x000000324c327224 */ /* 0x040fe200078e02ff */
[----:B------:R-:W-:Y:S01]  /*7b80*/  I2IP.S8.S32.SAT R117, R37, R36, R117 ;  /* 0x0000002425757239 */ /* 0x000fe20000001475 */
[----:B------:R-:W-:Y:S01]  /*7b90*/  IMAD R44, R81, R80, R44 ;  /* 0x00000050512c7224 */ /* 0x000fe200078e022c */
[----:B------:R-:W-:Y:S01]  /*7ba0*/  I2IP.S8.S32.SAT R118, R47, R46, RZ ;  /* 0x0000002e2f767239 */ /* 0x000fe200000014ff */
[----:B------:R-:W-:Y:S01]  /*7bb0*/  IMAD R51, R76, R51, RZ ;  /* 0x000000334c337224 */ /* 0x000fe200078e02ff */
[----:B------:R-:W-:Y:S01]  /*7bc0*/  PRMT R81, R96, 0x8880, RZ ;  /* 0x0000888060517816 */ /* 0x000fe200000000ff */
[----:B------:R-:W-:Y:S01]  /*7bd0*/  IMAD R45, R83, R80, R45 ;  /* 0x00000050532d7224 */ /* 0x000fe200078e022d */
[----:B------:R-:W-:Y:S01]  /*7be0*/  I2IP.S8.S32.SAT R118, R41, R40, R118 ;  /* 0x0000002829767239 */ /* 0x000fe20000001476 */
[-C--:B------:R-:W-:Y:S01]  /*7bf0*/  IMAD R50, R85, R80.reuse, R50 ;  /* 0x0000005055327224 */ /* 0x080fe200078e0232 */
[C---:B------:R-:W-:Y:S01]  /*7c00*/  PRMT R83, R97.reuse, 0x8880, RZ ;  /* 0x0000888061537816 */ /* 0x040fe200000000ff */
[----:B------:R-:W-:Y:S01]  /*7c10*/  IMAD R51, R82, R80, R51 ;  /* 0x0000005052337224 */ /* 0x000fe200078e0233 */
[C---:B------:R-:W-:Y:S01]  /*7c20*/  SHF.L.U32 R84, R97.reuse, 0x10, RZ ;  /* 0x0000001061547819 */ /* 0x040fe200000006ff */
[----:B------:R-:W-:Y:S01]  /*7c30*/  IMAD R48, R76, R52, RZ ;  /* 0x000000344c307224 */ /* 0x000fe200078e02ff */
[----:B------:R-:W-:Y:S01]  /*7c40*/  SHF.L.U32 R85, R97, 0x8, RZ ;  /* 0x0000000861557819 */ /* 0x000fe200000006ff */
[C---:B------:R-:W-:Y:S01]  /*7c50*/  IMAD.U32 R82, R96.reuse, 0x10000, RZ ;  /* 0x0001000060527824 */ /* 0x040fe200078e00ff */
[----:B------:R-:W-:Y:S01]  /*7c60*/  I2IP.S8.S32.SAT R119, R51, R50, RZ ;  /* 0x0000003233777239 */ /* 0x000fe200000014ff */
[----:B------:R-:W-:Y:S01]  /*7c70*/  IMAD R48, R81, R80, R48 ;  /* 0x0000005051307224 */ /* 0x000fe200078e0230 */
[----:B------:R-:W-:Y:S01]  /*7c80*/  SHF.L.U32 R81, R96, 0x8, RZ ;  /* 0x0000000860517819 */ /* 0x000fe200000006ff */
[C---:B------:R-:W-:Y:S01]  /*7c90*/  IMAD R49, R76.reuse, R53, RZ ;  /* 0x000000354c317224 */ /* 0x040fe200078e02ff */
[----:B------:R-:W-:Y:S01]  /*7ca0*/  SHF.R.S32.HI R82, RZ, 0x18, R82 ;  /* 0x00000018ff527819 */ /* 0x000fe20000011452 */
[C---:B------:R-:W-:Y:S01]  /*7cb0*/  IMAD R54, R76.reuse, R54, RZ ;  /* 0x000000364c367224 */ /* 0x040fe200078e02ff */
[----:B------:R-:W-:Y:S01]  /*7cc0*/  SHF.R.S32.HI R81, RZ, 0x18, R81 ;  /* 0x00000018ff517819 */ /* 0x000fe20000011451 */
[----:B------:R-:W-:Y:S01]  /*7cd0*/  IMAD R55, R76, R55, RZ ;  /* 0x000000374c377224 */ /* 0x000fe200078e02ff */
[----:B------:R-:W-:Y:S01]  /*7ce0*/  I2IP.S8.S32.SAT R119, R45, R44, R119 ;  /* 0x0000002c2d777239 */ /* 0x000fe20000001477 */
[----:B------:R-:W-:Y:S01]  /*7cf0*/  IMAD R49, R82, R80, R49 ;  /* 0x0000005052317224 */ /* 0x000fe200078e0231 */
[----:B------:R-:W-:Y:S01]  /*7d00*/  SHF.R.S32.HI R82, RZ, 0x18, R96 ;  /* 0x00000018ff527819 */ /* 0x000fe20000011460 */
[C---:B------:R-:W-:Y:S01]  /*7d10*/  IMAD R52, R76.reuse, R56, RZ ;  /* 0x000000384c347224 */ /* 0x040fe200078e02ff */
[----:B------:R-:W-:Y:S01]  /*7d20*/  SHF.R.S32.HI R85, RZ, 0x18, R85 ;  /* 0x00000018ff557819 */ /* 0x000fe20000011455 */
[-C--:B------:R-:W-:Y:S01]  /*7d30*/  IMAD R54, R81, R80.reuse, R54 ;  /* 0x0000005051367224 */ /* 0x080fe200078e0236 */
[----:B------:R-:W-:Y:S01]  /*7d40*/  SHF.R.S32.HI R81, RZ, 0x18, R84 ;  /* 0x00000018ff517819 */ /* 0x000fe20000011454 */
[----:B------:R-:W-:Y:S01]  /*7d50*/  IMAD R53, R76, R57, RZ ;  /* 0x000000394c357224 */ /* 0x000fe200078e02ff */
[----:B------:R1:W-:Y:S01]  /*7d60*/  STS.128 [R115+0x6400], R116 ;  /* 0x0064007473007388 */ /* 0x0003e20000000c00 */
[----:B------:R-:W-:Y:S01]  /*7d70*/  IMAD R55, R82, R80, R55 ;  /* 0x0000005052377224 */ /* 0x000fe200078e0237 */
[----:B------:R-:W-:Y:S01]  /*7d80*/  SHF.R.S32.HI R82, RZ, 0x18, R97 ;  /* 0x00000018ff527819 */ /* 0x000fe20000011461 */
[----:B------:R-:W-:Y:S01]  /*7d90*/  IMAD R58, R76, R58, RZ ;  /* 0x0000003a4c3a7224 */ /* 0x000fe200078e02ff */
[----:B------:R-:W-:Y:S01]  /*7da0*/  SHF.L.U32 R84, R98, 0x8, RZ ;  /* 0x0000000862547819 */ /* 0x000fe200000006ff */
[----:B------:R-:W-:Y:S01]  /*7db0*/  IMAD R52, R83, R80, R52 ;  /* 0x0000005053347224 */ /* 0x000fe200078e0234 */
[----:B------:R-:W-:Y:S01]  /*7dc0*/  I2IP.S8.S32.SAT R120, R55, R54, RZ ;  /* 0x0000003637787239 */ /* 0x000fe200000014ff */
[----:B------:R-:W-:Y:S01]  /*7dd0*/  IMAD R59, R76, R59, RZ ;  /* 0x0000003b4c3b7224 */ /* 0x000fe200078e02ff */
[C---:B------:R-:W-:Y:S01]  /*7de0*/  SHF.L.U32 R83, R98.reuse, 0x10, RZ ;  /* 0x0000001062537819 */ /* 0x040fe200000006ff */
[----:B------:R-:W-:Y:S01]  /*7df0*/  IMAD R53, R81, R80, R53 ;  /* 0x0000005051357224 */ /* 0x000fe200078e0235 */
[----:B------:R-:W-:Y:S01]  /*7e00*/  I2IP.S8.S32.SAT R120, R49, R48, R120 ;  /* 0x0000003031787239 */ /* 0x000fe20000001478 */
[----:B------:R-:W-:Y:S01]  /*7e10*/  IMAD R58, R85, R80, R58 ;  /* 0x00000050553a7224 */ /* 0x000fe200078e023a */
[----:B------:R-:W-:Y:S01]  /*7e20*/  PRMT R81, R98, 0x8880, RZ ;  /* 0x0000888062517816 */ /* 0x000fe200000000ff */
[----:B------:R-:W-:Y:S02]  /*7e30*/  IMAD R56, R76, R60, RZ ;  /* 0x0000003c4c387224 */ /* 0x000fe400078e02ff */
[----:B------:R-:W-:Y:S01]  /*7e40*/  IMAD R59, R82, R80, R59 ;  /* 0x00000050523b7224 */ /* 0x000fe200078e023b */
[----:B------:R-:W-:Y:S01]  /*7e50*/  SHF.R.S32.HI R82, RZ, 0x18, R83 ;  /* 0x00000018ff527819 */ /* 0x000fe20000011453 */
[C---:B------:R-:W-:Y:S01]  /*7e60*/  IMAD R57, R76.reuse, R61, RZ ;  /* 0x0000003d4c397224 */ /* 0x040fe200078e02ff */
[----:B------:R-:W-:Y:S01]  /*7e70*/  SHF.R.S32.HI R83, RZ, 0x18, R84 ;  /* 0x00000018ff537819 */ /* 0x000fe20000011454 */
[C---:B------:R-:W-:Y:S01]  /*7e80*/  IMAD R62, R76.reuse, R62, RZ ;  /* 0x0000003e4c3e7224 */ /* 0x040fe200078e02ff */
[----:B------:R-:W-:Y:S01]  /*7e90*/  I2IP.S8.S32.SAT R121, R59, R58, RZ ;  /* 0x0000003a3b797239 */ /* 0x000fe200000014ff */
[----:B------:R-:W-:Y:S01]  /*7ea0*/  IMAD R56, R81, R80, R56 ;  /* 0x0000005051387224 */ /* 0x000fe200078e0238 */
[----:B------:R-:W-:Y:S01]  /*7eb0*/  SHF.R.S32.HI R81, RZ, 0x18, R98 ;  /* 0x00000018ff517819 */ /* 0x000fe20000011462 */
[----:B------:R-:W-:Y:S01]  /*7ec0*/  IMAD R63, R76, R63, RZ ;  /* 0x0000003f4c3f7224 */ /* 0x000fe200078e02ff */
[----:B------:R-:W-:Y:S01]  /*7ed0*/  I2IP.S8.S32.SAT R121, R53, R52, R121 ;  /* 0x0000003435797239 */ /* 0x000fe20000001479 */
[-C--:B------:R-:W-:Y:S01]  /*7ee0*/  IMAD R57, R82, R80.reuse, R57 ;  /* 0x0000005052397224 */ /* 0x080fe200078e0239 */
[----:B------:R-:W-:Y:S01]  /*7ef0*/  PRMT R84, R99, 0x8880, RZ ;  /* 0x0000888063547816 */ /* 0x000fe200000000ff */
[-C--:B------:R-:W-:Y:S01]  /*7f00*/  IMAD R62, R83, R80.reuse, R62 ;  /* 0x00000050533e7224 */ /* 0x080fe200078e023e */
[----:B------:R-:W-:Y:S01]  /*7f10*/  SHF.L.U32 R82, R99, 0x10, RZ ;  /* 0x0000001063527819 */ /* 0x000fe200000006ff */
[----:B------:R-:W-:Y:S01]  /*7f20*/  IMAD R63, R81, R80, R63 ;  /* 0x00000050513f7224 */ /* 0x000fe200078e023f */
[----:B------:R-:W-:Y:S01]  /*7f30*/  MOV R81, R84 ;  /* 0x0000005400517202 */ /* 0x000fe20000000f00 */
[----:B------:R-:W-:Y:S01]  /*7f40*/  IMAD.SHL.U32 R83, R99, 0x100, RZ ;  /* 0x0000010063537824 */ /* 0x000fe200078e00ff */
[----:B------:R-:W-:Y:S01]  /*7f50*/  SHF.R.S32.HI R82, RZ, 0x18, R82 ;  /* 0x00000018ff527819 */ /* 0x000fe20000011452 */
[C---:B------:R-:W-:Y:S01]  /*7f60*/  IMAD R60, R76.reuse, R64, RZ ;  /* 0x000000404c3c7224 */ /* 0x040fe200078e02ff */
[----:B------:R-:W-:Y:S01]  /*7f70*/  SHF.R.S32.HI R84, RZ, 0x18, R99 ;  /* 0x00000018ff547819 */ /* 0x000fe20000011463 */
[C---:B------:R-:W-:Y:S01]  /*7f80*/  IMAD R61, R76.reuse, R65, RZ ;  /* 0x000000414c3d7224 */ /* 0x040fe200078e02ff */
[----:B------:R-:W-:Y:S01]  /*7f90*/  SHF.R.S32.HI R83, RZ, 0x18, R83 ;  /* 0x00000018ff537819 */ /* 0x000fe20000011453 */
[----:B------:R-:W-:Y:S01]  /*7fa0*/  IMAD R60, R81, R80, R60 ;  /* 0x00000050513c7224 */ /* 0x000fe200078e023c */
[----:B------:R-:W-:Y:S01]  /*7fb0*/  I2IP.S8.S32.SAT R122, R63, R62, RZ ;  /* 0x0000003e3f7a7239 */ /* 0x000fe200000014ff */
[----:B------:R-:W-:Y:S02]  /*7fc0*/  IMAD R66, R76, R66, RZ ;  /* 0x000000424c427224 */ /* 0x000fe400078e02ff */
[----:B------:R-:W-:Y:S01]  /*7fd0*/  IMAD R61, R82, R80, R61 ;  /* 0x00000050523d7224 */ /* 0x000fe200078e023d */
[----:B------:R-:W-:Y:S01]  /*7fe0*/  I2IP.S8.S32.SAT R122, R57, R56, R122 ;  /* 0x00000038397a7239 */ /* 0x000fe2000000147a */
[----:B------:R-:W-:Y:S02]  /*7ff0*/  IMAD R67, R76, R67, RZ ;  /* 0x000000434c437224 */ /* 0x000fe400078e02ff */
[-C--:B------:R-:W-:Y:S02]  /*8000*/  IMAD R66, R83, R80.reuse, R66 ;  /* 0x0000005053427224 */ /* 0x080fe400078e0242 */
[----:B------:R-:W-:Y:S05]  /*8010*/  IMAD R67, R84, R80, R67 ;  /* 0x0000005054437224 */ /* 0x000fea00078e0243 */
[----:B------:R-:W-:Y:S04]  /*8020*/  I2IP.S8.S32.SAT R123, R67, R66, RZ ;  /* 0x00000042437b7239 */ /* 0x000fe800000014ff */
[----:B------:R-:W-:Y:S05]  /*8030*/  I2IP.S8.S32.SAT R123, R61, R60, R123 ;  /* 0x0000003c3d7b7239 */ /* 0x000fea000000147b */
[----:B------:R1:W-:Y:S01]  /*8040*/  STS.128 [R125+0x6400], R120 ;  /* 0x006400787d007388 */ /* 0x0003e20000000c00 */
[----:B------:R-:W-:Y:S01]  /*8050*/  @!PT LDS RZ, [RZ] ;  /* 0x00000000fffff984 */ /* 0x000fe20000000800 */
[----:B------:R-:W-:Y:S01]  /*8060*/  @!PT LDS RZ, [RZ] ;  /* 0x00000000fffff984 */ /* 0x000fe20000000800 */
[----:B------:R-:W-:Y:S01]  /*8070*/  @!PT LDS RZ, [RZ] ;  /* 0x00000000fffff984 */ /* 0x000fe20000000800 */
[----:B------:R-:W-:Y:S01]  /*8080*/  @!PT LDS RZ, [RZ] ;  /* 0x00000000fffff984 */ /* 0x000fe20000000800 */
[----:B------:R2:W-:Y:S07]  /*8090*/  MEMBAR.ALL.CTA ;  /* 0x0000000000007992 */ /* 0x0005ee0000008000 */
[----:B--2---:R-:W2:Y:S02]  /*80a0*/  FENCE.VIEW.ASYNC.S ;  /* 0x00000000000073c6 */ /* 0x004ea40000000000 */
[----:B--2---:R-:W-:Y:S06]  /*80b0*/  BAR.SYNC.DEFER_BLOCKING 0x1, 0x80 ;  /* 0x0042000000007b1d */ /* 0x004fec0000010000 */
[----:B------:R-:W-:Y:S05]  /*80c0*/  @P0 BRA `(.L_x_135) ;  /* 0x0000000000180947 */ /* 0x000fea0003800000 */
[----:B------:R-:W-:Y:S02]  /*80d0*/  UIADD3 UR6, UP0, UPT, UR52, 0x680, URZ ;  /* 0x0000068034067890 */ /* 0x000fe4000ff1e0ff */
[----:B------:R-:W-:Y:S02]  /*80e0*/  UIADD3 UR40, UPT, UPT, UR49, 0x6400, UR5 ;  /* 0x0000640031287890 */ /* 0x000fe4000fffe005 */
[----:B------:R-:W-:Y:S01]  /*80f0*/  UIADD3.X UR7, UPT, UPT, URZ, UR53, URZ, UP0, !UPT ;  /* 0x00000035ff077290 */ /* 0x000fe200087fe4ff */
[----:B------:R-:W-:Y:S08]  /*8100*/  UMOV UR43, UR36 ;  /* 0x00000024002b7c82 */ /* 0x000ff00008000000 */
[----:B------:R2:W-:Y:S02]  /*8110*/  UTMASTG.3D [UR40], [UR6] ;  /* 0x00000028060073b5 */ /* 0x0005e40008010000 */
[----:B--2---:R0:W-:Y:S02]  /*8120*/  UTMACMDFLUSH ;  /* 0x00000000000079b7 */ /* 0x0041e40000000000 */
.L_x_135:
[----:B------:R-:W-:Y:S05]  /*8130*/  BSYNC.RECONVERGENT B0 ;  /* 0x0000000000007941 */ /* 0x000fea0003800200 */
.L_x_134:
[----:B------:R-:W-:Y:S01]  /*8140*/  UIADD3 UR40, UPT, UPT, UR54, 0x1, URZ ;  /* 0x0000000136287890 */ /* 0x000fe2000fffe0ff */
[----:B------:R-:W-:Y:S01]  /*8150*/  ISETP.NE.AND P1, PT, R114, RZ, PT ;  /* 0x000000ff7200720c */ /* 0x000fe20003f25270 */
[----:B------:R-:W-:Y:S01]  /*8160*/  BSSY.RECONVERGENT B0, `(.L_x_136) ;  /* 0x0000007000007945 */ /* 0x000fe20003800200 */
[----:B------:R-:W-:Y:S01]  /*8170*/  LEA R6, R160, UR49, 0x3 ;  /* 0x00000031a0067c11 */ /* 0x000fe2000f8e18ff */
[----:B------:R-:W-:Y:S04]  /*8180*/  UISETP.NE.AND UP0, UPT, UR40, 0x2, UPT ;  /* 0x000000022800788c */ /* 0x000fe8000bf05270 */
[----:B------:R-:W-:Y:S06]  /*8190*/  USEL UR40, UR40, URZ, UP0 ;  /* 0x000000ff28287287 */ /* 0x000fec0008000000 */
[----:B------:R-:W-:Y:S01]  /*81a0*/  @P1 SHF.L.U32 R3, R159, 0x1f, RZ ;  /* 0x0000001f9f031819 */ /* 0x000fe200000006ff */
[----:B------:R-:W-:Y:S05]  /*81b0*/  @P0 BRA `(.L_x_137) ;  /* 0x0000000000040947 */ /* 0x000fea0003800000 */
[----:B------:R-:W-:Y:S04]  /*81c0*/  DEPBAR.LE SB0, 0x1 ;  /* 0x000080400000791a */ /* 0x000fe80000000000 */
.L_x_137:
[----:B------:R-:W-:Y:S05]  /*81d0*/  BSYNC.RECONVERGENT B0 ;  /* 0x0000000000007941 */ /* 0x000fea0003800200 */
.L_x_136:
[----:B------:R-:W-:Y:S06]  /*81e0*/  BAR.SYNC.DEFER_BLOCKING 0x1, 0x80 ;  /* 0x0042000000007b1d */ /* 0x000fec0000010000 */
[----:B------:R-:W2:Y:S01]  /*81f0*/  @P1 SYNCS.PHASECHK.TRANS64.TRYWAIT P0, [R6+URZ+0x1a0], R3 ;  /* 0x0001a003060015a7 */ /* 0x000ea200080011ff */
[----:B------:R-:W-:Y:S01]  /*8200*/  BSSY B1, `(.L_x_138) ;  /* 0x0000024000017945 */ /* 0x000fe20003800000 */
[----:B--2---:R-:W-:Y:S03]  /*8210*/  @P1 SEL R112, RZ, 0x1, !P0 ;  /* 0x00000001ff701807 */ /* 0x004fe60004000000 */
[----:B------:R-:W-:Y:S05]  /*8220*/  @!P1 BRA `(.L_x_139) ;  /* 0x0000000000849947 */ /* 0x000fea0003800000 */
[----:B------:R-:W-:Y:S01]  /*8230*/  ISETP.NE.AND P1, PT, R113, RZ, PT ;  /* 0x000000ff7100720c */ /* 0x000fe20003f25270 */
[----:B------:R-:W-:Y:S01]  /*8240*/  BSSY B0, `(.L_x_140) ;  /* 0x000000b000007945 */ /* 0x000fe20003800000 */
[----:B------:R-:W-:Y:S11]  /*8250*/  ISETP.NE.AND P0, PT, R112, RZ, PT ;  /* 0x000000ff7000720c */ /* 0x000ff60003f05270 */
[----:B------:R-:W-:Y:S05]  /*8260*/  @P1 IMAD R4, R160, 0x2000, R153 ;  /* 0x00002000a0041824 */ /* 0x000fea00078e0299 */
[----:B------:R-:W-:Y:S04]  /*8270*/  @P1 IADD3 R7, PT, PT, R4, UR49, RZ ;  /* 0x0000003104071c10 */ /* 0x000fe8000fffe0ff */
[----:B------:R-:W-:Y:S01]  /*8280*/  @P1 IADD3 R0, PT, PT, R164, R7, RZ ;  /* 0x00000007a4001210 */ /* 0x000fe20007ffe0ff */
[----:B------:R-:W-:Y:S02]  /*8290*/  @P1 IMAD.IADD R3, R165, 0x1, R7 ;  /* 0x00000001a5031824 */ /* 0x000fe400078e0207 */
[----:B------:R-:W-:Y:S01]  /*82a0*/  @P1 IMAD.IADD R7, R7, 0x1, R170 ;  /* 0x0000000107071824 */ /* 0x000fe200078e02aa */
[----:B------:R-:W-:Y:S06]  /*82b0*/  @P0 BRA `(.L_x_141) ;  /* 0x00000000000c0947 */ /* 0x000fec0003800000 */
[----:B------:R-:W-:Y:S04]  /*82c0*/  SHF.L.U32 R5, R159, 0x1f, RZ ;  /* 0x0000001f9f057819 */ /* 0x000fe800000006ff */
[----:B------:R-:W2:Y:S02]  /*82d0*/  SYNCS.PHASECHK.TRANS64.TRYWAIT P0, [R6+URZ+0x1a0], R5 ;  /* 0x0001a005060075a7 */ /* 0x000ea400080011ff */
[----:B--2---:R-:W-:Y:S05]  /*82e0*/  @!P0 BRA `(.L_x_142) ;  /* 0x0000004000248947 */ /* 0x004fea0003800000 */
.L_x_141:
[----:B------:R-:W-:Y:S05]  /*82f0*/  BSYNC B0 ;  /* 0x0000000000007941 */ /* 0x000fea0003800000 */
.L_x_140:
[----:B------:R-:W-:Y:S01]  /*8300*/  ISETP.NE.AND P0, PT, R113, RZ, PT ;  /* 0x000000ff7100720c */ /* 0x000fe20003f05270 */
[----:B--2---:R-:W-:Y:S02]  /*8310*/  VIADD R6, R6, 0x1b8 ;  /* 0x000001b806067836 */ /* 0x004fe40000000000 */
        /* <DEDUP_REMOVED lines=14> */
[----:B------:R-:W-:Y:S02]  /*8400*/  SEL R160, R160, RZ, P0 ;  /* 0x000000ffa0a07207 */ /* 0x000fe40000000000 */
[----:B--2---:R-:W-:Y:S04]  /*8410*/  SEL R4, RZ, 0x1, P0 ;  /* 0x00000001ff047807 */ /* 0x004fe80000000000 */
[----:B------:R-:W-:Y:S01]  /*8420*/  LOP3.LUT R159, R159, R4, RZ, 0x3c, !PT ;  /* 0x000000049f9f7212 */ /* 0x000fe200078e3cff */
[----:B-----5:R4:W-:Y:S06]  /*8430*/  SYNCS.ARRIVE.TRANS64.RED.A1T0 RZ, [R5+URZ], RZ ;  /* 0x000000ff05ff79a7 */ /* 0x0209ec00081004ff */
.L_x_139:
[----:B------:R-:W-:Y:S05]  /*8440*/  BSYNC B1 ;  /* 0x0000000000017941 */ /* 0x000fea0003800000 */
.L_x_138:
[----:B----4-:R-:W-:Y:S05]  /*8450*/  VIADD R3, R78, 0x40 ;  /* 0x000000404e037836 */ /* 0x010fea0000000000 */
[----:B------:R-:W-:Y:S04]  /*8460*/  SHF.R.U32.HI R3, RZ, 0x15, R3 ;  /* 0x00000015ff037819 */ /* 0x000fe80000011603 */
[----:B------:R-:W-:Y:S11]  /*8470*/  LOP3.LUT P0, RZ, R3, 0x3, R154, 0x48, !PT ;  /* 0x0000000303ff7812 */ /* 0x000ff6000780489a */
[----:B------:R-:W-:Y:S02]  /*8480*/  @!UPT UIADD3 URZ, UPT, UPT, URZ, URZ, URZ ;  /* 0x000000fffffff290 */ /* 0x000fe4000fffe0ff */
[----:B------:R-:W-:Y:S05]  /*8490*/  @!P0 BRA `(.L_x_143) ;  /* 0x0000000000408947 */ /* 0x000fea0003800000 */
[----:B------:R-:W2:Y:S01]  /*84a0*/  LDCU.64 UR8, c[0x4][0x78] ;  /* 0x01000f00ff0877ac */ /* 0x000ea20008000a00 */
[----:B------:R-:W-:Y:S01]  /*84b0*/  MOV R15, 0x0 ;  /* 0x00000000000f7802 */ /* 0x000fe20000000f00 */
[----:B------:R-:W-:Y:S02]  /*84c0*/  HFMA2 R12, -RZ, RZ, 0, 5.9604644775390625e-08 ;  /* 0x00000001ff0c7431 */ /* 0x000fe400000001ff */
[----:B------:R-:W-:Y:S02]  /*84d0*/  IMAD.MOV.U32 R8, RZ, RZ, 0x192 ;  /* 0x00000192ff087424 */ /* 0x000fe400078e00ff */
[----:B------:R-:W-:Y:S01]  /*84e0*/  IMAD.MOV.U32 R13, RZ, RZ, RZ ;  /* 0x000000ffff0d7224 */ /* 0x000fe200078e00ff */
[----:B------:R-:W4:Y:S01]  /*84f0*/  LDCU.64 UR6, c[0x4][0x80] ;  /* 0x01001000ff0677ac */ /* 0x000f220008000a00 */
[----:B------:R-:W1:Y:S01]  /*8500*/  LDC.64 R14, c[0x4][R15] ;  /* 0x010000000f0e7b82 */ /* 0x000e620000000a00 */
[----:B------:R-:W5:Y:S01]  /*8510*/  LDCU.64 UR4, c[0x4][0x18] ;  /* 0x01000300ff0477ac */ /* 0x000f620008000a00 */
[----:B--2---:R-:W-:Y:S01]  /*8520*/  MOV R5, UR9 ;  /* 0x0000000900057c02 */ /* 0x004fe20008000f00 */
[----:B------:R-:W-:Y:S01]  /*8530*/  IMAD.U32 R4, RZ, RZ, UR8 ;  /* 0x00000008ff047e24 */ /* 0x000fe2000f8e00ff */
[----:B----4-:R-:W-:Y:S01]  /*8540*/  MOV R7, UR7 ;  /* 0x0000000700077c02 */ /* 0x010fe20008000f00 */
[----:B------:R-:W-:Y:S01]  /*8550*/  IMAD.U32 R6, RZ, RZ, UR6 ;  /* 0x00000006ff067e24 */ /* 0x000fe2000f8e00ff */
[----:B-----5:R-:W-:Y:S01]  /*8560*/  MOV R11, UR5 ;  /* 0x00000005000b7c02 */ /* 0x020fe20008000f00 */
[----:B------:R-:W-:Y:S02]  /*8570*/  IMAD.U32 R10, RZ, RZ, UR4 ;  /* 0x00000004ff0a7e24 */ /* 0x000fe4000f8e00ff */
[----:B------:R-:W-:Y:S07]  /*8580*/  LEPC R20, `(.L_x_143) ;  /* 0x000000001014794e */ /* 0x000fee0000000000 */
[----:B-1-3--:R-:W-:Y:S05]  /*8590*/  CALL.ABS.NOINC R14 ;  /* 0x000000000e007343 */ /* 0x00afea0003c00000 */
.L_x_143:
[----:B------:R-:W-:Y:S01]  /*85a0*/  ISETP.NE.AND P0, PT, R166, RZ, PT ;  /* 0x000000ffa600720c */ /* 0x000fe20003f05270 */
[----:B------:R-:W-:Y:S05]  /*85b0*/  WARPSYNC.ALL ;  /* 0x0000000000007948 */ /* 0x000fea0003800000 */
[----:B------:R-:W-:Y:S01]  /*85c0*/  R2UR UR4, R78 ;  /* 0x000000004e0472ca */ /* 0x000fe200000e0000 */
[----:B------:R-:W-:Y:S01]  /*85d0*/  USHF.L.U32 UR8, UR40, 0xd, URZ ;  /* 0x0000000d28087899 */ /* 0x000fe200080006ff */
[C---:B---3--:R-:W-:Y:S01]  /*85e0*/  SHF.L.U32 R82, R100.reuse, 0x10, RZ ;  /* 0x0000001064527819 */ /* 0x048fe200000006ff */
[----:B------:R-:W-:Y:S01]  /*85f0*/  BSSY.RECONVERGENT B0, `(.L_x_144) ;  /* 0x000011d000007945 */ /* 0x000fe20003800200 */
[C---:B------:R-:W-:Y:S02]  /*8600*/  PRMT R81, R100.reuse, 0x8880, RZ ;  /* 0x0000888064517816 */ /* 0x040fe400000000ff */
[----:B------:R-:W-:Y:S02]  /*8610*/  SHF.R.S32.HI R82, RZ, 0x18, R82 ;  /* 0x00000018ff527819 */ /* 0x000fe40000011452 */
[----:B------:R-:W-:Y:S02]  /*8620*/  SHF.R.S32.HI R84, RZ, 0x18, R100 ;  /* 0x00000018ff547819 */ /* 0x000fe40000011464 */
[----:B------:R-:W-:Y:S03]  /*8630*/  SHF.L.U32 R83, R100, 0x8, RZ ;  /* 0x0000000864537819 */ /* 0x000fe600000006ff */
[----:B------:R-:W2:Y:S01]  /*8640*/  LDTM.x64 R4, tmem[UR4+0x40] ;  /* 0x00004004000479ee */ /* 0x000ea20008340000 */
[----:B------:R-:W-:Y:S01]  /*8650*/  SHF.R.S32.HI R83, RZ, 0x18, R83 ;  /* 0x00000018ff537819 */ /* 0x000fe20000011453 */
[C---:B--2---:R-:W-:Y:S02]  /*8660*/  IMAD R0, R76.reuse, R4, RZ ;  /* 0x000000044c007224 */ /* 0x044fe400078e02ff */
[C---:B------:R-:W-:Y:S02]  /*8670*/  IMAD R3, R76.reuse, R5, RZ ;  /* 0x000000054c037224 */ /* 0x040fe400078e02ff */
[C---:B------:R-:W-:Y:S02]  /*8680*/  IMAD R6, R76.reuse, R6, RZ ;  /* 0x000000064c067224 */ /* 0x040fe400078e02ff */
[-C--:B------:R-:W-:Y:S01]  /*8690*/  IMAD R0, R81, R80.reuse, R0 ;  /* 0x0000005051007224 */ /* 0x080fe200078e0200 */
[C---:B------:R-:W-:Y:S01]  /*86a0*/  PRMT R81, R101.reuse, 0x8880, RZ ;  /* 0x0000888065517816 */ /* 0x040fe200000000ff */
[----:B------:R-:W-:Y:S02]  /*86b0*/  IMAD R7, R76, R7, RZ ;  /* 0x000000074c077224 */ /* 0x000fe400078e02ff */
[-C--:B------:R-:W-:Y:S01]  /*86c0*/  IMAD R3, R82, R80.reuse, R3 ;  /* 0x0000005052037224 */ /* 0x080fe200078e0203 */
[----:B------:R-:W-:Y:S01]  /*86d0*/  SHF.L.U32 R82, R101, 0x10, RZ ;  /* 0x0000001065527819 */ /* 0x000fe200000006ff */
[-C--:B------:R-:W-:Y:S01]  /*86e0*/  IMAD R6, R83, R80.reuse, R6 ;  /* 0x0000005053067224 */ /* 0x080fe200078e0206 */
[----:B------:R-:W-:Y:S01]  /*86f0*/  SHF.L.U32 R83, R101, 0x8, RZ ;  /* 0x0000000865537819 */ /* 0x000fe200000006ff */
[----:B------:R-:W-:Y:S01]  /*8700*/  IMAD R7, R84, R80, R7 ;  /* 0x0000005054077224 */ /* 0x000fe200078e0207 */
[----:B------:R-:W-:Y:S01]  /*8710*/  SHF.R.S32.HI R82, RZ, 0x18, R82 ;  /* 0x00000018ff527819 */ /* 0x000fe20000011452 */
[C---:B------:R-:W-:Y:S01]  /*8720*/  IMAD R4, R76.reuse, R8, RZ ;  /* 0x000000084c047224 */ /* 0x040fe200078e02ff */
[----:B------:R-:W-:Y:S01]  /*8730*/  SHF.R.S32.HI R83, RZ, 0x18, R83 ;  /* 0x00000018ff537819 */ /* 0x000fe20000011453 */
[C---:B------:R-:W-:Y:S01]  /*8740*/  IMAD R5, R76.reuse, R9, RZ ;  /* 0x000000094c057224 */ /* 0x040fe200078e02ff */
[----:B------:R-:W-:Y:S01]  /*8750*/  I2IP.S8.S32.SAT R84, R7, R6, RZ ;  /* 0x0000000607547239 */ /* 0x000fe200000014ff */
[----:B------:R-:W-:Y:S02]  /*8760*/  IMAD R6, R76, R10, RZ ;  /* 0x0000000a4c067224 */ /* 0x000fe400078e02ff */
[----:B------:R-:W-:Y:S01]  /*8770*/  IMAD R4, R81, R80, R4 ;  /* 0x0000005051047224 */ /* 0x000fe200078e0204 */
[----:B------:R-:W-:Y:S01]  /*8780*/  I2IP.S8.S32.SAT R84, R3, R0, R84 ;  /* 0x0000000003547239 */ /* 0x000fe20000001454 */
[-C--:B------:R-:W-:Y:S01]  /*8790*/  IMAD R5, R82, R80.reuse, R5 ;  /* 0x0000005052057224 */ /* 0x080fe200078e0205 */
[----:B------:R-:W-:Y:S01]  /*87a0*/  SHF.L.U32 R81, R102, 0x10, RZ ;  /* 0x0000001066517819 */ /* 0x000fe200000006ff */
[----:B------:R-:W-:Y:S01]  /*87b0*/  IMAD R7, R76, R11, RZ ;  /* 0x0000000b4c077224 */ /* 0x000fe200078e02ff */
[----:B------:R-:W-:Y:S01]  /*87c0*/  SHF.R.S32.HI R0, RZ, 0x18, R101 ;  /* 0x00000018ff007819 */ /* 0x000fe20000011465 */
        /* <DEDUP_REMOVED lines=8> */
[C---:B------:R-:W-:Y:S01]  /*8850*/  IMAD R10, R76.reuse, R14, RZ ;  /* 0x0000000e4c0a7224 */ /* 0x040fe200078e02ff */
[----:B------:R-:W-:Y:S01]  /*8860*/  SHF.R.S32.HI R82, RZ, 0x18, R102 ;  /* 0x00000018ff527819 */ /* 0x000fe20000011466 */
[-C--:B------:R-:W-:Y:S01]  /*8870*/  IMAD R8, R3, R80.reuse, R8 ;  /* 0x0000005003087224 */ /* 0x080fe200078e0208 */
[C---:B------:R-:W-:Y:S01]  /*8880*/  SHF.L.U32 R0, R103.reuse, 0x10, RZ ;  /* 0x0000001067007819 */ /* 0x040fe200000006ff */
[C---:B------:R-:W-:Y:S01]  /*8890*/  IMAD R11, R76.reuse, R15, RZ ;  /* 0x0000000f4c0b7224 */ /* 0x040fe200078e02ff */
[----:B------:R-:W-:Y:S01]  /*88a0*/  PRMT R3, R103, 0x8880, RZ ;  /* 0x0000888067037816 */ /* 0x000fe200000000ff */
[----:B------:R-:W-:Y:S01]  /*88b0*/  IMAD R9, R81, R80, R9 ;  /* 0x0000005051097224 */ /* 0x000fe200078e0209 */
[----:B------:R-:W-:Y:S01]  /*88c0*/  SHF.L.U32 R81, R103, 0x8, RZ ;  /* 0x0000000867517819 */ /* 0x000fe200000006ff */
[C---:B------:R-:W-:Y:S01]  /*88d0*/  IMAD R12, R76.reuse, R16, RZ ;  /* 0x000000104c0c7224 */ /* 0x040fe200078e02ff */
[----:B------:R-:W-:Y:S01]  /*88e0*/  SHF.R.S32.HI R0, RZ, 0x18, R0 ;  /* 0x00000018ff007819 */ /* 0x000fe20000011400 */
[-C--:B------:R-:W-:Y:S01]  /*88f0*/  IMAD R10, R83, R80.reuse, R10 ;  /* 0x00000050530a7224 */ /* 0x080fe200078e020a */
[----:B------:R-:W-:Y:S01]  /*8900*/  SHF.R.S32.HI R81, RZ, 0x18, R81 ;  /* 0x00000018ff517819 */ /* 0x000fe20000011451 */
[----:B------:R-:W-:Y:S01]  /*8910*/  IMAD R13, R76, R17, RZ ;  /* 0x000000114c0d7224 */ /* 0x000fe200078e02ff */
[----:B-1----:R-:W-:Y:S01]  /*8920*/  SHF.L.U32 R83, R93, 0x8, RZ ;  /* 0x000000085d537819 */ /* 0x002fe200000006ff */
[----:B------:R-:W-:Y:S01]  /*8930*/  IMAD R11, R82, R80, R11 ;  /* 0x00000050520b7224 */ /* 0x000fe200078e020b */
[----:B------:R-:W-:Y:S01]  /*8940*/  I2IP.S8.S32.SAT R85, R7, R6, RZ ;  /* 0x0000000607557239 */ /* 0x000fe200000014ff */
[----:B------:R-:W-:Y:S01]  /*8950*/  IMAD R12, R3, R80, R12 ;  /* 0x00000050030c7224 */ /* 0x000fe200078e020c */
[----:B------:R-:W-:Y:S01]  /*8960*/  PRMT R3, R88, 0x8880, RZ ;  /* 0x0000888058037816 */ /* 0x000fe200000000ff */
[----:B------:R-:W-:Y:S01]  /*8970*/  IMAD R14, R76, R18, RZ ;  /* 0x000000124c0e7224 */ /* 0x000fe200078e02ff */
[----:B------:R-:W-:Y:S01]  /*8980*/  SHF.R.S32.HI R83, RZ, 0x18, R83 ;  /* 0x00000018ff537819 */ /* 0x000fe20000011453 */
[----:B------:R-:W-:Y:S01]  /*8990*/  IMAD R13, R0, R80, R13 ;  /* 0x00000050000d7224 */ /* 0x000fe200078e020d */
[----:B------:R-:W-:Y:S01]  /*89a0*/  SHF.R.S32.HI R0, RZ, 0x18, R103 ;  /* 0x00000018ff007819 */ /* 0x000fe20000011467 */
[----:B------:R-:W-:Y:S01]  /*89b0*/  IMAD R15, R76, R19, RZ ;  /* 0x000000134c0f7224 */ /* 0x000fe200078e02ff */
[----:B------:R-:W-:Y:S01]  /*89c0*/  I2IP.S8.S32.SAT R86, R11, R10, RZ ;  /* 0x0000000a0b567239 */ /* 0x000fe200000014ff */
[C---:B------:R-:W-:Y:S01]  /*89d0*/  IMAD.U32 R82, R88.reuse, 0x10000, RZ ;  /* 0x0001000058527824 */ /* 0x040fe200078e00ff */
[----:B------:R-:W-:Y:S01]  /*89e0*/  I2IP.S8.S32.SAT R85, R5, R4, R85 ;  /* 0x0000000405557239 */ /* 0x000fe20000001455 */
[----:B------:R-:W-:Y:S01]  /*89f0*/  IMAD R14, R81, R80, R14 ;  /* 0x00000050510e7224 */ /* 0x000fe200078e020e */
[----:B------:R-:W-:Y:S01]  /*8a00*/  SHF.L.U32 R81, R88, 0x8, RZ ;  /* 0x0000000858517819 */ /* 0x000fe200000006ff */
[----:B------:R-:W-:Y:S01]  /*8a10*/  IMAD R16, R76, R20, RZ ;  /* 0x000000144c107224 */ /* 0x000fe200078e02ff */
[----:B------:R-:W-:Y:S01]  /*8a20*/  I2IP.S8.S32.SAT R86, R9, R8, R86 ;  /* 0x0000000809567239 */ /* 0x000fe20000001456 */
[----:B------:R-:W-:Y:S01]  /*8a30*/  IMAD R15, R0, R80, R15 ;  /* 0x00000050000f7224 */ /* 0x000fe200078e020f */
[----:B------:R-:W-:Y:S01]  /*8a40*/  SHF.R.S32.HI R0, RZ, 0x18, R82 ;  /* 0x00000018ff007819 */ /* 0x000fe20000011452 */
[C---:B------:R-:W-:Y:S01]  /*8a50*/  IMAD R17, R76.reuse, R21, RZ ;  /* 0x000000154c117224 */ /* 0x040fe200078e02ff */
[----:B------:R-:W-:Y:S01]  /*8a60*/  SHF.R.S32.HI R81, RZ, 0x18, R81 ;  /* 0x00000018ff517819 */ /* 0x000fe20000011451 */
[----:B------:R-:W-:Y:S01]  /*8a70*/  IMAD R18, R76, R22, RZ ;  /* 0x000000164c127224 */ /* 0x000fe200078e02ff */
[----:B------:R-:W-:Y:S01]  /*8a80*/  SHF.R.S32.HI R82, RZ, 0x18, R88 ;  /* 0x00000018ff527819 */ /* 0x000fe20000011458 */
[-C--:B------:R-:W-:Y:S01]  /*8a90*/  IMAD R16, R3, R80.reuse, R16 ;  /* 0x0000005003107224 */ /* 0x080fe200078e0210 */
[C---:B------:R-:W-:Y:S01]  /*8aa0*/  PRMT R3, R89.reuse, 0x8880, RZ ;  /* 0x0000888059037816 */ /* 0x040fe200000000ff */
[----:B------:R-:W-:Y:S01]  /*8ab0*/  IMAD R17, R0, R80, R17 ;  /* 0x0000005000117224 */ /* 0x000fe200078e0211 */
[----:B------:R-:W-:Y:S01]  /*8ac0*/  SHF.L.U32 R0, R89, 0x10, RZ ;  /* 0x0000001059007819 */ /* 0x000fe200000006ff */
[C---:B------:R-:W-:Y:S01]  /*8ad0*/  IMAD R19, R76.reuse, R23, RZ ;  /* 0x000000174c137224 */ /* 0x040fe200078e02ff */
[----:B------:R-:W-:Y:S01]  /*8ae0*/  I2IP.S8.S32.SAT R87, R15, R14, RZ ;  /* 0x0000000e0f577239 */ /* 0x000fe200000014ff */
[----:B------:R-:W-:Y:S01]  /*8af0*/  IMAD R18, R81, R80, R18 ;  /* 0x0000005051127224 */ /* 0x000fe200078e0212 */
[----:B------:R-:W-:Y:S01]  /*8b00*/  SHF.L.U32 R81, R89, 0x8, RZ ;  /* 0x0000000859517819 */ /* 0x000fe200000006ff */
[C---:B------:R-:W-:Y:S01]  /*8b10*/  IMAD R20, R76.reuse, R24, RZ ;  /* 0x000000184c147224 */ /* 0x040fe200078e02ff */
[----:B------:R-:W-:Y:S01]  /*8b20*/  SHF.R.S32.HI R0, RZ, 0x18, R0 ;  /* 0x00000018ff007819 */ /* 0x000fe20000011400 */
[----:B------:R-:W-:Y:S01]  /*8b30*/  IMAD R21, R76, R25, RZ ;  /* 0x000000194c157224 */ /* 0x000fe200078e02ff */
[----:B------:R-:W-:Y:S01]  /*8b40*/  SHF.R.S32.HI R81, RZ, 0x18, R81 ;  /* 0x00000018ff517819 */ /* 0x000fe20000011451 */
[----:B------:R-:W-:Y:S01]  /*8b50*/  IMAD R19, R82, R80, R19 ;  /* 0x0000005052137224 */ /* 0x000fe200078e0213 */
[----:B------:R-:W-:Y:S01]  /*8b60*/  SHF.R.S32.HI R82, RZ, 0x18, R89 ;  /* 0x00000018ff527819 */ /* 0x000fe20000011459 */
[----:B------:R-:W-:Y:S01]  /*8b70*/  IMAD R22, R76, R26, RZ ;  /* 0x0000001a4c167224 */ /* 0x000fe200078e02ff */
[----:B------:R-:W-:Y:S01]  /*8b80*/  I2IP.S8.S32.SAT R87, R13, R12, R87 ;  /* 0x0000000c0d577239 */ /* 0x000fe20000001457 */
[-C--:B------:R-:W-:Y:S01]  /*8b90*/  IMAD R20, R3, R80.reuse, R20 ;  /* 0x0000005003147224 */ /* 0x080fe200078e0214 */
[----:B------:R-:W-:Y:S01]  /*8ba0*/  PRMT R3, R90, 0x8880, RZ ;  /* 0x000088805a037816 */ /* 0x000fe200000000ff */
[----:B------:R-:W-:Y:S01]  /*8bb0*/  IMAD R21, R0, R80, R21 ;  /* 0x0000005000157224 */ /* 0x000fe200078e0215 */
[----:B------:R-:W-:Y:S01]  /*8bc0*/  SHF.L.U32 R0, R90, 0x10, RZ ;  /* 0x000000105a007819 */ /* 0x000fe200000006ff */
[----:B------:R-:W-:Y:S01]  /*8bd0*/  IMAD R23, R76, R27, RZ ;  /* 0x0000001b4c177224 */ /* 0x000fe200078e02ff */
        /* <DEDUP_REMOVED lines=8> */
[----:B------:R-:W-:Y:S01]  /*8c60*/  I2IP.S8.S32.SAT R104, R17, R16, R104 ;  /* 0x0000001011687239 */ /* 0x000fe20000001468 */
[----:B------:R-:W-:Y:S02]  /*8c70*/  IMAD R26, R76, R30, RZ ;  /* 0x0000001e4c1a7224 */ /* 0x000fe400078e02ff */
[-C--:B------:R-:W-:Y:S01]  /*8c80*/  IMAD R24, R3, R80.reuse, R24 ;  /* 0x0000005003187224 */ /* 0x080fe200078e0218 */
[----:B------:R-:W-:Y:S01]  /*8c90*/  SHF.R.S32.HI R3, RZ, 0x18, R90 ;  /* 0x00000018ff037819 */ /* 0x000fe2000001145a */
[-C--:B------:R-:W-:Y:S01]  /*8ca0*/  IMAD R25, R0, R80.reuse, R25 ;  /* 0x0000005000197224 */ /* 0x080fe200078e0219 */
[----:B------:R-:W-:Y:S01]  /*8cb0*/  SHF.L.U32 R0, R91, 0x10, RZ ;  /* 0x000000105b007819 */ /* 0x000fe200000006ff */
[----:B------:R-:W-:Y:S01]  /*8cc0*/  IMAD R26, R81, R80, R26 ;  /* 0x00000050511a7224 */ /* 0x000fe200078e021a */
[----:B------:R-:W-:Y:S01]  /*8cd0*/  PRMT R81, R91, 0x8880, RZ ;  /* 0x000088805b517816 */ /* 0x000fe200000000ff */
[C---:B------:R-:W-:Y:S01]  /*8ce0*/  IMAD R27, R76.reuse, R31, RZ ;  /* 0x0000001f4c1b7224 */ /* 0x040fe200078e02ff */
[----:B------:R-:W-:Y:S01]  /*8cf0*/  SHF.R.S32.HI R0, RZ, 0x18, R0 ;  /* 0x00000018ff007819 */ /* 0x000fe20000011400 */
[C---:B------:R-:W-:Y:S01]  /*8d00*/  IMAD R28, R76.reuse, R32, RZ ;  /* 0x000000204c1c7224 */ /* 0x040fe200078e02ff */
[----:B------:R-:W-:Y:S01]  /*8d10*/  I2IP.S8.S32.SAT R105, R23, R22, RZ ;  /* 0x0000001617697239 */ /* 0x000fe200000014ff */
[----:B------:R-:W-:Y:S01]  /*8d20*/  IMAD R27, R3, R80, R27 ;  /* 0x00000050031b7224 */ /* 0x000fe200078e021b */
[----:B------:R-:W-:Y:S01]  /*8d30*/  MOV R3, R81 ;  /* 0x0000005100037202 */ /* 0x000fe20000000f00 */
[----:B------:R-:W-:Y:S01]  /*8d40*/  IMAD.SHL.U32 R82, R91, 0x100, RZ ;  /* 0x000001005b527824 */ /* 0x000fe200078e00ff */
[----:B------:R-:W-:Y:S01]  /*8d50*/  I2IP.S8.S32.SAT R105, R21, R20, R105 ;  /* 0x0000001415697239 */ /* 0x000fe20000001469 */
[----:B------:R-:W-:Y:S01]  /*8d60*/  IMAD R29, R76, R33, RZ ;  /* 0x000000214c1d7224 */ /* 0x000fe200078e02ff */
[----:B------:R-:W-:Y:S01]  /*8d70*/  I2IP.S8.S32.SAT R106, R27, R26, RZ ;  /* 0x0000001a1b6a7239 */ /* 0x000fe200000014ff */
[-C--:B------:R-:W-:Y:S01]  /*8d80*/  IMAD R28, R3, R80.reuse, R28 ;  /* 0x00000050031c7224 */ /* 0x080fe200078e021c */
[----:B------:R-:W-:Y:S01]  /*8d90*/  SHF.R.S32.HI R81, RZ, 0x18, R82 ;  /* 0x00000018ff517819 */ /* 0x000fe20000011452 */
[----:B------:R-:W-:Y:S01]  /*8da0*/  IMAD R29, R0, R80, R29 ;  /* 0x00000050001d7224 */ /* 0x000fe200078e021d */
[----:B------:R-:W-:Y:S01]  /*8db0*/  SHF.R.S32.HI R0, RZ, 0x18, R91 ;  /* 0x00000018ff007819 */ /* 0x000fe2000001145b */
[----:B------:R-:W-:Y:S01]  /*8dc0*/  IMAD R30, R76, R34, RZ ;  /* 0x000000224c1e7224 */ /* 0x000fe200078e02ff */
[----:B------:R-:W-:Y:S01]  /*8dd0*/  SHF.L.U32 R82, R92, 0x10, RZ ;  /* 0x000000105c527819 */ /* 0x000fe200000006ff */
[----:B------:R-:W-:Y:S01]  /*8de0*/  IMAD R31, R76, R35, RZ ;  /* 0x000000234c1f7224 */ /* 0x000fe200078e02ff */
[C---:B------:R-:W-:Y:S01]  /*8df0*/  PRMT R3, R92.reuse, 0x8880, RZ ;  /* 0x000088805c037816 */ /* 0x040fe200000000ff */
[----:B------:R-:W-:Y:S01]  /*8e00*/  IMAD R30, R81, R80, R30 ;  /* 0x00000050511e7224 */ /* 0x000fe200078e021e */
[----:B------:R-:W-:Y:S01]  /*8e10*/  SHF.L.U32 R81, R92, 0x8, RZ ;  /* 0x000000085c517819 */ /* 0x000fe200000006ff */
[----:B------:R-:W-:Y:S01]  /*8e20*/  IMAD R32, R76, R36, RZ ;  /* 0x000000244c207224 */ /* 0x000fe200078e02ff */
[----:B------:R-:W-:Y:S01]  /*8e30*/  I2IP.S8.S32.SAT R106, R25, R24, R106 ;  /* 0x00000018196a7239 */ /* 0x000fe2000000146a */
[-C--:B------:R-:W-:Y:S01]  /*8e40*/  IMAD R31, R0, R80.reuse, R31 ;  /* 0x00000050001f7224 */ /* 0x080fe200078e021f */
[----:B------:R-:W-:Y:S01]  /*8e50*/  SHF.R.S32.HI R0, RZ, 0x18, R82 ;  /* 0x00000018ff007819 */ /* 0x000fe20000011452 */
[C---:B------:R-:W-:Y:S01]  /*8e60*/  IMAD R33, R76.reuse, R37, RZ ;  /* 0x000000254c217224 */ /* 0x040fe200078e02ff */
[----:B------:R-:W-:Y:S01]  /*8e70*/  SHF.R.S32.HI R81, RZ, 0x18, R81 ;  /* 0x00000018ff517819 */ /* 0x000fe20000011451 */
[----:B------:R-:W-:Y:S01]  /*8e80*/  IMAD R32, R3, R80, R32 ;  /* 0x0000005003207224 */ /* 0x000fe200078e0220 */
[----:B------:R-:W-:Y:S01]  /*8e90*/  PRMT R3, R93, 0x8880, RZ ;  /* 0x000088805d037816 */ /* 0x000fe200000000ff */
[----:B------:R-:W-:Y:S01]  /*8ea0*/  IMAD R34, R76, R38, RZ ;  /* 0x000000264c227224 */ /* 0x000fe200078e02ff */
[----:B------:R-:W-:Y:S01]  /*8eb0*/  SHF.R.S32.HI R82, RZ, 0x18, R93 ;  /* 0x00000018ff527819 */ /* 0x000fe2000001145d */
[-C--:B------:R-:W-:Y:S01]  /*8ec0*/  IMAD R33, R0, R80.reuse, R33 ;  /* 0x0000005000217224 */ /* 0x080fe200078e0221 */
[----:B------:R-:W-:Y:S01]  /*8ed0*/  SHF.R.S32.HI R0, RZ, 0x18, R92 ;  /* 0x00000018ff007819 */ /* 0x000fe2000001145c */
[----:B------:R-:W-:Y:S01]  /*8ee0*/  IMAD R34, R81, R80, R34 ;  /* 0x0000005051227224 */ /* 0x000fe200078e0222 */
[----:B------:R-:W-:Y:S01]  /*8ef0*/  SHF.L.U32 R81, R93, 0x10, RZ ;  /* 0x000000105d517819 */ /* 0x000fe200000006ff */
[C---:B------:R-:W-:Y:S01]  /*8f00*/  IMAD R35, R76.reuse, R39, RZ ;  /* 0x000000274c237224 */ /* 0x040fe200078e02ff */
[----:B------:R-:W-:Y:S01]  /*8f10*/  I2IP.S8.S32.SAT R107, R31, R30, RZ ;  /* 0x0000001e1f6b7239 */ /* 0x000fe200000014ff */
[C---:B------:R-:W-:Y:S01]  /*8f20*/  IMAD R36, R76.reuse, R40, RZ ;  /* 0x000000284c247224 */ /* 0x040fe200078e02ff */
[----:B------:R-:W-:Y:S01]  /*8f30*/  SHF.R.S32.HI R81, RZ, 0x18, R81 ;  /* 0x00000018ff517819 */ /* 0x000fe20000011451 */
[----:B------:R-:W-:Y:S01]  /*8f40*/  IMAD R37, R76, R41, RZ ;  /* 0x000000294c257224 */ /* 0x000fe200078e02ff */
[----:B------:R-:W-:Y:S01]  /*8f50*/  I2IP.S8.S32.SAT R107, R29, R28, R107 ;  /* 0x0000001c1d6b7239 */ /* 0x000fe2000000146b */
[-C--:B------:R-:W-:Y:S01]  /*8f60*/  IMAD R35, R0, R80.reuse, R35 ;  /* 0x0000005000237224 */ /* 0x080fe200078e0223 */
[C---:B------:R-:W-:Y:S01]  /*8f70*/  SHF.L.U32 R0, R94.reuse, 0x10, RZ ;  /* 0x000000105e007819 */ /* 0x040fe200000006ff */
[----:B------:R-:W-:Y:S01]  /*8f80*/  IMAD R36, R3, R80, R36 ;  /* 0x0000005003247224 */ /* 0x000fe200078e0224 */
[----:B------:R-:W-:Y:S01]  /*8f90*/  PRMT R3, R94, 0x8880, RZ ;  /* 0x000088805e037816 */ /* 0x000fe200000000ff */
[----:B------:R-:W-:Y:S01]  /*8fa0*/  IMAD R38, R76, R42, RZ ;  /* 0x0000002a4c267224 */ /* 0x000fe200078e02ff */
[----:B------:R-:W-:Y:S01]  /*8fb0*/  SHF.R.S32.HI R0, RZ, 0x18, R0 ;  /* 0x00000018ff007819 */ /* 0x000fe20000011400 */
[----:B------:R-:W-:Y:S01]  /*8fc0*/  IMAD R37, R81, R80, R37 ;  /* 0x0000005051257224 */ /* 0x000fe200078e0225 */
[----:B------:R-:W-:Y:S01]  /*8fd0*/  SHF.L.U32 R81, R94, 0x8, RZ ;  /* 0x000000085e517819 */ /* 0x000fe200000006ff */
[C---:B------:R-:W-:Y:S01]  /*8fe0*/  IMAD R39, R76.reuse, R43, RZ ;  /* 0x0000002b4c277224 */ /* 0x040fe200078e02ff */
[----:B------:R-:W-:Y:S01]  /*8ff0*/  I2IP.S8.S32.SAT R108, R35, R34, RZ ;  /* 0x00000022236c7239 */ /* 0x000fe200000014ff */
[----:B------:R-:W-:Y:S02]  /*9000*/  IMAD R40, R76, R44, RZ ;  /* 0x0000002c4c287224 */ /* 0x000fe400078e02ff */
[-C--:B------:R-:W-:Y:S01]  /*9010*/  IMAD R38, R83, R80.reuse, R38 ;  /* 0x0000005053267224 */ /* 0x080fe200078e0226 */
[C---:B------:R-:W-:Y:S01]  /*9020*/  SHF.L.U32 R83, R95.reuse, 0x8, RZ ;  /* 0x000000085f537819 */ /* 0x040fe200000006ff */
[-C--:B------:R-:W-:Y:S01]  /*9030*/  IMAD R39, R82, R80.reuse, R39 ;  /* 0x0000005052277224 */ /* 0x080fe200078e0227 */
[----:B------:R-:W-:Y:S01]  /*9040*/  PRMT R82, R95, 0x8880, RZ ;  /* 0x000088805f527816 */ /* 0x000fe200000000ff */
[----:B------:R-:W-:Y:S01]  /*9050*/  IMAD R40, R3, R80, R40 ;  /* 0x0000005003287224 */ /* 0x000fe200078e0228 */
[----:B------:R-:W-:Y:S01]  /*9060*/  SHF.R.S32.HI R3, RZ, 0x18, R81 ;  /* 0x00000018ff037819 */ /* 0x000fe20000011451 */
[C---:B------:R-:W-:Y:S01]  /*9070*/  IMAD R41, R76.reuse, R45, RZ ;  /* 0x0000002d4c297224 */ /* 0x040fe200078e02ff */
[----:B------:R-:W-:Y:S01]  /*9080*/  SHF.R.S32.HI R83, RZ, 0x18, R83 ;  /* 0x00000018ff537819 */ /* 0x000fe20000011453 */
[----:B------:R-:W-:Y:S01]  /*9090*/  IMAD R42, R76, R46, RZ ;  /* 0x0000002e4c2a7224 */ /* 0x000fe200078e02ff */
[----:B------:R-:W-:Y:S01]  /*90a0*/  I2IP.S8.S32.SAT R109, R39, R38, RZ ;  /* 0x00000026276d7239 */ /* 0x000fe200000014ff */
[----:B------:R-:W-:Y:S01]  /*90b0*/  IMAD R41, R0, R80, R41 ;  /* 0x0000005000297224 */ /* 0x000fe200078e0229 */
[----:B------:R-:W-:Y:S01]  /*90c0*/  SHF.R.S32.HI R0, RZ, 0x18, R94 ;  /* 0x00000018ff007819 */ /* 0x000fe2000001145e */
[----:B------:R-:W-:Y:S01]  /*90d0*/  IMAD.U32 R81, R95, 0x10000, RZ ;  /* 0x000100005f517824 */ /* 0x000fe200078e00ff */
[----:B------:R-:W-:Y:S01]  /*90e0*/  I2IP.S8.S32.SAT R108, R33, R32, R108 ;  /* 0x00000020216c7239 */ /* 0x000fe2000000146c */
[----:B------:R-:W-:Y:S01]  /*90f0*/  IMAD R42, R3, R80, R42 ;  /* 0x00000050032a7224 */ /* 0x000fe200078e022a */
[----:B------:R-:W-:Y:S01]  /*9100*/  MOV R3, R82 ;  /* 0x0000005200037202 */ /* 0x000fe20000000f00 */
[C---:B------:R-:W-:Y:S01]  /*9110*/  IMAD R43, R76.reuse, R47, RZ ;  /* 0x0000002f4c2b7224 */ /* 0x040fe200078e02ff */
[----:B------:R-:W-:Y:S01]  /*9120*/  SHF.R.S32.HI R81, RZ, 0x18, R81 ;  /* 0x00000018ff517819 */ /* 0x000fe20000011451 */
[C---:B------:R-:W-:Y:S01]  /*9130*/  IMAD R44, R76.reuse, R48, RZ ;  /* 0x000000304c2c7224 */ /* 0x040fe200078e02ff */
[----:B------:R-:W-:Y:S01]  /*9140*/  I2IP.S8.S32.SAT R109, R37, R36, R109 ;  /* 0x00000024256d7239 */ /* 0x000fe2000000146d */
[----:B------:R-:W-:Y:S02]  /*9150*/  IMAD R45, R76, R49, RZ ;  /* 0x000000314c2d7224 */ /* 0x000fe400078e02ff */
[-C--:B------:R-:W-:Y:S01]  /*9160*/  IMAD R43, R0, R80.reuse, R43 ;  /* 0x00000050002b7224 */ /* 0x080fe200078e022b */
[----:B------:R-:W-:Y:S01]  /*9170*/  SHF.R.S32.HI R0, RZ, 0x18, R95 ;  /* 0x00000018ff007819 */ /* 0x000fe2000001145f */
[----:B------:R-:W-:Y:S01]  /*9180*/  IMAD R44, R3, R80, R44 ;  /* 0x00000050032c7224 */ /* 0x000fe200078e022c */
[----:B------:R-:W-:Y:S01]  /*9190*/  PRMT R3, R96, 0x8880, RZ ;  /* 0x0000888060037816 */ /* 0x000fe200000000ff */
[----:B------:R-:W-:Y:S01]  /*91a0*/  IMAD R46, R76, R50, RZ ;  /* 0x000000324c2e7224 */ /* 0x000fe200078e02ff */
[----:B------:R-:W-:Y:S01]  /*91b0*/  I2IP.S8.S32.SAT R110, R43, R42, RZ ;  /* 0x0000002a2b6e7239 */ /* 0x000fe200000014ff */
[----:B------:R-:W-:Y:S01]  /*91c0*/  IMAD R45, R81, R80, R45 ;  /* 0x00000050512d7224 */ /* 0x000fe200078e022d */
[----:B------:R-:W-:Y:S01]  /*91d0*/  SHF.L.U32 R81, R96, 0x8, RZ ;  /* 0x0000000860517819 */ /* 0x000fe200000006ff */
[----:B------:R-:W-:Y:S01]  /*91e0*/  IMAD R47, R76, R51, RZ ;  /* 0x000000334c2f7224 */ /* 0x000fe200078e02ff */
[----:B------:R-:W-:Y:S01]  /*91f0*/  I2IP.S8.S32.SAT R110, R41, R40, R110 ;  /* 0x00000028296e7239 */ /* 0x000fe2000000146e */
[-C--:B------:R-:W-:Y:S01]  /*9200*/  IMAD R46, R83, R80.reuse, R46 ;  /* 0x00000050532e7224 */ /* 0x080fe200078e022e */
[----:B------:R-:W-:Y:S01]  /*9210*/  SHF.R.S32.HI R81, RZ, 0x18, R81 ;  /* 0x00000018ff517819 */ /* 0x000fe20000011451 */
[----:B------:R-:W-:Y:S01]  /*9220*/  IMAD R47, R0, R80, R47 ;  /* 0x00000050002f7224 */ /* 0x000fe200078e022f */
[----:B------:R-:W-:Y:S01]  /*9230*/  SHF.L.U32 R0, R96, 0x10, RZ ;  /* 0x0000001060007819 */ /* 0x000fe200000006ff */
[----:B------:R-:W-:Y:S01]  /*9240*/  IMAD R48, R76, R52, RZ ;  /* 0x000000344c307224 */ /* 0x000fe200078e02ff */
[----:B------:R-:W-:Y:S01]  /*9250*/  SHF.L.U32 R83, R98, 0x8, RZ ;  /* 0x0000000862537819 */ /* 0x000fe200000006ff */
[C---:B------:R-:W-:Y:S01]  /*9260*/  IMAD R49, R76.reuse, R53, RZ ;  /* 0x000000354c317224 */ /* 0x040fe200078e02ff */
[----:B------:R-:W-:Y:S01]  /*9270*/  SHF.R.S32.HI R0, RZ, 0x18, R0 ;  /* 0x00000018ff007819 */ /* 0x000fe20000011400 */
[----:B------:R-:W-:Y:S01]  /*9280*/  IMAD R48, R3, R80, R48 ;  /* 0x0000005003307224 */ /* 0x000fe200078e0230 */
[----:B------:R-:W-:Y:S01]  /*9290*/  SHF.R.S32.HI R3, RZ, 0x18, R96 ;  /* 0x00000018ff037819 */ /* 0x000fe20000011460 */
[----:B------:R-:W-:Y:S01]  /*92a0*/  IMAD R50, R76, R54, RZ ;  /* 0x000000364c327224 */ /* 0x000fe200078e02ff */
[----:B------:R-:W-:Y:S01]  /*92b0*/  I2IP.S8.S32.SAT R111, R47, R46, RZ ;  /* 0x0000002e2f6f7239 */ /* 0x000fe200000014ff */
[----:B------:R-:W-:Y:S01]  /*92c0*/  IMAD R49, R0, R80, R49 ;  /* 0x0000005000317224 */ /* 0x000fe200078e0231 */
[----:B------:R-:W-:Y:S01]  /*92d0*/  PRMT R0, R97, 0x8880, RZ ;  /* 0x0000888061007816 */ /* 0x000fe200000000ff */
[C---:B------:R-:W-:Y:S01]  /*92e0*/  IMAD R51, R76.reuse, R55, RZ ;  /* 0x000000374c337224 */ /* 0x040fe200078e02ff */
[----:B------:R-:W-:Y:S01]  /*92f0*/  I2IP.S8.S32.SAT R111, R45, R44, R111 ;  /* 0x0000002c2d6f7239 */ /* 0x000fe2000000146f */
[-C--:B------:R-:W-:Y:S01]  /*9300*/  IMAD R50, R81, R80.reuse, R50 ;  /* 0x0000005051327224 */ /* 0x080fe200078e0232 */
[----:B------:R-:W-:Y:S01]  /*9310*/  SHF.L.U32 R81, R97, 0x10, RZ ;  /* 0x0000001061517819 */ /* 0x000fe200000006ff */
[----:B------:R-:W-:Y:S01]  /*9320*/  IMAD R51, R3, R80, R51 ;  /* 0x0000005003337224 */ /* 0x000fe200078e0233 */
[----:B------:R-:W-:Y:S01]  /*9330*/  MOV R3, R0 ;  /* 0x0000000000037202 */ /* 0x000fe20000000f00 */
[C---:B------:R-:W-:Y:S01]  /*9340*/  IMAD R52, R76.reuse, R56, RZ ;  /* 0x000000384c347224 */ /* 0x040fe200078e02ff */
[----:B------:R-:W-:Y:S01]  /*9350*/  SHF.R.S32.HI R0, RZ, 0x18, R81 ;  /* 0x00000018ff007819 */ /* 0x000fe20000011451 */
[----:B------:R-:W-:Y:S01]  /*9360*/  IMAD R53, R76, R57, RZ ;  /* 0x000000394c357224 */ /* 0x000fe200078e02ff */
[----:B------:R-:W-:Y:S01]  /*9370*/  PRMT R81, R98, 0x8880, RZ ;  /* 0x0000888062517816 */ /* 0x000fe200000000ff */
[-C--:B------:R-:W-:Y:S01]  /*9380*/  IMAD R52, R3, R80.reuse, R52 ;  /* 0x0000005003347224 */ /* 0x080fe200078e0234 */
[----:B------:R-:W-:Y:S01]  /*9390*/  SHF.L.U32 R3, R97, 0x8, RZ ;  /* 0x0000000861037819 */ /* 0x000fe200000006ff */
[----:B------:R-:W-:Y:S01]  /*93a0*/  IMAD R53, R0, R80, R53 ;  /* 0x0000005000357224 */ /* 0x000fe200078e0235 */
[----:B------:R-:W-:Y:S01]  /*93b0*/  SHF.R.S32.HI R0, RZ, 0x18, R97 ;  /* 0x00000018ff007819 */ /* 0x000fe20000011461 */
[C---:B------:R-:W-:Y:S01]  /*93c0*/  IMAD R56, R76.reuse, R60, RZ ;  /* 0x0000003c4c387224 */ /* 0x040fe200078e02ff */
[----:B------:R-:W-:Y:S01]  /*93d0*/  SHF.R.S32.HI R3, RZ, 0x18, R3 ;  /* 0x00000018ff037819 */ /* 0x000fe20000011403 */
[----:B------:R-:W-:Y:S01]  /*93e0*/  IMAD R54, R76, R58, RZ ;  /* 0x0000003a4c367224 */ /* 0x000fe200078e02ff */
[----:B------:R-:W-:Y:S01]  /*93f0*/  I2IP.S8.S32.SAT R116, R51, R50, RZ ;  /* 0x0000003233747239 */ /* 0x000fe200000014ff */
[----:B------:R-:W-:Y:S02]  /*9400*/  IMAD.U32 R82, R98, 0x10000, RZ ;  /* 0x0001000062527824 */ /* 0x000fe400078e00ff */
[C---:B------:R-:W-:Y:S01]  /*9410*/  IMAD R55, R76.reuse, R59, RZ ;  /* 0x0000003b4c377224 */ /* 0x040fe200078e02ff */
[----:B------:R-:W-:Y:S01]  /*9420*/  I2IP.S8.S32.SAT R116, R49, R48, R116 ;  /* 0x0000003031747239 */ /* 0x000fe20000001474 */
[-C--:B------:R-:W-:Y:S01]  /*9430*/  IMAD R54, R3, R80.reuse, R54 ;  /* 0x0000005003367224 */ /* 0x080fe200078e0236 */
[----:B------:R-:W-:Y:S01]  /*9440*/  SHF.R.S32.HI R82, RZ, 0x18, R82 ;  /* 0x00000018ff527819 */ /* 0x000fe20000011452 */
[----:B------:R-:W-:Y:S01]  /*9450*/  IMAD R57, R76, R61, RZ ;  /* 0x0000003d4c397224 */ /* 0x000fe200078e02ff */
[----:B------:R-:W-:Y:S01]  /*9460*/  SHF.R.S32.HI R3, RZ, 0x18, R83 ;  /* 0x00000018ff037819 */ /* 0x000fe20000011453 */
[-C--:B------:R-:W-:Y:S01]  /*9470*/  IMAD R55, R0, R80.reuse, R55 ;  /* 0x0000005000377224 */ /* 0x080fe200078e0237 */
[----:B------:R-:W-:Y:S01]  /*9480*/  SHF.R.S32.HI R0, RZ, 0x18, R98 ;  /* 0x00000018ff007819 */ /* 0x000fe20000011462 */
[----:B------:R-:W-:Y:S01]  /*9490*/  IMAD R56, R81, R80, R56 ;  /* 0x0000005051387224 */ /* 0x000fe200078e0238 */
[----:B------:R-:W-:Y:S01]  /*94a0*/  SHF.L.U32 R81, R99, 0x8, RZ ;  /* 0x0000000863517819 */ /* 0x000fe200000006ff */
[----:B------:R-:W-:Y:S01]  /*94b0*/  IMAD R58, R76, R62, RZ ;  /* 0x0000003e4c3a7224 */ /* 0x000fe200078e02ff */
[----:B------:R-:W-:Y:S01]  /*94c0*/  I2IP.S8.S32.SAT R117, R55, R54, RZ ;  /* 0x0000003637757239 */ /* 0x000fe200000014ff */
[-C--:B------:R-:W-:Y:S01]  /*94d0*/  IMAD R57, R82, R80.reuse, R57 ;  /* 0x0000005052397224 */ /* 0x080fe200078e0239 */
[----:B------:R-:W-:Y:S01]  /*94e0*/  SHF.L.U32 R82, R99, 0x10, RZ ;  /* 0x0000001063527819 */ /* 0x000fe200000006ff */
[C---:B------:R-:W-:Y:S01]  /*94f0*/  IMAD R59, R76.reuse, R63, RZ ;  /* 0x0000003f4c3b7224 */ /* 0x040fe200078e02ff */
[----:B------:R-:W-:Y:S01]  /*9500*/  SHF.R.S32.HI R81, RZ, 0x18, R81 ;  /* 0x00000018ff517819 */ /* 0x000fe20000011451 */
[----:B------:R-:W-:Y:S01]  /*9510*/  IMAD R58, R3, R80, R58 ;  /* 0x00000050033a7224 */ /* 0x000fe200078e023a */
[----:B------:R-:W-:Y:S01]  /*9520*/  PRMT R3, R99, 0x8880, RZ ;  /* 0x0000888063037816 */ /* 0x000fe200000000ff */
[----:B------:R-:W-:Y:S01]  /*9530*/  IMAD R60, R76, R64, RZ ;  /* 0x000000404c3c7224 */ /* 0x000fe200078e02ff */
[----:B------:R-:W-:Y:S01]  /*9540*/  I2IP.S8.S32.SAT R117, R53, R52, R117 ;  /* 0x0000003435757239 */ /* 0x000fe20000001475 */
[-C--:B------:R-:W-:Y:S01]  /*9550*/  IMAD R59, R0, R80.reuse, R59 ;  /* 0x00000050003b7224 */ /* 0x080fe200078e023b */
[----:B------:R-:W-:Y:S01]  /*9560*/  SHF.R.S32.HI R0, RZ, 0x18, R82 ;  /* 0x00000018ff007819 */ /* 0x000fe20000011452 */
[----:B------:R-:W-:Y:S01]  /*9570*/  IMAD R61, R76, R65, RZ ;  /* 0x000000414c3d7224 */ /* 0x000fe200078e02ff */
[----:B------:R-:W-:Y:S01]  /*9580*/  SHF.R.S32.HI R82, RZ, 0x18, R99 ;  /* 0x00000018ff527819 */ /* 0x000fe20000011463 */
[----:B------:R-:W-:Y:S01]  /*9590*/  IMAD R60, R3, R80, R60 ;  /* 0x00000050033c7224 */ /* 0x000fe200078e023c */
[----:B------:R-:W-:Y:S01]  /*95a0*/  I2IP.S8.S32.SAT R118, R59, R58, RZ ;  /* 0x0000003a3b767239 */ /* 0x000fe200000014ff */
[----:B------:R-:W-:Y:S01]  /*95b0*/  IMAD R61, R0, R80, R61 ;  /* 0x00000050003d7224 */ /* 0x000fe200078e023d */
[----:B------:R-:W-:Y:S01]  /*95c0*/  LOP3.LUT R0, R153, UR8, RZ, 0xfc, !PT ;  /* 0x0000000899007c12 */ /* 0x000fe2000f8efcff */
[C---:B------:R-:W-:Y:S01]  /*95d0*/  IMAD R62, R76.reuse, R66, RZ ;  /* 0x000000424c3e7224 */ /* 0x040fe200078e02ff */
[----:B------:R-:W-:Y:S01]  /*95e0*/  I2IP.S8.S32.SAT R118, R57, R56, R118 ;  /* 0x0000003839767239 */ /* 0x000fe20000001476 */
[----:B------:R-:W-:Y:S01]  /*95f0*/  IMAD R63, R76, R67, RZ ;  /* 0x000000434c3f7224 */ /* 0x000fe200078e02ff */
[----:B------:R-:W-:Y:S01]  /*9600*/  IADD3 R3, PT, PT, R0, UR49, RZ ;  /* 0x0000003100037c10 */ /* 0x000fe2000fffe0ff */
[----:B------:R1:W-:Y:S01]  /*9610*/  STS.128 [R0+UR49+0x6400], R84 ;  /* 0x0064005400007988 */ /* 0x0003e20008000c31 */
[-C--:B------:R-:W-:Y:S02]  /*9620*/  IMAD R62, R81, R80.reuse, R62 ;  /* 0x00000050513e7224 */ /* 0x080fe400078e023e */
[----:B------:R-:W-:Y:S01]  /*9630*/  IMAD R63, R82, R80, R63 ;  /* 0x00000050523f7224 */ /* 0x000fe200078e023f */
[-C--:B------:R-:W-:Y:S02]  /*9640*/  IADD3 R82, PT, PT, R165, R3.reuse, RZ ;  /* 0x00000003a5527210 */ /* 0x080fe40007ffe0ff */
[-C--:B------:R-:W-:Y:S02]  /*9650*/  IADD3 R81, PT, PT, R164, R3.reuse, RZ ;  /* 0x00000003a4517210 */ /* 0x080fe40007ffe0ff */
[----:B------:R-:W-:Y:S01]  /*9660*/  IADD3 R83, PT, PT, R170, R3, RZ ;  /* 0x00000003aa537210 */ /* 0x000fe20007ffe0ff */
[----:B------:R1:W-:Y:S01]  /*9670*/  STS.128 [R82+0x6400], R104 ;  /* 0x0064006852007388 */ /* 0x0003e20000000c00 */
[----:B------:R-:W-:Y:S04]  /*9680*/  I2IP.S8.S32.SAT R119, R63, R62, RZ ;  /* 0x0000003e3f777239 */ /* 0x000fe800000014ff */
[----:B------:R-:W-:Y:S03]  /*9690*/  I2IP.S8.S32.SAT R119, R61, R60, R119 ;  /* 0x0000003c3d777239 */ /* 0x000fe60000001477 */
[----:B------:R1:W-:Y:S08]  /*96a0*/  STS.128 [R81+0x6400], R108 ;  /* 0x0064006c51007388 */ /* 0x0003f00000000c00 */
        /* <DEDUP_REMOVED lines=10> */
[----:B------:R-:W-:Y:S02]  /*9750*/  UIADD3 UR5, UPT, UPT, UR41, 0x40, URZ ;  /* 0x0000004029057890 */ /* 0x000fe4000fffe0ff */
[----:B------:R-:W-:Y:S02]  /*9760*/  UIADD3 UR4, UPT, UPT, UR49, 0x6400, UR8 ;  /* 0x0000640031047890 */ /* 0x000fe4000fffe008 */
[----:B------:R-:W-:Y:S01]  /*9770*/  UIADD3.X UR11, UPT, UPT, URZ, UR53, URZ, UP0, !UPT ;  /* 0x00000035ff0b7290 */ /* 0x000fe200087fe4ff */
[----:B------:R-:W-:Y:S01]  /*9780*/  UMOV UR6, UR42 ;  /* 0x0000002a00067c82 */ /* 0x000fe20008000000 */
[----:B------:R-:W-:Y:S07]  /*9790*/  UMOV UR7, UR36 ;  /* 0x0000002400077c82 */ /* 0x000fee0008000000 */
[----:B------:R2:W-:Y:S02]  /*97a0*/  UTMASTG.3D [UR4], [UR10] ;  /* 0x000000040a0073b5 */ /* 0x0005e40008010000 */
[----:B--2---:R0:W-:Y:S02]  /*97b0*/  UTMACMDFLUSH ;  /* 0x00000000000079b7 */ /* 0x0041e40000000000 */
.L_x_145:
[----:B------:R-:W-:Y:S05]  /*97c0*/  BSYNC.RECONVERGENT B0 ;  /* 0x0000000000007941 */ /* 0x000fea0003800200 */
.L_x_144:
[----:B------:R-:W-:Y:S01]  /*97d0*/  UIADD3 UR40, UPT, UPT, UR40, 0x1, URZ ;  /* 0x0000000128287890 */ /* 0x000fe2000fffe0ff */
[----:B------:R-:W-:Y:S01]  /*97e0*/  ISETP.NE.AND P1, PT, R114, RZ, PT ;  /* 0x000000ff7200720c */ /* 0x000fe20003f25270 */
[----:B------:R-:W-:Y:S01]  /*97f0*/  BSSY.RECONVERGENT B0, `(.L_x_146) ;  /* 0x0000007000007945 */ /* 0x000fe20003800200 */
[----:B------:R-:W-:Y:S01]  /*9800*/  LEA R3, R160, UR49, 0x3 ;  /* 0x00000031a0037c11 */ /* 0x000fe2000f8e18ff */
[----:B------:R-:W-:Y:S04]  /*9810*/  UISETP.NE.AND UP0, UPT, UR40, 0x2, UPT ;  /* 0x000000022800788c */ /* 0x000fe8000bf05270 */
[----:B------:R-:W-:Y:S06]  /*9820*/  USEL UR40, UR40, URZ, UP0 ;  /* 0x000000ff28287287 */ /* 0x000fec0008000000 */
[----:B-1----:R-:W-:Y:S01]  /*9830*/  @P1 SHF.L.U32 R0, R159, 0x1f, RZ ;  /* 0x0000001f9f001819 */ /* 0x002fe200000006ff */
[----:B------:R-:W-:Y:S05]  /*9840*/  @P0 BRA `(.L_x_147) ;  /* 0x0000000000040947 */ /* 0x000fea0003800000 */
[----:B------:R-:W-:Y:S04]  /*9850*/  DEPBAR.LE SB0, 0x1 ;  /* 0x000080400000791a */ /* 0x000fe80000000000 */
.L_x_147:
[----:B------:R-:W-:Y:S05]  /*9860*/  BSYNC.RECONVERGENT B0 ;  /* 0x0000000000007941 */ /* 0x000fea0003800200 */
.L_x_146:
[----:B------:R-:W-:Y:S06]  /*9870*/  BAR.SYNC.DEFER_BLOCKING 0x1, 0x80 ;  /* 0x0042000000007b1d */ /* 0x000fec0000010000 */
[----:B------:R-:W1:Y:S01]  /*9880*/  @P1 SYNCS.PHASECHK.TRANS64.TRYWAIT P0, [R3+URZ+0x1a0], R0 ;  /* 0x0001a000030015a7 */ /* 0x000e6200080011ff */
[----:B------:R-:W-:Y:S01]  /*9890*/  BSSY B1, `(.L_x_148) ;  /* 0x0000024000017945 */ /* 0x000fe20003800000 */
[----:B-1----:R-:W-:Y:S03]  /*98a0*/  @P1 SEL R112, RZ, 0x1, !P0 ;  /* 0x00000001ff701807 */ /* 0x002fe60004000000 */
        /* <DEDUP_REMOVED lines=11> */
[----:B------:R-:W1:Y:S02]  /*9960*/  SYNCS.PHASECHK.TRANS64.TRYWAIT P0, [R3+URZ+0x1a0], R8 ;  /* 0x0001a008030075a7 */ /* 0x000e6400080011ff */
[----:B-1----:R-:W-:Y:S05]  /*9970*/  @!P0 BRA `(.L_x_152) ;  /* 0x0000002800948947 */ /* 0x002fea0003800000 */
.L_x_151:
[----:B------:R-:W-:Y:S05]  /*9980*/  BSYNC B0 ;  /* 0x0000000000007941 */ /* 0x000fea0003800000 */
.L_x_150:
[----:B------:R-:W-:Y:S01]  /*9990*/  ISETP.NE.AND P0, PT, R113, RZ, PT ;  /* 0x000000ff7100720c */ /* 0x000fe20003f05270 */
[----:B-1----:R-:W-:Y:S02]  /*99a0*/  VIADD R8, R3, 0x1b8 ;  /* 0x000001b803087836 */ /* 0x002fe40000000000 */
[----:B------:R-:W-:Y:S02]  /*99b0*/  IMAD.U32 R3, RZ, RZ, UR37 ;  /* 0x00000025ff037e24 */ /* 0x000fe4000f8e00ff */
[----:B------:R-:W-:Y:S03]  /*99c0*/  VIADD R160, R160, 0x1 ;  /* 0x00000001a0a07836 */ /* 0x000fe60000000000 */
[----:B------:R-:W-:Y:S05]  /*99d0*/  PRMT R3, R3, 0x654, R8 ;  /* 0x0000065403037816 */ /* 0x000fea0000000008 */
[----:B------:R1:W2:Y:S04]  /*99e0*/  @P0 LDS.128 R100, [R0+UR49+0x400] ;  /* 0x0004003100640984 */ /* 0x0002a80008000c00 */
[----:B------:R3:W4:Y:S04]  /*99f0*/  @P0 LDS.128 R88, [R6+0x400] ;  /* 0x0004000006580984 */ /* 0x0007280000000c00 */
[----:B------:R3:W2:Y:S04]  /*9a00*/  @P0 LDS.128 R92, [R5+0x400] ;  /* 0x00040000055c0984 */ /* 0x0006a80000000c00 */
[----:B------:R3:W2:Y:S01]  /*9a10*/  @P0 LDS.128 R96, [R4+0x400] ;  /* 0x0004000004600984 */ /* 0x0006a20000000c00 */
        /* <DEDUP_REMOVED lines=8> */
[----:B-1----:R-:W-:Y:S04]  /*9aa0*/  SEL R0, RZ, 0x1, P0 ;  /* 0x00000001ff007807 */ /* 0x002fe80000000000 */
[----:B------:R-:W-:Y:S01]  /*9ab0*/  LOP3.LUT R159, R159, R0, RZ, 0x3c, !PT ;  /* 0x000000009f9f7212 */ /* 0x000fe200078e3cff */
[----:B-----5:R3:W-:Y:S06]  /*9ac0*/  SYNCS.ARRIVE.TRANS64.RED.A1T0 RZ, [R3+URZ], RZ ;  /* 0x000000ff03ff79a7 */ /* 0x0207ec00081004ff */
.L_x_149:
[----:B------:R-:W-:Y:S05]  /*9ad0*/  BSYNC B1 ;  /* 0x0000000000017941 */ /* 0x000fea0003800000 */
.L_x_148:
[----:B---3--:R-:W-:Y:S05]  /*9ae0*/  VIADD R3, R78, 0x80 ;  /* 0x000000804e037836 */ /* 0x008fea0000000000 */
[----:B------:R-:W-:Y:S04]  /*9af0*/  SHF.R.U32.HI R3, RZ, 0x15, R3 ;  /* 0x00000015ff037819 */ /* 0x000fe80000011603 */
[----:B------:R-:W-:Y:S11]  /*9b00*/  LOP3.LUT P0, RZ, R3, 0x3, R154, 0x48, !PT ;  /* 0x0000000303ff7812 */ /* 0x000ff6000780489a */
[----:B------:R-:W-:Y:S02]  /*9b10*/  @!UPT UIADD3 URZ, UPT, UPT, URZ, URZ, URZ ;  /* 0x000000fffffff290 */ /* 0x000fe4000fffe0ff */
[----:B------:R-:W-:Y:S05]  /*9b20*/  @!P0 BRA `(.L_x_153) ;  /* 0x0000000000408947 */ /* 0x000fea0003800000 */
[----:B------:R-:W1:Y:S01]  /*9b30*/  LDCU.64 UR8, c[0x4][0x78] ;  /* 0x01000f00ff0877ac */ /* 0x000e620008000a00 */
[----:B------:R-:W-:Y:S01]  /*9b40*/  MOV R15, 0x0 ;  /* 0x00000000000f7802 */ /* 0x000fe20000000f00 */
[----:B------:R-:W-:Y:S02]  /*9b50*/  HFMA2 R12, -RZ, RZ, 0, 5.9604644775390625e-08 ;  /* 0x00000001ff0c7431 */ /* 0x000fe400000001ff */
[----:B------:R-:W-:Y:S02]  /*9b60*/  IMAD.MOV.U32 R8, RZ, RZ, 0x192 ;  /* 0x00000192ff087424 */ /* 0x000fe400078e00ff */
[----:B------:R-:W-:Y:S01]  /*9b70*/  IMAD.MOV.U32 R13, RZ, RZ, RZ ;  /* 0x000000ffff0d7224 */ /* 0x000fe200078e00ff */
[----:B------:R-:W3:Y:S01]  /*9b80*/  LDCU.64 UR6, c[0x4][0x80] ;  /* 0x01001000ff0677ac */ /* 0x000ee20008000a00 */
[----:B------:R-:W2:Y:S01]  /*9b90*/  LDC.64 R14, c[0x4][R15] ;  /* 0x010000000f0e7b82 */ /* 0x000ea20000000a00 */
[----:B------:R-:W5:Y:S01]  /*9ba0*/  LDCU.64 UR4, c[0x4][0x18] ;  /* 0x01000300ff0477ac */ /* 0x000f620008000a00 */
[----:B-1----:R-:W-:Y:S01]  /*9bb0*/  MOV R5, UR9 ;  /* 0x0000000900057c02 */ /* 0x002fe20008000f00 */
[----:B------:R-:W-:Y:S01]  /*9bc0*/  IMAD.U32 R4, RZ, RZ, UR8 ;  /* 0x00000008ff047e24 */ /* 0x000fe2000f8e00ff */
[----:B---3--:R-:W-:Y:S01]  /*9bd0*/  MOV R7, UR7 ;  /* 0x0000000700077c02 */ /* 0x008fe20008000f00 */
[----:B------:R-:W-:Y:S01]  /*9be0*/  IMAD.U32 R6, RZ, RZ, UR6 ;  /* 0x00000006ff067e24 */ /* 0x000fe2000f8e00ff */
[----:B-----5:R-:W-:Y:S01]  /*9bf0*/  MOV R11, UR5 ;  /* 0x00000005000b7c02 */ /* 0x020fe20008000f00 */
[----:B------:R-:W-:Y:S02]  /*9c00*/  IMAD.U32 R10, RZ, RZ, UR4 ;  /* 0x00000004ff0a7e24 */ /* 0x000fe4000f8e00ff */
[----:B------:R-:W-:Y:S07]  /*9c10*/  LEPC R20, `(.L_x_153) ;  /* 0x000000001014794e */ /* 0x000fee0000000000 */
[----:B--2-4-:R-:W-:Y:S05]  /*9c20*/  CALL.ABS.NOINC R14 ;  /* 0x000000000e007343 */ /* 0x014fea0003c00000 */
.L_x_153:
[----:B------:R-:W-:Y:S01]  /*9c30*/  ISETP.NE.AND P0, PT, R166, RZ, PT ;  /* 0x000000ffa600720c */ /* 0x000fe20003f05270 */
[----:B------:R-:W-:Y:S05]  /*9c40*/  WARPSYNC.ALL ;  /* 0x0000000000007948 */ /* 0x000fea0003800000 */
[----:B------:R-:W-:Y:S01]  /*9c50*/  R2UR UR4, R78 ;  /* 0x000000004e0472ca */ /* 0x000fe200000e0000 */
[----:B--2---:R-:W-:Y:S01]  /*9c60*/  IMAD.SHL.U32 R141, R101, 0x100, RZ ;  /* 0x00000100658d7824 */ /* 0x004fe200078e00ff */
[C---:B------:R-:W-:Y:S01]  /*9c70*/  SHF.L.U32 R0, R100.reuse, 0x10, RZ ;  /* 0x0000001064007819 */ /* 0x040fe200000006ff */
[----:B------:R-:W-:Y:S01]  /*9c80*/  USHF.L.U32 UR8, UR40, 0xd, URZ ;  /* 0x0000000d28087899 */ /* 0x000fe200080006ff */
[C---:B------:R-:W-:Y:S01]  /*9c90*/  PRMT R3, R100.reuse, 0x8880, RZ ;  /* 0x0000888064037816 */ /* 0x040fe200000000ff */
[----:B------:R-:W-:Y:S01]  /*9ca0*/  IMAD.SHL.U32 R135, R103, 0x100, RZ ;  /* 0x0000010067877824 */ /* 0x000fe200078e00ff */
[----:B------:R-:W-:Y:S01]  /*9cb0*/  SHF.R.S32.HI R0, RZ, 0x18, R0 ;  /* 0x00000018ff007819 */ /* 0x000fe20000011400 */
[----:B----4-:R-:W-:Y:S01]  /*9cc0*/  IMAD.SHL.U32 R129, R89, 0x100, RZ ;  /* 0x0000010059817824 */ /* 0x010fe200078e00ff */
[----:B------:R-:W-:Y:S01]  /*9cd0*/  SHF.L.U32 R81, R100, 0x8, RZ ;  /* 0x0000000864517819 */ /* 0x000fe200000006ff */
[----:B------:R-:W-:Y:S01]  /*9ce0*/  IMAD.SHL.U32 R123, R91, 0x100, RZ ;  /* 0x000001005b7b7824 */ /* 0x000fe200078e00ff */
[----:B------:R-:W-:Y:S01]  /*9cf0*/  SHF.R.S32.HI R82, RZ, 0x18, R100 ;  /* 0x00000018ff527819 */ /* 0x000fe20000011464 */
[----:B------:R-:W-:Y:S01]  /*9d00*/  IMAD.SHL.U32 R117, R93, 0x100, RZ ;  /* 0x000001005d757824 */ /* 0x000fe200078e00ff */
[----:B------:R-:W-:Y:S01]  /*9d10*/  SHF.R.S32.HI R81, RZ, 0x18, R81 ;  /* 0x00000018ff517819 */ /* 0x000fe20000011451 */
[----:B------:R-:W-:Y:S01]  /*9d20*/  IMAD.SHL.U32 R111, R95, 0x100, RZ ;  /* 0x000001005f6f7824 */ /* 0x000fe200078e00ff */
[----:B------:R-:W-:Y:S01]  /*9d30*/  PRMT R143, R101, 0x8880, RZ ;  /* 0x00008880658f7816 */ /* 0x000fe200000000ff */
[----:B------:R-:W-:Y:S01]  /*9d40*/  IMAD.SHL.U32 R105, R97, 0x100, RZ ;  /* 0x0000010061697824 */ /* 0x000fe200078e00ff */
[----:B------:R-:W-:Y:S01]  /*9d50*/  SHF.L.U32 R142, R101, 0x10, RZ ;  /* 0x00000010658e7819 */ /* 0x000fe200000006ff */
[----:B------:R-:W-:Y:S01]  /*9d60*/  VIADD R168, R168, 0x210 ;  /* 0x00000210a8a87836 */ /* 0x000fe20000000000 */
[----:B------:R-:W-:Y:S01]  /*9d70*/  PRMT R140, R102, 0x8880, RZ ;  /* 0x00008880668c7816 */ /* 0x000fe200000000ff */
[----:B------:R-:W1:Y:S01]  /*9d80*/  LDTM.x64 R4, tmem[UR4+0x80] ;  /* 0x00008004000479ee */ /* 0x000e620008340000 */
[----:B------:R-:W-:Y:S01]  /*9d90*/  NOP ;  /* 0x0000000000007918 */ /* 0x000fe20000000000 */
[----:B------:R-:W-:Y:S01]  /*9da0*/  SHF.L.U32 R130, R89, 0x10, RZ ;  /* 0x0000001059827819 */ /* 0x000fe200000006ff */
[----:B------:R-:W-:Y:S01]  /*9db0*/  UIADD3 UR54, UPT, UPT, UR40, 0x1, URZ ;  /* 0x0000000128367890 */ /* 0x000fe2000fffe0ff */
[----:B------:R-:W-:Y:S01]  /*9dc0*/  LOP3.LUT R168, R168, 0xfefffff8, RZ, 0xc0, !PT ;  /* 0xfefffff8a8a87812 */ /* 0x000fe200078ec0ff */
[----:B------:R-:W-:Y:S01]  /*9dd0*/  BSSY.RECONVERGENT B0, `(.L_x_154) ;  /* 0x0000119000007945 */ /* 0x000fe20003800200 */
[----:B------:R-:W-:Y:S02]  /*9de0*/  SHF.L.U32 R100, R99, 0x10, RZ ;  /* 0x0000001063647819 */ /* 0x000fe400000006ff */
[----:B-1----:R1:W-:Y:S01]  /*9df0*/  SYNCS.ARRIVE.TRANS64.RED.A1T0 RZ, [R168+URZ], RZ ;  /* 0x000000ffa8ff79a7 */ /* 0x0023e200081004ff */
[----:B------:R-:W-:Y:S02]  /*9e00*/  SHF.R.S32.HI R83, RZ, 0x18, R101 ;  /* 0x00000018ff537819 */ /* 0x000fe40000011465 */
[----:B------:R-:W-:Y:S02]  /*9e10*/  SHF.L.U32 R139, R102, 0x10, RZ ;  /* 0x00000010668b7819 */ /* 0x000fe400000006ff */
[C---:B------:R-:W-:Y:S02]  /*9e20*/  PRMT R137, R103.reuse, 0x8880, RZ ;  /* 0x0000888067897816 */ /* 0x040fe400000000ff */
[----:B------:R-:W-:Y:S02]  /*9e30*/  SHF.R.S32.HI R84, RZ, 0x18, R102 ;  /* 0x00000018ff547819 */ /* 0x000fe40000011466 */
[----:B------:R-:W-:Y:S02]  /*9e40*/  SHF.L.U32 R136, R103, 0x10, RZ ;  /* 0x0000001067887819 */ /* 0x000fe400000006ff */
[C---:B------:R-:W-:Y:S02]  /*9e50*/  PRMT R134, R88.reuse, 0x8880, RZ ;  /* 0x0000888058867816 */ /* 0x040fe400000000ff */
[----:B------:R-:W-:Y:S02]  /*9e60*/  SHF.R.S32.HI R85, RZ, 0x18, R103 ;  /* 0x00000018ff557819 */ /* 0x000fe40000011467 */
[----:B------:R-:W-:Y:S01]  /*9e70*/  SHF.L.U32 R133, R88, 0x10, RZ ;  /* 0x0000001058857819 */ /* 0x000fe200000006ff */
[C---:B------:R-:W-:Y:S01]  /*9e80*/  IMAD R4, R76.reuse, R4, RZ ;  /* 0x000000044c047224 */ /* 0x040fe200078e02ff */
[----:B------:R-:W-:Y:S01]  /*9e90*/  PRMT R131, R89, 0x8880, RZ ;  /* 0x0000888059837816 */ /* 0x000fe200000000ff */
[----:B------:R-:W-:Y:S01]  /*9ea0*/  IMAD R5, R76, R5, RZ ;  /* 0x000000054c057224 */ /* 0x000fe200078e02ff */
[----:B------:R-:W-:Y:S01]  /*9eb0*/  SHF.R.S32.HI R86, RZ, 0x18, R88 ;  /* 0x00000018ff567819 */ /* 0x000fe20000011458 */
[-C--:B------:R-:W-:Y:S01]  /*9ec0*/  IMAD R4, R3, R80.reuse, R4 ;  /* 0x0000005003047224 */ /* 0x080fe200078e0204 */
[----:B------:R-:W-:Y:S01]  /*9ed0*/  PRMT R128, R90, 0x8880, RZ ;  /* 0x000088805a807816 */ /* 0x000fe200000000ff */
[----:B------:R-:W-:Y:S01]  /*9ee0*/  IMAD R5, R0, R80, R5 ;  /* 0x0000005000057224 */ /* 0x000fe200078e0205 */
[----:B------:R-:W-:Y:S01]  /*9ef0*/  SHF.R.S32.HI R87, RZ, 0x18, R89 ;  /* 0x00000018ff577819 */ /* 0x000fe20000011459 */
[----:B------:R-:W-:Y:S01]  /*9f00*/  IMAD R0, R76, R16, RZ ;  /* 0x000000104c007224 */ /* 0x000fe200078e02ff */
[----:B------:R-:W-:Y:S01]  /*9f10*/  SHF.L.U32 R127, R90, 0x10, RZ ;  /* 0x000000105a7f7819 */ /* 0x000fe200000006ff */
[C---:B------:R-:W-:Y:S01]  /*9f20*/  IMAD R16, R76.reuse, R20, RZ ;  /* 0x000000144c107224 */ /* 0x040fe200078e02ff */
[C---:B------:R-:W-:Y:S01]  /*9f30*/  PRMT R125, R91.reuse, 0x8880, RZ ;  /* 0x000088805b7d7816 */ /* 0x040fe200000000ff */
[C---:B------:R-:W-:Y:S01]  /*9f40*/  IMAD R6, R76.reuse, R6, RZ ;  /* 0x000000064c067224 */ /* 0x040fe200078e02ff */
[----:B------:R-:W-:Y:S01]  /*9f50*/  SHF.L.U32 R124, R91, 0x10, RZ ;  /* 0x000000105b7c7819 */ /* 0x000fe200000006ff */
[----:B------:R-:W-:Y:S01]  /*9f60*/  IMAD R20, R76, R24, RZ ;  /* 0x000000184c147224 */ /* 0x000fe200078e02ff */
[----:B------:R-:W-:Y:S01]  /*9f70*/  PRMT R122, R92, 0x8880, RZ ;  /* 0x000088805c7a7816 */ /* 0x000fe200000000ff */
[C---:B------:R-:W-:Y:S01]  /*9f80*/  IMAD R24, R76.reuse, R28, RZ ;  /* 0x0000001c4c187224 */ /* 0x040fe200078e02ff */
        /* <DEDUP_REMOVED lines=31> */
[----:B------:R-:W-:Y:S01]  /*a180*/  IMAD R52, R76, R56, RZ ;  /* 0x000000384c347224 */ /* 0x000fe200078e02ff */
[----:B------:R-:W-:Y:S01]  /*a190*/  SHF.R.S32.HI R95, RZ, 0x18, R97 ;  /* 0x00000018ff5f7819 */ /* 0x000fe20000011461 */
[----:B------:R-:W-:Y:S01]  /*a1a0*/  IMAD.MOV.U32 R81, RZ, RZ, R143 ;  /* 0x000000ffff517224 */ /* 0x000fe200078e008f */
[----:B------:R-:W-:Y:S01]  /*a1b0*/  SHF.L.U32 R103, R98, 0x10, RZ ;  /* 0x0000001062677819 */ /* 0x000fe200000006ff */
[C---:B------:R-:W-:Y:S01]  /*a1c0*/  IMAD R8, R76.reuse, R8, RZ ;  /* 0x000000084c087224 */ /* 0x040fe200078e02ff */
[----:B------:R-:W-:Y:S01]  /*a1d0*/  PRMT R101, R99, 0x8880, RZ ;  /* 0x0000888063657816 */ /* 0x000fe200000000ff */
[C---:B------:R-:W-:Y:S01]  /*a1e0*/  IMAD R37, R76.reuse, R41, RZ ;  /* 0x000000294c257224 */ /* 0x040fe200078e02ff */
[----:B------:R-:W-:Y:S01]  /*a1f0*/  SHF.R.S32.HI R97, RZ, 0x18, R99 ;  /* 0x00000018ff617819 */ /* 0x000fe20000011463 */
[----:B------:R-:W-:Y:S01]  /*a200*/  IMAD R56, R76, R60, RZ ;  /* 0x0000003c4c387224 */ /* 0x000fe200078e02ff */
[----:B------:R-:W-:Y:S01]  /*a210*/  SHF.L.U32 R138, R102, 0x8, RZ ;  /* 0x00000008668a7819 */ /* 0x000fe200000006ff */
[----:B------:R-:W-:Y:S01]  /*a220*/  IMAD R41, R76, R45, RZ ;  /* 0x0000002d4c297224 */ /* 0x000fe200078e02ff */
[----:B------:R-:W-:Y:S01]  /*a230*/  SHF.L.U32 R132, R88, 0x8, RZ ;  /* 0x0000000858847819 */ /* 0x000fe200000006ff */
[C---:B------:R-:W-:Y:S01]  /*a240*/  IMAD R60, R76.reuse, R64, RZ ;  /* 0x000000404c3c7224 */ /* 0x040fe200078e02ff */
[----:B------:R-:W-:Y:S01]  /*a250*/  I2IP.S8.S32.SAT R64, R7, R6, RZ ;  /* 0x0000000607407239 */ /* 0x000fe200000014ff */
[C---:B------:R-:W-:Y:S01]  /*a260*/  IMAD R9, R76.reuse, R9, RZ ;  /* 0x000000094c097224 */ /* 0x040fe200078e02ff */
[----:B------:R-:W-:Y:S01]  /*a270*/  SHF.R.S32.HI R7, RZ, 0x18, R141 ;  /* 0x00000018ff077819 */ /* 0x000fe2000001148d */
[C---:B------:R-:W-:Y:S01]  /*a280*/  IMAD R45, R76.reuse, R49, RZ ;  /* 0x000000314c2d7224 */ /* 0x040fe200078e02ff */
[----:B------:R-:W-:Y:S01]  /*a290*/  SHF.R.S32.HI R6, RZ, 0x18, R139 ;  /* 0x00000018ff067819 */ /* 0x000fe2000001148b */
[C---:B------:R-:W-:Y:S01]  /*a2a0*/  IMAD R49, R76.reuse, R53, RZ ;  /* 0x000000354c317224 */ /* 0x040fe200078e02ff */
[----:B------:R-:W-:Y:S01]  /*a2b0*/  SHF.R.S32.HI R88, RZ, 0x18, R90 ;  /* 0x00000018ff587819 */ /* 0x000fe2000001145a */
[----:B------:R-:W-:Y:S01]  /*a2c0*/  IMAD R10, R76, R10, RZ ;  /* 0x0000000a4c0a7224 */ /* 0x000fe200078e02ff */
[----:B------:R-:W-:Y:S01]  /*a2d0*/  SHF.L.U32 R126, R90, 0x8, RZ ;  /* 0x000000085a7e7819 */ /* 0x000fe200000006ff */
[C---:B------:R-:W-:Y:S01]  /*a2e0*/  IMAD R53, R76.reuse, R57, RZ ;  /* 0x000000394c357224 */ /* 0x040fe200078e02ff */
[----:B------:R-:W-:Y:S01]  /*a2f0*/  SHF.R.S32.HI R90, RZ, 0x18, R92 ;  /* 0x00000018ff5a7819 */ /* 0x000fe2000001145c */
[----:B------:R-:W-:Y:S01]  /*a300*/  IMAD R8, R81, R80, R8 ;  /* 0x0000005051087224 */ /* 0x000fe200078e0208 */
[----:B------:R-:W-:Y:S01]  /*a310*/  SHF.R.S32.HI R81, RZ, 0x18, R138 ;  /* 0x00000018ff517819 */ /* 0x000fe2000001148a */
[----:B------:R-:W-:Y:S01]  /*a320*/  IMAD R57, R76, R61, RZ ;  /* 0x0000003d4c397224 */ /* 0x000fe200078e02ff */
[----:B------:R-:W-:Y:S01]  /*a330*/  SHF.L.U32 R120, R92, 0x8, RZ ;  /* 0x000000085c787819 */ /* 0x000fe200000006ff */
[C---:B------:R-:W-:Y:S01]  /*a340*/  IMAD R11, R76.reuse, R11, RZ ;  /* 0x0000000b4c0b7224 */ /* 0x040fe200078e02ff */
[----:B------:R-:W-:Y:S01]  /*a350*/  SHF.R.S32.HI R92, RZ, 0x18, R94 ;  /* 0x00000018ff5c7819 */ /* 0x000fe2000001145e */
[----:B------:R-:W-:Y:S01]  /*a360*/  IMAD R61, R76, R65, RZ ;  /* 0x000000414c3d7224 */ /* 0x000fe200078e02ff */
[----:B------:R-:W-:Y:S01]  /*a370*/  MOV R65, R140 ;  /* 0x0000008c00417202 */ /* 0x000fe20000000f00 */
[----:B------:R-:W-:Y:S01]  /*a380*/  IMAD R9, R82, R80, R9 ;  /* 0x0000005052097224 */ /* 0x000fe200078e0209 */
[----:B------:R-:W-:Y:S01]  /*a390*/  I2IP.S8.S32.SAT R140, R5, R4, R64 ;  /* 0x00000004058c7239 */ /* 0x000fe20000001440 */
[C---:B------:R-:W-:Y:S01]  /*a3a0*/  IMAD R12, R76.reuse, R12, RZ ;  /* 0x0000000c4c0c7224 */ /* 0x040fe200078e02ff */
[----:B------:R-:W-:Y:S01]  /*a3b0*/  SHF.R.S32.HI R4, RZ, 0x18, R136 ;  /* 0x00000018ff047819 */ /* 0x000fe20000011488 */
[-C--:B------:R-:W-:Y:S01]  /*a3c0*/  IMAD R10, R7, R80.reuse, R10 ;  /* 0x00000050070a7224 */ /* 0x080fe200078e020a */
[----:B------:R-:W-:Y:S01]  /*a3d0*/  MOV R7, R137 ;  /* 0x0000008900077202 */ /* 0x000fe20000000f00 */
[----:B------:R-:W-:Y:S01]  /*a3e0*/  IMAD R13, R76, R13, RZ ;  /* 0x0000000d4c0d7224 */ /* 0x000fe200078e02ff */
[----:B------:R-:W-:Y:S01]  /*a3f0*/  SHF.R.S32.HI R5, RZ, 0x18, R135 ;  /* 0x00000018ff057819 */ /* 0x000fe20000011487 */
[----:B------:R-:W-:Y:S01]  /*a400*/  IMAD R11, R83, R80, R11 ;  /* 0x00000050530b7224 */ /* 0x000fe200078e020b */
[----:B------:R-:W-:Y:S01]  /*a410*/  SHF.L.U32 R114, R94, 0x8, RZ ;  /* 0x000000085e727819 */ /* 0x000fe200000006ff */
[C---:B------:R-:W-:Y:S01]  /*a420*/  IMAD R14, R76.reuse, R14, RZ ;  /* 0x0000000e4c0e7224 */ /* 0x040fe200078e02ff */
[----:B------:R-:W-:Y:S01]  /*a430*/  SHF.R.S32.HI R94, RZ, 0x18, R96 ;  /* 0x00000018ff5e7819 */ /* 0x000fe20000011460 */
[----:B------:R-:W-:Y:S01]  /*a440*/  IMAD R12, R65, R80, R12 ;  /* 0x00000050410c7224 */ /* 0x000fe200078e020c */
[----:B------:R-:W-:Y:S01]  /*a450*/  I2IP.S8.S32.SAT R10, R11, R10, RZ ;  /* 0x0000000a0b0a7239 */ /* 0x000fe200000014ff */
[----:B------:R-:W-:Y:S01]  /*a460*/  IMAD R15, R76, R15, RZ ;  /* 0x0000000f4c0f7224 */ /* 0x000fe200078e02ff */
[----:B------:R-:W-:Y:S01]  /*a470*/  SHF.R.S32.HI R11, RZ, 0x18, R132 ;  /* 0x00000018ff0b7819 */ /* 0x000fe20000011484 */
[----:B------:R-:W-:Y:S01]  /*a480*/  IMAD R13, R6, R80, R13 ;  /* 0x00000050060d7224 */ /* 0x000fe200078e020d */
[----:B------:R-:W-:Y:S01]  /*a490*/  I2IP.S8.S32.SAT R141, R9, R8, R10 ;  /* 0x00000008098d7239 */ /* 0x000fe2000000140a */
[-C--:B------:R-:W-:Y:S01]  /*a4a0*/  IMAD R14, R81, R80.reuse, R14 ;  /* 0x00000050510e7224 */ /* 0x080fe200078e020e */
[----:B------:R-:W-:Y:S01]  /*a4b0*/  SHF.L.U32 R108, R96, 0x8, RZ ;  /* 0x00000008606c7819 */ /* 0x000fe200000006ff */
[----:B------:R-:W-:Y:S01]  /*a4c0*/  IMAD R15, R84, R80, R15 ;  /* 0x00000050540f7224 */ /* 0x000fe200078e020f */
[----:B------:R-:W-:Y:S01]  /*a4d0*/  SHF.R.S32.HI R96, RZ, 0x18, R98 ;  /* 0x00000018ff607819 */ /* 0x000fe20000011462 */
[----:B------:R-:W-:Y:S01]  /*a4e0*/  IMAD R18, R76, R18, RZ ;  /* 0x000000124c127224 */ /* 0x000fe200078e02ff */
[----:B------:R-:W-:Y:S01]  /*a4f0*/  SHF.L.U32 R102, R98, 0x8, RZ ;  /* 0x0000000862667819 */ /* 0x000fe200000006ff */
[----:B------:R-:W-:Y:S01]  /*a500*/  IMAD R0, R7, R80, R0 ;  /* 0x0000005007007224 */ /* 0x000fe200078e0200 */
[----:B------:R-:W-:Y:S01]  /*a510*/  I2IP.S8.S32.SAT R14, R15, R14, RZ ;  /* 0x0000000e0f0e7239 */ /* 0x000fe200000014ff */
[----:B------:R-:W-:Y:S01]  /*a520*/  IMAD R19, R76, R19, RZ ;  /* 0x000000134c137224 */ /* 0x000fe200078e02ff */
[----:B------:R-:W-:Y:S01]  /*a530*/  MOV R7, R134 ;  /* 0x0000008600077202 */ /* 0x000fe20000000f00 */
[----:B------:R-:W-:Y:S01]  /*a540*/  IMAD R3, R4, R80, R3 ;  /* 0x0000005004037224 */ /* 0x000fe200078e0203 */
[----:B------:R-:W-:Y:S01]  /*a550*/  I2IP.S8.S32.SAT R142, R13, R12, R14 ;  /* 0x0000000c0d8e7239 */ /* 0x000fe2000000140e */
[-C--:B------:R-:W-:Y:S01]  /*a560*/  IMAD R18, R5, R80.reuse, R18 ;  /* 0x0000005005127224 */ /* 0x080fe200078e0212 */
[----:B------:R-:W-:Y:S01]  /*a570*/  SHF.R.S32.HI R4, RZ, 0x18, R133 ;  /* 0x00000018ff047819 */ /* 0x000fe20000011485 */
[----:B------:R-:W-:Y:S01]  /*a580*/  IMAD R19, R85, R80, R19 ;  /* 0x0000005055137224 */ /* 0x000fe200078e0213 */
[----:B------:R-:W-:Y:S01]  /*a590*/  MOV R5, R131 ;  /* 0x0000008300057202 */ /* 0x000fe20000000f00 */
[C---:B------:R-:W-:Y:S01]  /*a5a0*/  IMAD R22, R76.reuse, R22, RZ ;  /* 0x000000164c167224 */ /* 0x040fe200078e02ff */
[----:B------:R-:W-:Y:S01]  /*a5b0*/  SHF.L.U32 R98, R99, 0x8, RZ ;  /* 0x0000000863627819 */ /* 0x000fe200000006ff */
[----:B------:R-:W-:Y:S01]  /*a5c0*/  IMAD R16, R7, R80, R16 ;  /* 0x0000005007107224 */ /* 0x000fe200078e0210 */
[----:B------:R-:W-:Y:S01]  /*a5d0*/  I2IP.S8.S32.SAT R18, R19, R18, RZ ;  /* 0x0000001213127239 */ /* 0x000fe200000014ff */
[----:B------:R-:W-:Y:S01]  /*a5e0*/  IMAD R23, R76, R23, RZ ;  /* 0x000000174c177224 */ /* 0x000fe200078e02ff */
[----:B------:R-:W-:Y:S01]  /*a5f0*/  SHF.R.S32.HI R7, RZ, 0x18, R126 ;  /* 0x00000018ff077819 */ /* 0x000fe2000001147e */
[----:B------:R-:W-:Y:S01]  /*a600*/  IMAD R17, R4, R80, R17 ;  /* 0x0000005004117224 */ /* 0x000fe200078e0211 */
[----:B------:R-:W-:Y:S01]  /*a610*/  I2IP.S8.S32.SAT R143, R3, R0, R18 ;  /* 0x00000000038f7239 */ /* 0x000fe20000001412 */
[-C--:B------:R-:W-:Y:S01]  /*a620*/  IMAD R22, R11, R80.reuse, R22 ;  /* 0x000000500b167224 */ /* 0x080fe200078e0216 */
[----:B------:R-:W-:Y:S01]  /*a630*/  SHF.R.S32.HI R4, RZ, 0x18, R130 ;  /* 0x00000018ff047819 */ /* 0x000fe20000011482 */
[----:B------:R-:W-:Y:S01]  /*a640*/  IMAD R23, R86, R80, R23 ;  /* 0x0000005056177224 */ /* 0x000fe200078e0217 */
        /* <DEDUP_REMOVED lines=8> */
[----:B------:R-:W-:Y:S02]  /*a6d0*/  IMAD.MOV.U32 R5, RZ, RZ, R128 ;  /* 0x000000ffff057224 */ /* 0x000fe400078e0080 */
[-C--:B------:R-:W-:Y:S01]  /*a6e0*/  IMAD R26, R3, R80.reuse, R26 ;  /* 0x00000050031a7224 */ /* 0x080fe200078e021a */
[----:B------:R-:W-:Y:S01]  /*a6f0*/  MOV R3, R125 ;  /* 0x0000007d00037202 */ /* 0x000fe20000000f00 */
[----:B------:R-:W-:Y:S02]  /*a700*/  IMAD R27, R87, R80, R27 ;  /* 0x00000050571b7224 */ /* 0x000fe400078e021b */
[C---:B------:R-:W-:Y:S02]  /*a710*/  IMAD R30, R76.reuse, R30, RZ ;  /* 0x0000001e4c1e7224 */ /* 0x040fe400078e02ff */
        /* <DEDUP_REMOVED lines=10> */
[C---:B------:R-:W-:Y:S02]  /*a7c0*/  IMAD R34, R76.reuse, R34, RZ ;  /* 0x000000224c227224 */ /* 0x040fe400078e02ff */
        /* <DEDUP_REMOVED lines=8> */
[-C--:B------:R-:W-:Y:S01]  /*a850*/  IMAD R35, R89, R80.reuse, R35 ;  /* 0x0000005059237224 */ /* 0x080fe200078e0223 */
[----:B------:R-:W-:Y:S01]  /*a860*/  MOV R5, R119 ;  /* 0x0000007700057202 */ /* 0x000fe20000000f00 */
[----:B------:R-:W-:Y:S01]  /*a870*/  IMAD R32, R3, R80, R32 ;  /* 0x0000005003207224 */ /* 0x000fe200078e0220 */
[----:B------:R-:W-:Y:S01]  /*a880*/  SHF.R.S32.HI R3, RZ, 0x18, R120 ;  /* 0x00000018ff037819 */ /* 0x000fe20000011478 */
[C---:B------:R-:W-:Y:S01]  /*a890*/  IMAD R38, R76.reuse, R38, RZ ;  /* 0x000000264c267224 */ /* 0x040fe200078e02ff */
[----:B------:R-:W-:Y:S01]  /*a8a0*/  I2IP.S8.S32.SAT R19, R35, R34, RZ ;  /* 0x0000002223137239 */ /* 0x000fe200000014ff */
[----:B------:R-:W-:Y:S02]  /*a8b0*/  IMAD R39, R76, R39, RZ ;  /* 0x000000274c277224 */ /* 0x000fe400078e02ff */
[----:B------:R-:W-:Y:S01]  /*a8c0*/  IMAD R33, R0, R80, R33 ;  /* 0x0000005000217224 */ /* 0x000fe200078e0221 */
[----:B------:R-:W-:Y:S01]  /*a8d0*/  I2IP.S8.S32.SAT R19, R29, R28, R19 ;  /* 0x0000001c1d137239 */ /* 0x000fe20000001413 */
[-C--:B------:R-:W-:Y:S01]  /*a8e0*/  IMAD R38, R3, R80.reuse, R38 ;  /* 0x0000005003267224 */ /* 0x080fe200078e0226 */
[----:B------:R-:W-:Y:S01]  /*a8f0*/  SHF.R.S32.HI R0, RZ, 0x18, R118 ;  /* 0x00000018ff007819 */ /* 0x000fe20000011476 */
[----:B------:R-:W-:Y:S01]  /*a900*/  IMAD R39, R90, R80, R39 ;  /* 0x000000505a277224 */ /* 0x000fe200078e0227 */
[----:B------:R-:W-:Y:S01]  /*a910*/  MOV R3, R116 ;  /* 0x0000007400037202 */ /* 0x000fe20000000f00 */
[C---:B------:R-:W-:Y:S02]  /*a920*/  IMAD R42, R76.reuse, R42, RZ ;  /* 0x0000002a4c2a7224 */ /* 0x040fe400078e02ff */
[----:B------:R-:W-:Y:S01]  /*a930*/  IMAD R36, R5, R80, R36 ;  /* 0x0000005005247224 */ /* 0x000fe200078e0224 */
[----:B------:R-:W-:Y:S01]  /*a940*/  I2IP.S8.S32.SAT R38, R39, R38, RZ ;  /* 0x0000002627267239 */ /* 0x000fe200000014ff */
[----:B------:R-:W-:Y:S02]  /*a950*/  IMAD R43, R76, R43, RZ ;  /* 0x0000002b4c2b7224 */ /* 0x000fe400078e02ff */
[----:B------:R-:W-:Y:S01]  /*a960*/  IMAD R37, R0, R80, R37 ;  /* 0x0000005000257224 */ /* 0x000fe200078e0225 */
[----:B------:R-:W-:Y:S01]  /*a970*/  I2IP.S8.S32.SAT R32, R33, R32, R38 ;  /* 0x0000002021207239 */ /* 0x000fe20000001426 */
[-C--:B------:R-:W-:Y:S01]  /*a980*/  IMAD R42, R7, R80.reuse, R42 ;  /* 0x00000050072a7224 */ /* 0x080fe200078e022a */
[----:B------:R-:W-:Y:S01]  /*a990*/  SHF.R.S32.HI R0, RZ, 0x18, R115 ;  /* 0x00000018ff007819 */ /* 0x000fe20000011473 */
[-C--:B------:R-:W-:Y:S01]  /*a9a0*/  IMAD R43, R91, R80.reuse, R43 ;  /* 0x000000505b2b7224 */ /* 0x080fe200078e022b */
[----:B------:R-:W-:Y:S01]  /*a9b0*/  SHF.R.S32.HI R7, RZ, 0x18, R111 ;  /* 0x00000018ff077819 */ /* 0x000fe2000001146f */
[----:B------:R-:W-:Y:S01]  /*a9c0*/  IMAD R40, R3, R80, R40 ;  /* 0x0000005003287224 */ /* 0x000fe200078e0228 */
[----:B------:R-:W-:Y:S01]  /*a9d0*/  SHF.R.S32.HI R3, RZ, 0x18, R114 ;  /* 0x00000018ff037819 */ /* 0x000fe20000011472 */
[C---:B------:R-:W-:Y:S01]  /*a9e0*/  IMAD R46, R76.reuse, R46, RZ ;  /* 0x0000002e4c2e7224 */ /* 0x040fe200078e02ff */
[----:B------:R-:W-:Y:S01]  /*a9f0*/  I2IP.S8.S32.SAT R42, R43, R42, RZ ;  /* 0x0000002a2b2a7239 */ /* 0x000fe200000014ff */
[----:B------:R-:W-:Y:S02]  /*aa00*/  IMAD R47, R76, R47, RZ ;  /* 0x0000002f4c2f7224 */ /* 0x000fe400078e02ff */
[----:B------:R-:W-:Y:S01]  /*aa10*/  IMAD R41, R0, R80, R41 ;  /* 0x0000005000297224 */ /* 0x000fe200078e0229 */
[----:B------:R-:W-:Y:S01]  /*aa20*/  I2IP.S8.S32.SAT R33, R37, R36, R42 ;  /* 0x0000002425217239 */ /* 0x000fe2000000142a */
[----:B------:R-:W-:Y:S01]  /*aa30*/  IMAD.MOV.U32 R5, RZ, RZ, R113 ;  /* 0x000000ffff057224 */ /* 0x000fe200078e0071 */
[----:B------:R-:W-:Y:S01]  /*aa40*/  SHF.R.S32.HI R0, RZ, 0x18, R112 ;  /* 0x00000018ff007819 */ /* 0x000fe20000011470 */
[----:B------:R-:W-:Y:S01]  /*aa50*/  IMAD R46, R3, R80, R46 ;  /* 0x00000050032e7224 */ /* 0x000fe200078e022e */
[----:B------:R-:W-:Y:S01]  /*aa60*/  MOV R3, R110 ;  /* 0x0000006e00037202 */ /* 0x000fe20000000f00 */
[----:B------:R-:W-:Y:S02]  /*aa70*/  IMAD R47, R92, R80, R47 ;  /* 0x000000505c2f7224 */ /* 0x000fe400078e022f */
[C---:B------:R-:W-:Y:S02]  /*aa80*/  IMAD R50, R76.reuse, R50, RZ ;  /* 0x000000324c327224 */ /* 0x040fe400078e02ff */
[----:B------:R-:W-:Y:S01]  /*aa90*/  IMAD R44, R5, R80, R44 ;  /* 0x00000050052c7224 */ /* 0x000fe200078e022c */
[----:B------:R-:W-:Y:S01]  /*aaa0*/  MOV R5, R107 ;  /* 0x0000006b00057202 */ /* 0x000fe20000000f00 */
[----:B------:R-:W-:Y:S01]  /*aab0*/  IMAD R51, R76, R51, RZ ;  /* 0x000000334c337224 */ /* 0x000fe200078e02ff */
[----:B------:R-:W-:Y:S01]  /*aac0*/  I2IP.S8.S32.SAT R34, R47, R46, RZ ;  /* 0x0000002e2f227239 */ /* 0x000fe200000014ff */
[-C--:B------:R-:W-:Y:S01]  /*aad0*/  IMAD R45, R0, R80.reuse, R45 ;  /* 0x00000050002d7224 */ /* 0x080fe200078e022d */
[----:B------:R-:W-:Y:S01]  /*aae0*/  SHF.R.S32.HI R0, RZ, 0x18, R109 ;  /* 0x00000018ff007819 */ /* 0x000fe2000001146d */
[-C--:B------:R-:W-:Y:S01]  /*aaf0*/  IMAD R50, R7, R80.reuse, R50 ;  /* 0x0000005007327224 */ /* 0x080fe200078e0232 */
[----:B------:R-:W-:Y:S01]  /*ab00*/  SHF.R.S32.HI R7, RZ, 0x18, R105 ;  /* 0x00000018ff077819 */ /* 0x000fe20000011469 */
[----:B------:R-:W-:Y:S01]  /*ab10*/  IMAD R51, R93, R80, R51 ;  /* 0x000000505d337224 */ /* 0x000fe200078e0233 */
[----:B------:R-:W-:Y:S01]  /*ab20*/  I2IP.S8.S32.SAT R34, R41, R40, R34 ;  /* 0x0000002829227239 */ /* 0x000fe20000001422 */
[----:B------:R-:W-:Y:S01]  /*ab30*/  IMAD R48, R3, R80, R48 ;  /* 0x0000005003307224 */ /* 0x000fe200078e0230 */
[----:B------:R-:W-:Y:S01]  /*ab40*/  SHF.R.S32.HI R3, RZ, 0x18, R108 ;  /* 0x00000018ff037819 */ /* 0x000fe2000001146c */
[----:B------:R-:W-:Y:S01]  /*ab50*/  IMAD R54, R76, R54, RZ ;  /* 0x000000364c367224 */ /* 0x000fe200078e02ff */
[----:B------:R-:W-:Y:S01]  /*ab60*/  I2IP.S8.S32.SAT R35, R51, R50, RZ ;  /* 0x0000003233237239 */ /* 0x000fe200000014ff */
[----:B------:R-:W-:Y:S01]  /*ab70*/  IMAD R49, R0, R80, R49 ;  /* 0x0000005000317224 */ /* 0x000fe200078e0231 */
[----:B------:R-:W-:Y:S01]  /*ab80*/  SHF.R.S32.HI R0, RZ, 0x18, R106 ;  /* 0x00000018ff007819 */ /* 0x000fe2000001146a */
[----:B------:R-:W-:Y:S01]  /*ab90*/  IMAD R55, R76, R55, RZ ;  /* 0x000000374c377224 */ /* 0x000fe200078e02ff */
[----:B------:R-:W-:Y:S01]  /*aba0*/  I2IP.S8.S32.SAT R35, R45, R44, R35 ;  /* 0x0000002c2d237239 */ /* 0x000fe20000001423 */
[----:B------:R-:W-:Y:S01]  /*abb0*/  IMAD R54, R3, R80, R54 ;  /* 0x0000005003367224 */ /* 0x000fe200078e0236 */
[----:B------:R-:W-:Y:S01]  /*abc0*/  MOV R3, R104 ;  /* 0x0000006800037202 */ /* 0x000fe20000000f00 */
[-C--:B------:R-:W-:Y:S02]  /*abd0*/  IMAD R55, R94, R80.reuse, R55 ;  /* 0x000000505e377224 */ /* 0x080fe400078e0237 */
[----:B------:R-:W-:Y:S01]  /*abe0*/  IMAD R52, R5, R80, R52 ;  /* 0x0000005005347224 */ /* 0x000fe200078e0234 */
[----:B------:R-:W-:Y:S01]  /*abf0*/  SHF.R.S32.HI R5, RZ, 0x18, R102 ;  /* 0x00000018ff057819 */ /* 0x000fe20000011466 */
[----:B------:R-:W-:Y:S01]  /*ac00*/  IMAD R58, R76, R58, RZ ;  /* 0x0000003a4c3a7224 */ /* 0x000fe200078e02ff */
[----:B------:R-:W-:Y:S01]  /*ac10*/  I2IP.S8.S32.SAT R54, R55, R54, RZ ;  /* 0x0000003637367239 */ /* 0x000fe200000014ff */
[----:B------:R-:W-:Y:S01]  /*ac20*/  IMAD R53, R0, R80, R53 ;  /* 0x0000005000357224 */ /* 0x000fe200078e0235 */
[----:B------:R-:W-:Y:S01]  /*ac30*/  SHF.R.S32.HI R0, RZ, 0x18, R103 ;  /* 0x00000018ff007819 */ /* 0x000fe20000011467 */
[C---:B------:R-:W-:Y:S01]  /*ac40*/  IMAD R59, R76.reuse, R59, RZ ;  /* 0x0000003b4c3b7224 */ /* 0x040fe200078e02ff */
[----:B------:R-:W-:Y:S01]  /*ac50*/  I2IP.S8.S32.SAT R48, R49, R48, R54 ;  /* 0x0000003031307239 */ /* 0x000fe20000001436 */
[-C--:B------:R-:W-:Y:S02]  /*ac60*/  IMAD R58, R7, R80.reuse, R58 ;  /* 0x00000050073a7224 */ /* 0x080fe400078e023a */
[-C--:B------:R-:W-:Y:S02]  /*ac70*/  IMAD R59, R95, R80.reuse, R59 ;  /* 0x000000505f3b7224 */ /* 0x080fe400078e023b */
[----:B------:R-:W-:Y:S01]  /*ac80*/  IMAD R56, R3, R80, R56 ;  /* 0x0000005003387224 */ /* 0x000fe200078e0238 */
[----:B------:R-:W-:Y:S01]  /*ac90*/  MOV R3, R101 ;  /* 0x0000006500037202 */ /* 0x000fe20000000f00 */
[----:B------:R-:W-:Y:S01]  /*aca0*/  IMAD R62, R76, R62, RZ ;  /* 0x0000003e4c3e7224 */ /* 0x000fe200078e02ff */
[----:B------:R-:W-:Y:S01]  /*acb0*/  I2IP.S8.S32.SAT R58, R59, R58, RZ ;  /* 0x0000003a3b3a7239 */ /* 0x000fe200000014ff */
[----:B------:R-:W-:Y:S01]  /*acc0*/  IMAD R57, R0, R80, R57 ;  /* 0x0000005000397224 */ /* 0x000fe200078e0239 */
[----:B------:R-:W-:Y:S01]  /*acd0*/  SHF.R.S32.HI R0, RZ, 0x18, R100 ;  /* 0x00000018ff007819 */ /* 0x000fe20000011464 */
[----:B------:R-:W-:Y:S01]  /*ace0*/  IMAD R63, R76, R63, RZ ;  /* 0x0000003f4c3f7224 */ /* 0x000fe200078e02ff */
[----:B------:R-:W-:Y:S01]  /*acf0*/  I2IP.S8.S32.SAT R49, R53, R52, R58 ;  /* 0x0000003435317239 */ /* 0x000fe2000000143a */
[-C--:B------:R-:W-:Y:S01]  /*ad00*/  IMAD R62, R5, R80.reuse, R62 ;  /* 0x00000050053e7224 */ /* 0x080fe200078e023e */
[----:B------:R-:W-:Y:S01]  /*ad10*/  SHF.R.S32.HI R5, RZ, 0x18, R98 ;  /* 0x00000018ff057819 */ /* 0x000fe20000011462 */
[-C--:B------:R-:W-:Y:S02]  /*ad20*/  IMAD R63, R96, R80.reuse, R63 ;  /* 0x00000050603f7224 */ /* 0x080fe400078e023f */
[-C--:B------:R-:W-:Y:S02]  /*ad30*/  IMAD R60, R3, R80.reuse, R60 ;  /* 0x00000050033c7224 */ /* 0x080fe400078e023c */
[----:B------:R-:W-:Y:S01]  /*ad40*/  IMAD R61, R0, R80, R61 ;  /* 0x00000050003d7224 */ /* 0x000fe200078e023d */
[----:B------:R-:W-:Y:S01]  /*ad50*/  LOP3.LUT R0, R153, UR8, RZ, 0xfc, !PT ;  /* 0x0000000899007c12 */ /* 0x000fe2000f8efcff */
[C---:B------:R-:W-:Y:S01]  /*ad60*/  IMAD R66, R76.reuse, R66, RZ ;  /* 0x000000424c427224 */ /* 0x040fe200078e02ff */
[----:B------:R-:W-:Y:S01]  /*ad70*/  I2IP.S8.S32.SAT R50, R63, R62, RZ ;  /* 0x0000003e3f327239 */ /* 0x000fe200000014ff */
[----:B------:R-:W-:Y:S01]  /*ad80*/  IMAD R67, R76, R67, RZ ;  /* 0x000000434c437224 */ /* 0x000fe200078e02ff */
[----:B------:R-:W-:Y:S01]  /*ad90*/  IADD3 R3, PT, PT, R0, UR49, RZ ;  /* 0x0000003100037c10 */ /* 0x000fe2000fffe0ff */
[----:B------:R1:W-:Y:S01]  /*ada0*/  STS.128 [R0+UR49+0x6400], R140 ;  /* 0x0064008c00007988 */ /* 0x0003e20008000c31 */
[----:B------:R-:W-:Y:S01]  /*adb0*/  IMAD R66, R5, R80, R66 ;  /* 0x0000005005427224 */ /* 0x000fe200078e0242 */
[----:B------:R-:W-:Y:S01]  /*adc0*/  I2IP.S8.S32.SAT R50, R57, R56, R50 ;  /* 0x0000003839327239 */ /* 0x000fe20000001432 */
        /* <DEDUP_REMOVED lines=25> */
.L_x_155:
[----:B------:R-:W-:Y:S05]  /*af60*/  BSYNC.RECONVERGENT B0 ;  /* 0x0000000000007941 */ /* 0x000fea0003800200 */
.L_x_154:
[----:B-1----:R-:W-:Y:S01]  /*af70*/  IADD3 R0, PT, PT, R79, 0x1, RZ ;  /* 0x000000014f007810 */ /* 0x002fe20007ffe0ff */
[----:B------:R-:W-:Y:S04]  /*af80*/  BSSY.RECONVERGENT B0, `(.L_x_156) ;  /* 0x0000003000007945 */ /* 0x000fe80003800200 */
[----:B------:R-:W-:Y:S05]  /*af90*/  @P0 BRA `(.L_x_157) ;  /* 0x0000000000040947 */ /* 0x000fea0003800000 */
[----:B------:R-:W-:Y:S04]  /*afa0*/  DEPBAR.LE SB0, 0x1 ;  /* 0x000080400000791a */ /* 0x000fe80000000000 */
.L_x_157:
[----:B------:R-:W-:Y:S05]  /*afb0*/  BSYNC.RECONVERGENT B0 ;  /* 0x0000000000007941 */ /* 0x000fea0003800200 */
.L_x_156:
[----:B------:R-:W-:Y:S01]  /*afc0*/  BAR.SYNC.DEFER_BLOCKING 0x1, 0x80 ;  /* 0x0042000000007b1d */ /* 0x000fe20000010000 */
[----:B------:R-:W-:Y:S01]  /*afd0*/  ISETP.NE.AND P2, PT, R167, RZ, PT ;  /* 0x000000ffa700720c */ /* 0x000fe20003f45270 */
[----:B------:R-:W-:Y:S01]  /*afe0*/  UISETP.NE.AND UP0, UPT, UR54, 0x2, UPT ;  /* 0x000000023600788c */ /* 0x000fe2000bf05270 */
[----:B------:R-:W-:Y:S01]  /*aff0*/  ISETP.NE.AND P0, PT, R169, 0x2, PT ;  /* 0x00000002a900780c */ /* 0x000fe20003f05270 */
[----:B------:R-:W-:Y:S01]  /*b000*/  IMAD.IADD R20, R75, 0x1, R150 ;  /* 0x000000014b147824 */ /* 0x000fe200078e0296 */
[----:B------:R-:W-:Y:S01]  /*b010*/  ISETP.NE.AND P1, PT, R0, 0x2, PT ;  /* 0x000000020000780c */ /* 0x000fe20003f25270 */
[----:B------:R-:W-:Y:S01]  /*b020*/  USEL UR54, UR54, URZ, UP0 ;  /* 0x000000ff36367287 */ /* 0x000fe20008000000 */
[----:B------:R-:W-:Y:S01]  /*b030*/  SEL R4, RZ, 0x1, P0 ;  /* 0x00000001ff047807 */ /* 0x000fe20000000000 */
[----:B------:R-:W-:Y:S01]  /*b040*/  IMAD.IADD R21, R77, 0x1, R152 ;  /* 0x000000014d157824 */ /* 0x000fe200078e0298 */
[----:B------:R-:W-:Y:S02]  /*b050*/  SEL R3, RZ, 0x1, P1 ;  /* 0x00000001ff037807 */ /* 0x000fe40000800000 */
[----:B------:R-:W-:Y:S02]  /*b060*/  LOP3.LUT R161, R161, R4, RZ, 0x3c, !PT ;  /* 0x00000004a1a17212 */ /* 0x000fe400078e3cff */
[----:B------:R-:W-:Y:S02]  /*b070*/  LOP3.LUT R162, R162, R3, RZ, 0x3c, !PT ;  /* 0x00000003a2a27212 */ /* 0x000fe400078e3cff */
[----:B------:R-:W-:Y:S02]  /*b080*/  @P2 R2UR UR36, R158 ;  /* 0x000000009e2422ca */ /* 0x000fe400000e0000 */
[----:B------:R-:W-:Y:S02]  /*b090*/  SEL R169, R169, RZ, P0 ;  /* 0x000000ffa9a97207 */ /* 0x000fe40000000000 */
[----:B------:R-:W-:Y:S01]  /*b0a0*/  SEL R79, R0, RZ, P1 ;  /* 0x000000ff004f7207 */ /* 0x000fe20000800000 */
[----:B------:R-:W-:Y:S10]  /*b0b0*/  @P2 BRA `(.L_x_158) ;  /* 0xffffffac009c2947 */ /* 0x000ff4000383ffff */
[----:B------:R-:W-:Y:S05]  /*b0c0*/  EXIT ;  /* 0x000000000000794d */ /* 0x000fea0003800000 */
.L_x_25:
[----:B--2---:R2:W4:Y:S02]  /*b0d0*/  SYNCS.PHASECHK.TRANS64.TRYWAIT P0, [R3+URZ+0x230], R2 ;  /* 0x00023002030075a7 */ /* 0x00452400080011ff */
[----:B----4-:R-:W-:Y:S05]  /*b0e0*/  @!P0 NANOSLEEP.SYNCS 0x989680 ;  /* 0x009896800000895d */ /* 0x010fea0003900000 */
[----:B------:R-:W4:Y:S02]  /*b0f0*/  @!P0 SYNCS.PHASECHK.TRANS64 P0, [R3+URZ+0x230], R2 ;  /* 0x00023002030085a7 */ /* 0x000f2400080010ff */
[----:B----4-:R-:W-:Y:S05]  /*b100*/  @!P0 BRA `(.L_x_25) ;  /* 0xfffffffc00f08947 */ /* 0x010fea000383ffff */
[----:B------:R-:W-:Y:S05]  /*b110*/  BRA `(.L_x_159) ;  /* 0xffffff6800607947 */ /* 0x000fea000383ffff */
.L_x_28:
[----:B-1----:R-:W-:Y:S07]  /*b120*/  MOV R2, UR33 ;  /* 0x0000002100027c02 */ /* 0x002fee0008000f00 */
.L_x_160:
[----:B-1----:R1:W2:Y:S02]  /*b130*/  SYNCS.PHASECHK.TRANS64.TRYWAIT P0, [R2+URZ+0xd0], R5 ;  /* 0x0000d005020075a7 */ /* 0x0022a400080011ff */
[----:B--2---:R-:W-:Y:S05]  /*b140*/  @!P0 NANOSLEEP.SYNCS 0x989680 ;  /* 0x009896800000895d */ /* 0x004fea0003900000 */
[----:B------:R-:W2:Y:S02]  /*b150*/  @!P0 SYNCS.PHASECHK.TRANS64 P0, [R2+URZ+0xd0], R5 ;  /* 0x0000d005020085a7 */ /* 0x000ea400080010ff */
[----:B--2---:R-:W-:Y:S05]  /*b160*/  @!P0 BRA `(.L_x_160) ;  /* 0xfffffffc00f08947 */ /* 0x004fea000383ffff */
[----:B------:R-:W-:Y:S05]  /*b170*/  BRA `(.L_x_27) ;  /* 0xffffff6800c87947 */ /* 0x000fea000383ffff */
.L_x_35:
[----:B-1----:R-:W-:Y:S07]  /*b180*/  MOV R2, UR17 ;  /* 0x0000001100027c02 */ /* 0x002fee0008000f00 */
.L_x_161:
[----:B-1----:R1:W2:Y:S02]  /*b190*/  SYNCS.PHASECHK.TRANS64.TRYWAIT P0, [R2+URZ+0xd0], R5 ;  /* 0x0000d005020075a7 */ /* 0x0022a400080011ff */
[----:B--2---:R-:W-:Y:S05]  /*b1a0*/  @!P0 NANOSLEEP.SYNCS 0x989680 ;  /* 0x009896800000895d */ /* 0x004fea0003900000 */
[----:B------:R-:W2:Y:S02]  /*b1b0*/  @!P0 SYNCS.PHASECHK.TRANS64 P0, [R2+URZ+0xd0], R5 ;  /* 0x0000d005020085a7 */ /* 0x000ea400080010ff */
[----:B--2---:R-:W-:Y:S05]  /*b1c0*/  @!P0 BRA `(.L_x_161) ;  /* 0xfffffffc00f08947 */ /* 0x004fea000383ffff */
[----:B------:R-:W-:Y:S05]  /*b1d0*/  BRA `(.L_x_34) ;  /* 0xffffff6c00847947 */ /* 0x000fea000383ffff */
.L_x_40:
[----:B-1----:R1:W2:Y:S02]  /*b1e0*/  SYNCS.PHASECHK.TRANS64.TRYWAIT P0, [R2+URZ+0x1e0], R3 ;  /* 0x0001e003020075a7 */ /* 0x0022a400080011ff */
[----:B--2---:R-:W-:Y:S05]  /*b1f0*/  @!P0 NANOSLEEP.SYNCS 0x989680 ;  /* 0x009896800000895d */ /* 0x004fea0003900000 */
[----:B------:R-:W2:Y:S02]  /*b200*/  @!P0 SYNCS.PHASECHK.TRANS64 P0, [R2+URZ+0x1e0], R3 ;  /* 0x0001e003020085a7 */ /* 0x000ea400080010ff */
[----:B--2---:R-:W-:Y:S05]  /*b210*/  @!P0 BRA `(.L_x_40) ;  /* 0xfffffffc00f08947 */ /* 0x004fea000383ffff */
[----:B------:R-:W-:Y:S05]  /*b220*/  BRA `(.L_x_162) ;  /* 0xffffff7000287947 */ /* 0x000fea000383ffff */
.L_x_44:
[----:B---3--:R-:W-:-:S07]  /*b230*/  MOV R0, UR5 ;  /* 0x0000000500007c02 */ /* 0x008fce0008000f00 */
.L_x_163:
[----:B-1----:R1:W2:Y:S02]  /*b240*/  SYNCS.PHASECHK.TRANS64.TRYWAIT P0, [R0+URZ], R3 ;  /* 0x00000003000075a7 */ /* 0x0022a400080011ff */
[----:B--2---:R-:W-:Y:S05]  /*b250*/  @!P0 NANOSLEEP.SYNCS 0x989680 ;  /* 0x009896800000895d */ /* 0x004fea0003900000 */
[----:B------:R-:W2:Y:S02]  /*b260*/  @!P0 SYNCS.PHASECHK.TRANS64 P0, [R0+URZ], R3 ;  /* 0x00000003000085a7 */ /* 0x000ea400080010ff */
[----:B--2---:R-:W-:Y:S05]  /*b270*/  @!P0 BRA `(.L_x_163) ;  /* 0xfffffffc00f08947 */ /* 0x004fea000383ffff */
[----:B------:R-:W-:Y:S05]  /*b280*/  BRA `(.L_x_164) ;  /* 0xffffff7400987947 */ /* 0x000fea000383ffff */
.L_x_45:
[----:B---3--:R-:W-:-:S07]  /*b290*/  MOV R0, UR5 ;  /* 0x0000000500007c02 */ /* 0x008fce0008000f00 */
.L_x_165:
[----:B-1----:R1:W2:Y:S02]  /*b2a0*/  SYNCS.PHASECHK.TRANS64.TRYWAIT P0, [R0+URZ], R3 ;  /* 0x00000003000075a7 */ /* 0x0022a400080011ff */
[----:B--2---:R-:W-:Y:S05]  /*b2b0*/  @!P0 NANOSLEEP.SYNCS 0x989680 ;  /* 0x009896800000895d */ /* 0x004fea0003900000 */
[----:B------:R-:W2:Y:S02]  /*b2c0*/  @!P0 SYNCS.PHASECHK.TRANS64 P0, [R0+URZ], R3 ;  /* 0x00000003000085a7 */ /* 0x000ea400080010ff */
[----:B--2---:R-:W-:Y:S05]  /*b2d0*/  @!P0 BRA `(.L_x_165) ;  /* 0xfffffffc00f08947 */ /* 0x004fea000383ffff */
[----:B------:R-:W-:Y:S05]  /*b2e0*/  BRA `(.L_x_166) ;  /* 0xffffff7400a47947 */ /* 0x000fea000383ffff */
.L_x_46:
[----:B---3--:R-:W-:-:S07]  /*b2f0*/  MOV R0, UR5 ;  /* 0x0000000500007c02 */ /* 0x008fce0008000f00 */
.L_x_167:
[----:B-1----:R1:W2:Y:S02]  /*b300*/  SYNCS.PHASECHK.TRANS64.TRYWAIT P0, [R0+URZ], R3 ;  /* 0x00000003000075a7 */ /* 0x0022a400080011ff */
[----:B--2---:R-:W-:Y:S05]  /*b310*/  @!P0 NANOSLEEP.SYNCS 0x989680 ;  /* 0x009896800000895d */ /* 0x004fea0003900000 */
[----:B------:R-:W2:Y:S02]  /*b320*/  @!P0 SYNCS.PHASECHK.TRANS64 P0, [R0+URZ], R3 ;  /* 0x00000003000085a7 */ /* 0x000ea400080010ff */
[----:B--2---:R-:W-:Y:S05]  /*b330*/  @!P0 BRA `(.L_x_167) ;  /* 0xfffffffc00f08947 */ /* 0x004fea000383ffff */
[----:B------:R-:W-:Y:S05]  /*b340*/  BRA `(.L_x_168) ;  /* 0xffffff7400b07947 */ /* 0x000fea000383ffff */
.L_x_47:
[----:B---3--:R-:W-:-:S07]  /*b350*/  MOV R0, UR5 ;  /* 0x0000000500007c02 */ /* 0x008fce0008000f00 */
.L_x_169:
[----:B-1----:R1:W2:Y:S02]  /*b360*/  SYNCS.PHASECHK.TRANS64.TRYWAIT P0, [R0+URZ], R3 ;  /* 0x00000003000075a7 */ /* 0x0022a400080011ff */
[----:B--2---:R-:W-:Y:S05]  /*b370*/  @!P0 NANOSLEEP.SYNCS 0x989680 ;  /* 0x009896800000895d */ /* 0x004fea0003900000 */
[----:B------:R-:W2:Y:S02]  /*b380*/  @!P0 SYNCS.PHASECHK.TRANS64 P0, [R0+URZ], R3 ;  /* 0x00000003000085a7 */ /* 0x000ea400080010ff */
[----:B--2---:R-:W-:Y:S05]  /*b390*/  @!P0 BRA `(.L_x_169) ;  /* 0xfffffffc00f08947 */ /* 0x004fea000383ffff */
[----:B------:R-:W-:Y:S05]  /*b3a0*/  BRA `(.L_x_170) ;  /* 0xffffff7400bc7947 */ /* 0x000fea000383ffff */
.L_x_48:
[----:B---3--:R-:W-:-:S07]  /*b3b0*/  MOV R0, UR5 ;  /* 0x0000000500007c02 */ /* 0x008fce0008000f00 */
.L_x_171:
[----:B-1----:R1:W2:Y:S02]  /*b3c0*/  SYNCS.PHASECHK.TRANS64.TRYWAIT P0, [R0+URZ], R3 ;  /* 0x00000003000075a7 */ /* 0x0022a400080011ff */
[----:B--2---:R-:W-:Y:S05]  /*b3d0*/  @!P0 NANOSLEEP.SYNCS 0x989680 ;  /* 0x009896800000895d */ /* 0x004fea0003900000 */
[----:B------:R-:W2:Y:S02]  /*b3e0*/  @!P0 SYNCS.PHASECHK.TRANS64 P0, [R0+URZ], R3 ;  /* 0x00000003000085a7 */ /* 0x000ea400080010ff */
[----:B--2---:R-:W-:Y:S05]  /*b3f0*/  @!P0 BRA `(.L_x_171) ;  /* 0xfffffffc00f08947 */ /* 0x004fea000383ffff */
[----:B------:R-:W-:Y:S05]  /*b400*/  BRA `(.L_x_172) ;  /* 0xffffff7400c87947 */ /* 0x000fea000383ffff */
.L_x_49:
[----:B---3--:R-:W-:-:S07]  /*b410*/  MOV R0, UR5 ;  /* 0x0000000500007c02 */ /* 0x008fce0008000f00 */
.L_x_173:
[----:B-1----:R1:W2:Y:S02]  /*b420*/  SYNCS.PHASECHK.TRANS64.TRYWAIT P0, [R0+URZ], R3 ;  /* 0x00000003000075a7 */ /* 0x0022a400080011ff */
[----:B--2---:R-:W-:Y:S05]  /*b430*/  @!P0 NANOSLEEP.SYNCS 0x989680 ;  /* 0x009896800000895d */ /* 0x004fea0003900000 */
[----:B------:R-:W2:Y:S02]  /*b440*/  @!P0 SYNCS.PHASECHK.TRANS64 P0, [R0+URZ], R3 ;  /* 0x00000003000085a7 */ /* 0x000ea400080010ff */
[----:B--2---:R-:W-:Y:S05]  /*b450*/  @!P0 BRA `(.L_x_173) ;  /* 0xfffffffc00f08947 */ /* 0x004fea000383ffff */
[----:B------:R-:W-:Y:S05]  /*b460*/  BRA `(.L_x_174) ;  /* 0xffffff7400d47947 */ /* 0x000fea000383ffff */
.L_x_50:
[----:B---3--:R-:W-:-:S07]  /*b470*/  MOV R0, UR5 ;  /* 0x0000000500007c02 */ /* 0x008fce0008000f00 */
.L_x_175:
[----:B-1----:R1:W2:Y:S02]  /*b480*/  SYNCS.PHASECHK.TRANS64.TRYWAIT P0, [R0+URZ], R3 ;  /* 0x00000003000075a7 */ /* 0x0022a400080011ff */
[----:B--2---:R-:W-:Y:S05]  /*b490*/  @!P0 NANOSLEEP.SYNCS 0x989680 ;  /* 0x009896800000895d */ /* 0x004fea0003900000 */
[----:B------:R-:W2:Y:S02]  /*b4a0*/  @!P0 SYNCS.PHASECHK.TRANS64 P0, [R0+URZ], R3 ;  /* 0x00000003000085a7 */ /* 0x000ea400080010ff */
[----:B--2---:R-:W-:Y:S05]  /*b4b0*/  @!P0 BRA `(.L_x_175) ;  /* 0xfffffffc00f08947 */ /* 0x004fea000383ffff */
[----:B------:R-:W-:Y:S05]  /*b4c0*/  BRA `(.L_x_176) ;  /* 0xffffff7400e07947 */ /* 0x000fea000383ffff */
.L_x_51:
[----:B---3--:R-:W-:-:S07]  /*b4d0*/  MOV R0, UR5 ;  /* 0x0000000500007c02 */ /* 0x008fce0008000f00 */
.L_x_177:
[----:B-1----:R1:W2:Y:S02]  /*b4e0*/  SYNCS.PHASECHK.TRANS64.TRYWAIT P0, [R0+URZ], R3 ;  /* 0x00000003000075a7 */ /* 0x0022a400080011ff */
[----:B--2---:R-:W-:Y:S05]  /*b4f0*/  @!P0 NANOSLEEP.SYNCS 0x989680 ;  /* 0x009896800000895d */ /* 0x004fea0003900000 */
[----:B------:R-:W2:Y:S02]  /*b500*/  @!P0 SYNCS.PHASECHK.TRANS64 P0, [R0+URZ], R3 ;  /* 0x00000003000085a7 */ /* 0x000ea400080010ff */
[----:B--2---:R-:W-:Y:S05]  /*b510*/  @!P0 BRA `(.L_x_177) ;  /* 0xfffffffc00f08947 */ /* 0x004fea000383ffff */
[----:B------:R-:W-:Y:S05]  /*b520*/  BRA `(.L_x_178) ;  /* 0xffffff7400ec7947 */ /* 0x000fea000383ffff */
.L_x_52:
[----:B---3--:R-:W-:-:S07]  /*b530*/  MOV R0, UR5 ;  /* 0x0000000500007c02 */ /* 0x008fce0008000f00 */
.L_x_179:
[----:B-1----:R1:W2:Y:S02]  /*b540*/  SYNCS.PHASECHK.TRANS64.TRYWAIT P0, [R0+URZ], R3 ;  /* 0x00000003000075a7 */ /* 0x0022a400080011ff */
[----:B--2---:R-:W-:Y:S05]  /*b550*/  @!P0 NANOSLEEP.SYNCS 0x989680 ;  /* 0x009896800000895d */ /* 0x004fea0003900000 */
[----:B------:R-:W2:Y:S02]  /*b560*/  @!P0 SYNCS.PHASECHK.TRANS64 P0, [R0+URZ], R3 ;  /* 0x00000003000085a7 */ /* 0x000ea400080010ff */
[----:B--2---:R-:W-:Y:S05]  /*b570*/  @!P0 BRA `(.L_x_179) ;  /* 0xfffffffc00f08947 */ /* 0x004fea000383ffff */
[----:B------:R-:W-:Y:S05]  /*b580*/  BRA `(.L_x_180) ;  /* 0xffffff7400f87947 */ /* 0x000fea000383ffff */
.L_x_53:
[----:B---3--:R-:W-:-:S07]  /*b590*/  MOV R0, UR5 ;  /* 0x0000000500007c02 */ /* 0x008fce0008000f00 */
.L_x_181:
[----:B-1----:R1:W2:Y:S02]  /*b5a0*/  SYNCS.PHASECHK.TRANS64.TRYWAIT P0, [R0+URZ], R3 ;  /* 0x00000003000075a7 */ /* 0x0022a400080011ff */
[----:B--2---:R-:W-:Y:S05]  /*b5b0*/  @!P0 NANOSLEEP.SYNCS 0x989680 ;  /* 0x009896800000895d */ /* 0x004fea0003900000 */
[----:B------:R-:W2:Y:S02]  /*b5c0*/  @!P0 SYNCS.PHASECHK.TRANS64 P0, [R0+URZ], R3 ;  /* 0x00000003000085a7 */ /* 0x000ea400080010ff */
[----:B--2---:R-:W-:Y:S05]  /*b5d0*/  @!P0 BRA `(.L_x_181) ;  /* 0xfffffffc00f08947 */ /* 0x004fea000383ffff */
[----:B------:R-:W-:Y:S05]  /*b5e0*/  BRA `(.L_x_182) ;  /* 0xffffff7800047947 */ /* 0x000fea000383ffff */
.L_x_54:
[----:B---3--:R-:W-:-:S07]  /*b5f0*/  MOV R0, UR5 ;  /* 0x0000000500007c02 */ /* 0x008fce0008000f00 */
.L_x_183:
[----:B-1----:R1:W2:Y:S02]  /*b600*/  SYNCS.PHASECHK.TRANS64.TRYWAIT P0, [R0+URZ], R3 ;  /* 0x00000003000075a7 */ /* 0x0022a400080011ff */
[----:B--2---:R-:W-:Y:S05]  /*b610*/  @!P0 NANOSLEEP.SYNCS 0x989680 ;  /* 0x009896800000895d */ /* 0x004fea0003900000 */
[----:B------:R-:W2:Y:S02]  /*b620*/  @!P0 SYNCS.PHASECHK.TRANS64 P0, [R0+URZ], R3 ;  /* 0x00000003000085a7 */ /* 0x000ea400080010ff */
[----:B--2---:R-:W-:Y:S05]  /*b630*/  @!P0 BRA `(.L_x_183) ;  /* 0xfffffffc00f08947 */ /* 0x004fea000383ffff */
[----:B------:R-:W-:Y:S05]  /*b640*/  BRA `(.L_x_184) ;  /* 0xffffff7800107947 */ /* 0x000fea000383ffff */
.L_x_55:
[----:B---3--:R-:W-:-:S07]  /*b650*/  MOV R0, UR5 ;  /* 0x0000000500007c02 */ /* 0x008fce0008000f00 */
.L_x_185:
[----:B-1----:R1:W2:Y:S02]  /*b660*/  SYNCS.PHASECHK.TRANS64.TRYWAIT P0, [R0+URZ], R3 ;  /* 0x00000003000075a7 */ /* 0x0022a400080011ff */
[----:B--2---:R-:W-:Y:S05]  /*b670*/  @!P0 NANOSLEEP.SYNCS 0x989680 ;  /* 0x009896800000895d */ /* 0x004fea0003900000 */
[----:B------:R-:W2:Y:S02]  /*b680*/  @!P0 SYNCS.PHASECHK.TRANS64 P0, [R0+URZ], R3 ;  /* 0x00000003000085a7 */ /* 0x000ea400080010ff */
[----:B--2---:R-:W-:Y:S05]  /*b690*/  @!P0 BRA `(.L_x_185) ;  /* 0xfffffffc00f08947 */ /* 0x004fea000383ffff */
[----:B------:R-:W-:Y:S05]  /*b6a0*/  BRA `(.L_x_186) ;  /* 0xffffff78001c7947 */ /* 0x000fea000383ffff */
.L_x_56:
[----:B---3--:R-:W-:-:S07]  /*b6b0*/  MOV R0, UR5 ;  /* 0x0000000500007c02 */ /* 0x008fce0008000f00 */
.L_x_187:
[----:B-1----:R1:W2:Y:S02]  /*b6c0*/  SYNCS.PHASECHK.TRANS64.TRYWAIT P0, [R0+URZ], R3 ;  /* 0x00000003000075a7 */ /* 0x0022a400080011ff */
[----:B--2---:R-:W-:Y:S05]  /*b6d0*/  @!P0 NANOSLEEP.SYNCS 0x989680 ;  /* 0x009896800000895d */ /* 0x004fea0003900000 */
[----:B------:R-:W2:Y:S02]  /*b6e0*/  @!P0 SYNCS.PHASECHK.TRANS64 P0, [R0+URZ], R3 ;  /* 0x00000003000085a7 */ /* 0x000ea400080010ff */
[----:B--2---:R-:W-:Y:S05]  /*b6f0*/  @!P0 BRA `(.L_x_187) ;  /* 0xfffffffc00f08947 */ /* 0x004fea000383ffff */
[----:B------:R-:W-:Y:S05]  /*b700*/  BRA `(.L_x_188) ;  /* 0xffffff7800287947 */ /* 0x000fea000383ffff */
.L_x_57:
[----:B---3--:R-:W-:-:S07]  /*b710*/  MOV R0, UR5 ;  /* 0x0000000500007c02 */ /* 0x008fce0008000f00 */
.L_x_189:
[----:B-1----:R1:W2:Y:S02]  /*b720*/  SYNCS.PHASECHK.TRANS64.TRYWAIT P0, [R0+URZ], R3 ;  /* 0x00000003000075a7 */ /* 0x0022a400080011ff */
[----:B--2---:R-:W-:Y:S05]  /*b730*/  @!P0 NANOSLEEP.SYNCS 0x989680 ;  /* 0x009896800000895d */ /* 0x004fea0003900000 */
[----:B------:R-:W2:Y:S02]  /*b740*/  @!P0 SYNCS.PHASECHK.TRANS64 P0, [R0+URZ], R3 ;  /* 0x00000003000085a7 */ /* 0x000ea400080010ff */
[----:B--2---:R-:W-:Y:S05]  /*b750*/  @!P0 BRA `(.L_x_189) ;  /* 0xfffffffc00f08947 */ /* 0x004fea000383ffff */
[----:B------:R-:W-:Y:S05]  /*b760*/  BRA `(.L_x_190) ;  /* 0xffffff7800347947 */ /* 0x000fea000383ffff */
.L_x_58:
[----:B---3--:R-:W-:-:S07]  /*b770*/  MOV R0, UR5 ;  /* 0x0000000500007c02 */ /* 0x008fce0008000f00 */
.L_x_191:
[----:B-1----:R1:W2:Y:S02]  /*b780*/  SYNCS.PHASECHK.TRANS64.TRYWAIT P0, [R0+URZ], R3 ;  /* 0x00000003000075a7 */ /* 0x0022a400080011ff */
[----:B--2---:R-:W-:Y:S05]  /*b790*/  @!P0 NANOSLEEP.SYNCS 0x989680 ;  /* 0x009896800000895d */ /* 0x004fea0003900000 */
[----:B------:R-:W2:Y:S02]  /*b7a0*/  @!P0 SYNCS.PHASECHK.TRANS64 P0, [R0+URZ], R3 ;  /* 0x00000003000085a7 */ /* 0x000ea400080010ff */
[----:B--2---:R-:W-:Y:S05]  /*b7b0*/  @!P0 BRA `(.L_x_191) ;  /* 0xfffffffc00f08947 */ /* 0x004fea000383ffff */
[----:B------:R-:W-:Y:S05]  /*b7c0*/  BRA `(.L_x_192) ;  /* 0xffffff7800407947 */ /* 0x000fea000383ffff */
.L_x_59:
[----:B---3--:R-:W-:-:S07]  /*b7d0*/  MOV R0, UR5 ;  /* 0x0000000500007c02 */ /* 0x008fce0008000f00 */
.L_x_193:
[----:B-1----:R1:W2:Y:S02]  /*b7e0*/  SYNCS.PHASECHK.TRANS64.TRYWAIT P0, [R0+URZ], R3 ;  /* 0x00000003000075a7 */ /* 0x0022a400080011ff */
[----:B--2---:R-:W-:Y:S05]  /*b7f0*/  @!P0 NANOSLEEP.SYNCS 0x989680 ;  /* 0x009896800000895d */ /* 0x004fea0003900000 */
[----:B------:R-:W2:Y:S02]  /*b800*/  @!P0 SYNCS.PHASECHK.TRANS64 P0, [R0+URZ], R3 ;  /* 0x00000003000085a7 */ /* 0x000ea400080010ff */
[----:B--2---:R-:W-:Y:S05]  /*b810*/  @!P0 BRA `(.L_x_193) ;  /* 0xfffffffc00f08947 */ /* 0x004fea000383ffff */
[----:B------:R-:W-:Y:S05]  /*b820*/  BRA `(.L_x_194) ;  /* 0xffffff78004c7947 */ /* 0x000fea000383ffff */
.L_x_60:
[----:B---3--:R-:W-:-:S07]  /*b830*/  MOV R0, UR5 ;  /* 0x0000000500007c02 */ /* 0x008fce0008000f00 */
.L_x_195:
[----:B-1----:R1:W2:Y:S02]  /*b840*/  SYNCS.PHASECHK.TRANS64.TRYWAIT P0, [R0+URZ], R3 ;  /* 0x00000003000075a7 */ /* 0x0022a400080011ff */
[----:B--2---:R-:W-:Y:S05]  /*b850*/  @!P0 NANOSLEEP.SYNCS 0x989680 ;  /* 0x009896800000895d */ /* 0x004fea0003900000 */
[----:B------:R-:W2:Y:S02]  /*b860*/  @!P0 SYNCS.PHASECHK.TRANS64 P0, [R0+URZ], R3 ;  /* 0x00000003000085a7 */ /* 0x000ea400080010ff */
[----:B--2---:R-:W-:Y:S05]  /*b870*/  @!P0 BRA `(.L_x_195) ;  /* 0xfffffffc00f08947 */ /* 0x004fea000383ffff */
[----:B------:R-:W-:Y:S05]  /*b880*/  BRA `(.L_x_196) ;  /* 0xffffff7800587947 */ /* 0x000fea000383ffff */
.L_x_61:
[----:B---3--:R-:W-:-:S07]  /*b890*/  MOV R0, UR5 ;  /* 0x0000000500007c02 */ /* 0x008fce0008000f00 */
.L_x_197:
[----:B-1----:R1:W2:Y:S02]  /*b8a0*/  SYNCS.PHASECHK.TRANS64.TRYWAIT P0, [R0+URZ], R3 ;  /* 0x00000003000075a7 */ /* 0x0022a400080011ff */
[----:B--2---:R-:W-:Y:S05]  /*b8b0*/  @!P0 NANOSLEEP.SYNCS 0x989680 ;  /* 0x009896800000895d */ /* 0x004fea0003900000 */
[----:B------:R-:W2:Y:S02]  /*b8c0*/  @!P0 SYNCS.PHASECHK.TRANS64 P0, [R0+URZ], R3 ;  /* 0x00000003000085a7 */ /* 0x000ea400080010ff */
[----:B--2---:R-:W-:Y:S05]  /*b8d0*/  @!P0 BRA `(.L_x_197) ;  /* 0xfffffffc00f08947 */ /* 0x004fea000383ffff */
[----:B------:R-:W-:Y:S05]  /*b8e0*/  BRA `(.L_x_198) ;  /* 0xffffff7800647947 */ /* 0x000fea000383ffff */
.L_x_62:
[----:B---3--:R-:W-:-:S07]  /*b8f0*/  MOV R0, UR5 ;  /* 0x0000000500007c02 */ /* 0x008fce0008000f00 */
.L_x_199:
[----:B-1----:R1:W2:Y:S02]  /*b900*/  SYNCS.PHASECHK.TRANS64.TRYWAIT P0, [R0+URZ], R3 ;  /* 0x00000003000075a7 */ /* 0x0022a400080011ff */
[----:B--2---:R-:W-:Y:S05]  /*b910*/  @!P0 NANOSLEEP.SYNCS 0x989680 ;  /* 0x009896800000895d */ /* 0x004fea0003900000 */
[----:B------:R-:W2:Y:S02]  /*b920*/  @!P0 SYNCS.PHASECHK.TRANS64 P0, [R0+URZ], R3 ;  /* 0x00000003000085a7 */ /* 0x000ea400080010ff */
[----:B--2---:R-:W-:Y:S05]  /*b930*/  @!P0 BRA `(.L_x_199) ;  /* 0xfffffffc00f08947 */ /* 0x004fea000383ffff */
[----:B------:R-:W-:Y:S05]  /*b940*/  BRA `(.L_x_200) ;  /* 0xffffff7800707947 */ /* 0x000fea000383ffff */
.L_x_63:
[----:B---3--:R-:W-:-:S07]  /*b950*/  MOV R0, UR5 ;  /* 0x0000000500007c02 */ /* 0x008fce0008000f00 */
.L_x_201:
[----:B-1----:R1:W2:Y:S02]  /*b960*/  SYNCS.PHASECHK.TRANS64.TRYWAIT P0, [R0+URZ], R3 ;  /* 0x00000003000075a7 */ /* 0x0022a400080011ff */
[----:B--2---:R-:W-:Y:S05]  /*b970*/  @!P0 NANOSLEEP.SYNCS 0x989680 ;  /* 0x009896800000895d */ /* 0x004fea0003900000 */
[----:B------:R-:W2:Y:S02]  /*b980*/  @!P0 SYNCS.PHASECHK.TRANS64 P0, [R0+URZ], R3 ;  /* 0x00000003000085a7 */ /* 0x000ea400080010ff */
[----:B--2---:R-:W-:Y:S05]  /*b990*/  @!P0 BRA `(.L_x_201) ;  /* 0xfffffffc00f08947 */ /* 0x004fea000383ffff */
[----:B------:R-:W-:Y:S05]  /*b9a0*/  BRA `(.L_x_202) ;  /* 0xffffff78007c7947 */ /* 0x000fea000383ffff */
.L_x_64:
[----:B---3--:R-:W-:-:S07]  /*b9b0*/  MOV R0, UR5 ;  /* 0x0000000500007c02 */ /* 0x008fce0008000f00 */
.L_x_203:
[----:B-1----:R1:W2:Y:S02]  /*b9c0*/  SYNCS.PHASECHK.TRANS64.TRYWAIT P0, [R0+URZ], R3 ;  /* 0x00000003000075a7 */ /* 0x0022a400080011ff */
[----:B--2---:R-:W-:Y:S05]  /*b9d0*/  @!P0 NANOSLEEP.SYNCS 0x989680 ;  /* 0x009896800000895d */ /* 0x004fea0003900000 */
[----:B------:R-:W2:Y:S02]  /*b9e0*/  @!P0 SYNCS.PHASECHK.TRANS64 P0, [R0+URZ], R3 ;  /* 0x00000003000085a7 */ /* 0x000ea400080010ff */
[----:B--2---:R-:W-:Y:S05]  /*b9f0*/  @!P0 BRA `(.L_x_203) ;  /* 0xfffffffc00f08947 */ /* 0x004fea000383ffff */
[----:B------:R-:W-:Y:S05]  /*ba00*/  BRA `(.L_x_204) ;  /* 0xffffff7800887947 */ /* 0x000fea000383ffff */
.L_x_65:
[----:B---3--:R-:W-:-:S07]  /*ba10*/  MOV R0, UR5 ;  /* 0x0000000500007c02 */ /* 0x008fce0008000f00 */
.L_x_205:
[----:B-1----:R1:W2:Y:S02]  /*ba20*/  SYNCS.PHASECHK.TRANS64.TRYWAIT P0, [R0+URZ], R3 ;  /* 0x00000003000075a7 */ /* 0x0022a400080011ff */
[----:B--2---:R-:W-:Y:S05]  /*ba30*/  @!P0 NANOSLEEP.SYNCS 0x989680 ;  /* 0x009896800000895d */ /* 0x004fea0003900000 */
[----:B------:R-:W2:Y:S02]  /*ba40*/  @!P0 SYNCS.PHASECHK.TRANS64 P0, [R0+URZ], R3 ;  /* 0x00000003000085a7 */ /* 0x000ea400080010ff */
[----:B--2---:R-:W-:Y:S05]  /*ba50*/  @!P0 BRA `(.L_x_205) ;  /* 0xfffffffc00f08947 */ /* 0x004fea000383ffff */
[----:B------:R-:W-:Y:S05]  /*ba60*/  BRA `(.L_x_206) ;  /* 0xffffff7800947947 */ /* 0x000fea000383ffff */
.L_x_66:
[----:B---3--:R-:W-:-:S07]  /*ba70*/  MOV R0, UR5 ;  /* 0x0000000500007c02 */ /* 0x008fce0008000f00 */
.L_x_207:
[----:B-1----:R1:W2:Y:S02]  /*ba80*/  SYNCS.PHASECHK.TRANS64.TRYWAIT P0, [R0+URZ], R3 ;  /* 0x00000003000075a7 */ /* 0x0022a400080011ff */
[----:B--2---:R-:W-:Y:S05]  /*ba90*/  @!P0 NANOSLEEP.SYNCS 0x989680 ;  /* 0x009896800000895d */ /* 0x004fea0003900000 */
[----:B------:R-:W2:Y:S02]  /*baa0*/  @!P0 SYNCS.PHASECHK.TRANS64 P0, [R0+URZ], R3 ;  /* 0x00000003000085a7 */ /* 0x000ea400080010ff */
[----:B--2---:R-:W-:Y:S05]  /*bab0*/  @!P0 BRA `(.L_x_207) ;  /* 0xfffffffc00f08947 */ /* 0x004fea000383ffff */
[----:B------:R-:W-:Y:S05]  /*bac0*/  BRA `(.L_x_208) ;  /* 0xffffff7800a07947 */ /* 0x000fea000383ffff */
.L_x_67:
[----:B---3--:R-:W-:-:S07]  /*bad0*/  MOV R0, UR5 ;  /* 0x0000000500007c02 */ /* 0x008fce0008000f00 */
.L_x_209:
[----:B-1----:R1:W2:Y:S02]  /*bae0*/  SYNCS.PHASECHK.TRANS64.TRYWAIT P0, [R0+URZ], R3 ;  /* 0x00000003000075a7 */ /* 0x0022a400080011ff */
[----:B--2---:R-:W-:Y:S05]  /*baf0*/  @!P0 NANOSLEEP.SYNCS 0x989680 ;  /* 0x009896800000895d */ /* 0x004fea0003900000 */
[----:B------:R-:W2:Y:S02]  /*bb00*/  @!P0 SYNCS.PHASECHK.TRANS64 P0, [R0+URZ], R3 ;  /* 0x00000003000085a7 */ /* 0x000ea400080010ff */
[----:B--2---:R-:W-:Y:S05]  /*bb10*/  @!P0 BRA `(.L_x_209) ;  /* 0xfffffffc00f08947 */ /* 0x004fea000383ffff */
[----:B------:R-:W-:Y:S05]  /*bb20*/  BRA `(.L_x_210) ;  /* 0xffffff7800ac7947 */ /* 0x000fea000383ffff */
.L_x_68:
[----:B---3--:R-:W-:-:S07]  /*bb30*/  MOV R0, UR5 ;  /* 0x0000000500007c02 */ /* 0x008fce0008000f00 */
.L_x_211:
[----:B-1----:R1:W2:Y:S02]  /*bb40*/  SYNCS.PHASECHK.TRANS64.TRYWAIT P0, [R0+URZ], R3 ;  /* 0x00000003000075a7 */ /* 0x0022a400080011ff */
[----:B--2---:R-:W-:Y:S05]  /*bb50*/  @!P0 NANOSLEEP.SYNCS 0x989680 ;  /* 0x009896800000895d */ /* 0x004fea0003900000 */
[----:B------:R-:W2:Y:S02]  /*bb60*/  @!P0 SYNCS.PHASECHK.TRANS64 P0, [R0+URZ], R3 ;  /* 0x00000003000085a7 */ /* 0x000ea400080010ff */
[----:B--2---:R-:W-:Y:S05]  /*bb70*/  @!P0 BRA `(.L_x_211) ;  /* 0xfffffffc00f08947 */ /* 0x004fea000383ffff */
[----:B------:R-:W-:Y:S05]  /*bb80*/  BRA `(.L_x_212) ;  /* 0xffffff7800b87947 */ /* 0x000fea000383ffff */
.L_x_71:
[----:B-1----:R1:W2:Y:S02]  /*bb90*/  SYNCS.PHASECHK.TRANS64.TRYWAIT P0, [R0+URZ+0x220], R5 ;  /* 0x00022005000075a7 */ /* 0x0022a400080011ff */
[----:B--2---:R-:W-:Y:S05]  /*bba0*/  @!P0 NANOSLEEP.SYNCS 0x989680 ;  /* 0x009896800000895d */ /* 0x004fea0003900000 */
[----:B------:R-:W2:Y:S02]  /*bbb0*/  @!P0 SYNCS.PHASECHK.TRANS64 P0, [R0+URZ+0x220], R5 ;  /* 0x00022005000085a7 */ /* 0x000ea400080010ff */
[----:B--2---:R-:W-:Y:S05]  /*bbc0*/  @!P0 BRA `(.L_x_71) ;  /* 0xfffffffc00f08947 */ /* 0x004fea000383ffff */
[----:B------:R-:W-:Y:S05]  /*bbd0*/  BRA `(.L_x_213) ;  /* 0xffffff7c00187947 */ /* 0x000fea000383ffff */
.L_x_72:
[----:B------:R-:W-:-:S07]  /*bbe0*/  MOV R0, UR5 ;  /* 0x0000000500007c02 */ /* 0x000fce0008000f00 */
.L_x_214:
[----:B-1----:R1:W2:Y:S02]  /*bbf0*/  SYNCS.PHASECHK.TRANS64.TRYWAIT P0, [R0+URZ+0x1f0], R7 ;  /* 0x0001f007000075a7 */ /* 0x0022a400080011ff */
[----:B--2---:R-:W-:Y:S05]  /*bc00*/  @!P0 NANOSLEEP.SYNCS 0x989680 ;  /* 0x009896800000895d */ /* 0x004fea0003900000 */
[----:B------:R-:W2:Y:S02]  /*bc10*/  @!P0 SYNCS.PHASECHK.TRANS64 P0, [R0+URZ+0x1f0], R7 ;  /* 0x0001f007000085a7 */ /* 0x000ea400080010ff */
[----:B--2---:R-:W-:Y:S05]  /*bc20*/  @!P0 BRA `(.L_x_214) ;  /* 0xfffffffc00f08947 */ /* 0x004fea000383ffff */
[----:B------:R-:W-:Y:S05]  /*bc30*/  BRA `(.L_x_215) ;  /* 0xffffff7c00287947 */ /* 0x000fea000383ffff */
.L_x_73:
[----:B-1----:R1:W2:Y:S02]  /*bc40*/  SYNCS.PHASECHK.TRANS64.TRYWAIT P1, [R0+URZ+0x1e0], R5 ;  /* 0x0001e005000075a7 */ /* 0x0022a400080211ff */
[----:B--2---:R-:W-:Y:S05]  /*bc50*/  @!P1 NANOSLEEP.SYNCS 0x989680 ;  /* 0x009896800000995d */ /* 0x004fea0003900000 */
[----:B------:R-:W2:Y:S02]  /*bc60*/  @!P1 SYNCS.PHASECHK.TRANS64 P1, [R0+URZ+0x1e0], R5 ;  /* 0x0001e005000095a7 */ /* 0x000ea400080210ff */
[----:B--2---:R-:W-:Y:S05]  /*bc70*/  @!P1 BRA `(.L_x_73) ;  /* 0xfffffffc00f09947 */ /* 0x004fea000383ffff */
[----:B------:R-:W-:Y:S05]  /*bc80*/  BRA `(.L_x_216) ;  /* 0xffffff7c00587947 */ /* 0x000fea000383ffff */
.L_x_76:
[----:B------:R-:W-:-:S07]  /*bc90*/  MOV R0, UR5 ;  /* 0x0000000500007c02 */ /* 0x000fce0008000f00 */
.L_x_217:
[----:B-1----:R1:W2:Y:S02]  /*bca0*/  SYNCS.PHASECHK.TRANS64.TRYWAIT P0, [R0+URZ+0x1f0], R3 ;  /* 0x0001f003000075a7 */ /* 0x0022a400080011ff */
[----:B--2---:R-:W-:Y:S05]  /*bcb0*/  @!P0 NANOSLEEP.SYNCS 0x989680 ;  /* 0x009896800000895d */ /* 0x004fea0003900000 */
[----:B------:R-:W2:Y:S02]  /*bcc0*/  @!P0 SYNCS.PHASECHK.TRANS64 P0, [R0+URZ+0x1f0], R3 ;  /* 0x0001f003000085a7 */ /* 0x000ea400080010ff */
[----:B--2---:R-:W-:Y:S05]  /*bcd0*/  @!P0 BRA `(.L_x_217) ;  /* 0xfffffffc00f08947 */ /* 0x004fea000383ffff */
[----:B------:R-:W-:Y:S05]  /*bce0*/  BRA `(.L_x_75) ;  /* 0xffffff7c00ac7947 */ /* 0x000fea000383ffff */
.L_x_85:
[----:B-1----:R-:W-:-:S04]  /*bcf0*/  MOV R4, UR4 ;  /* 0x0000000400047c02 */ /* 0x002fc80008000f00 */
[----:B------:R1:W2:Y:S03]  /*bd00*/  SYNCS.PHASECHK.TRANS64.TRYWAIT P0, [R4+URZ+0x8], R5 ;  /* 0x00000805040075a7 */ /* 0x0002a600080011ff */
[----:B--2---:R-:W-:Y:S05]  /*bd10*/  @!P0 NANOSLEEP.SYNCS 0x989680 ;  /* 0x009896800000895d */ /* 0x004fea0003900000 */
[----:B------:R-:W2:Y:S02]  /*bd20*/  @!P0 SYNCS.PHASECHK.TRANS64 P0, [R4+URZ+0x8], R5 ;  /* 0x00000805040085a7 */ /* 0x000ea400080010ff */
[----:B--2---:R-:W-:Y:S05]  /*bd30*/  @!P0 BRA `(.L_x_85) ;  /* 0xfffffffc00ec8947 */ /* 0x004fea000383ffff */
[----:B------:R-:W-:Y:S05]  /*bd40*/  BRA `(.L_x_84) ;  /* 0xffffff8000607947 */ /* 0x000fea000383ffff */
.L_x_87:
[----:B------:R-:W-:Y:S01]  /*bd50*/  BSSY B0, `(.L_x_218) ;  /* 0x0000006000007945 */ /* 0x000fe20003800000 */
[----:B------:R-:W-:-:S07]  /*bd60*/  MOV R15, 0xffffffff ;  /* 0xffffffff000f7802 */ /* 0x000fce0000000f00 */
[----:B-1---5:R-:W-:Y:S05]  /*bd70*/  WARPSYNC.COLLECTIVE R15, `(.L_x_219) ;  /* 0x000000000f0c7348 */ /* 0x022fea0003c00000 */
[----:B------:R-:W-:Y:S02]  /*bd80*/  ELECT P6, UR79, PT ;  /* 0x00000000004f782f */ /* 0x000fe400038c0000 */
[----:B------:R-:W-:Y:S01]  /*bd90*/  MOV R14, UR79 ;  /* 0x0000004f000e7c02 */ /* 0x000fe20008000f00 */
[----:B-1---5:R-:W-:Y:S10]  /*bda0*/  ENDCOLLECTIVE ;  /* 0x000000000000791b */ /* 0x022ff40003800000 */
.L_x_219:
[----:B------:R-:W-:Y:S05]  /*bdb0*/  BSYNC B0 ;  /* 0x0000000000007941 */ /* 0x000fea0003800000 */
.L_x_218:
[----:B------:R-:W-:Y:S05]  /*bdc0*/  BRA `(.L_x_220) ;  /* 0xffffff8000907947 */ /* 0x000fea000383ffff */
.L_x_89:
[----:B-1----:R-:W-:-:S04]  /*bdd0*/  MOV R2, UR4 ;  /* 0x0000000400027c02 */ /* 0x002fc80008000f00 */
[----:B------:R1:W2:Y:S03]  /*bde0*/  SYNCS.PHASECHK.TRANS64.TRYWAIT P0, [R2+URZ+0x8], R3 ;  /* 0x00000803020075a7 */ /* 0x0002a600080011ff */
[----:B--2---:R-:W-:Y:S05]  /*bdf0*/  @!P0 NANOSLEEP.SYNCS 0x989680 ;  /* 0x009896800000895d */ /* 0x004fea0003900000 */
[----:B------:R-:W2:Y:S02]  /*be00*/  @!P0 SYNCS.PHASECHK.TRANS64 P0, [R2+URZ+0x8], R3 ;  /* 0x00000803020085a7 */ /* 0x000ea400080010ff */
[----:B--2---:R-:W-:Y:S05]  /*be10*/  @!P0 BRA `(.L_x_89) ;  /* 0xfffffffc00ec8947 */ /* 0x004fea000383ffff */
[----:B------:R-:W-:Y:S05]  /*be20*/  BRA `(.L_x_88) ;  /* 0xffffff8000947947 */ /* 0x000fea000383ffff */
.L_x_90:
[----:B-1----:R1:W2:Y:S02]  /*be30*/  SYNCS.PHASECHK.TRANS64.TRYWAIT P0, [R0+URZ+0x1e0], R5 ;  /* 0x0001e005000075a7 */ /* 0x0022a400080011ff */
[----:B--2---:R-:W-:Y:S05]  /*be40*/  @!P0 NANOSLEEP.SYNCS 0x989680 ;  /* 0x009896800000895d */ /* 0x004fea0003900000 */
[----:B------:R-:W2:Y:S02]  /*be50*/  @!P0 SYNCS.PHASECHK.TRANS64 P0, [R0+URZ+0x1e0], R5 ;  /* 0x0001e005000085a7 */ /* 0x000ea400080010ff */
[----:B--2---:R-:W-:Y:S05]  /*be60*/  @!P0 BRA `(.L_x_90) ;  /* 0xfffffffc00f08947 */ /* 0x004fea000383ffff */
[----:B------:R-:W-:Y:S05]  /*be70*/  BRA `(.L_x_221) ;  /* 0xffffff8400687947 */ /* 0x000fea000383ffff */
.L_x_92:
[----:B------:R-:W-:-:S07]  /*be80*/  MOV R0, UR19 ;  /* 0x0000001300007c02 */ /* 0x000fce0008000f00 */
.L_x_222:
[----:B-1----:R1:W2:Y:S02]  /*be90*/  SYNCS.PHASECHK.TRANS64.TRYWAIT P0, [R0+URZ+0x210], R5 ;  /* 0x00021005000075a7 */ /* 0x0022a400080011ff */
[----:B--2---:R-:W-:Y:S05]  /*bea0*/  @!P0 NANOSLEEP.SYNCS 0x989680 ;  /* 0x009896800000895d */ /* 0x004fea0003900000 */
[----:B------:R-:W2:Y:S02]  /*beb0*/  @!P0 SYNCS.PHASECHK.TRANS64 P0, [R0+URZ+0x210], R5 ;  /* 0x00021005000085a7 */ /* 0x000ea400080010ff */
[----:B--2---:R-:W-:Y:S05]  /*bec0*/  @!P0 BRA `(.L_x_222) ;  /* 0xfffffffc00f08947 */ /* 0x004fea000383ffff */
[----:B------:R-:W-:Y:S05]  /*bed0*/  BRA `(.L_x_223) ;  /* 0xffffff8400b07947 */ /* 0x000fea000383ffff */
.L_x_95:
[----:B------:R-:W-:Y:S07]  /*bee0*/  MOV R0, UR7 ;  /* 0x0000000700007c02 */ /* 0x000fee0008000f00 */
.L_x_224:
[----:B-1----:R1:W2:Y:S02]  /*bef0*/  SYNCS.PHASECHK.TRANS64.TRYWAIT P0, [R0+URZ], R5 ;  /* 0x00000005000075a7 */ /* 0x0022a400080011ff */
[----:B--2---:R-:W-:Y:S05]  /*bf00*/  @!P0 NANOSLEEP.SYNCS 0x989680 ;  /* 0x009896800000895d */ /* 0x004fea0003900000 */
[----:B------:R-:W2:Y:S02]  /*bf10*/  @!P0 SYNCS.PHASECHK.TRANS64 P0, [R0+URZ], R5 ;  /* 0x00000005000085a7 */ /* 0x000ea400080010ff */
[----:B--2---:R-:W-:Y:S05]  /*bf20*/  @!P0 BRA `(.L_x_224) ;  /* 0xfffffffc00f08947 */ /* 0x004fea000383ffff */
[----:B------:R-:W-:Y:S05]  /*bf30*/  BRA `(.L_x_94) ;  /* 0xffffff8400c87947 */ /* 0x000fea000383ffff */
.L_x_99:
[----:B-1----:R-:W-:-:S07]  /*bf40*/  MOV R0, UR5 ;  /* 0x0000000500007c02 */ /* 0x002fce0008000f00 */
.L_x_225:
[----:B-1----:R1:W2:Y:S02]  /*bf50*/  SYNCS.PHASECHK.TRANS64.TRYWAIT P0, [R0+URZ], R3 ;  /* 0x00000003000075a7 */ /* 0x0022a400080011ff */
[----:B--2---:R-:W-:Y:S05]  /*bf60*/  @!P0 NANOSLEEP.SYNCS 0x989680 ;  /* 0x009896800000895d */ /* 0x004fea0003900000 */
[----:B------:R-:W2:Y:S02]  /*bf70*/  @!P0 SYNCS.PHASECHK.TRANS64 P0, [R0+URZ], R3 ;  /* 0x00000003000085a7 */ /* 0x000ea400080010ff */
[----:B--2---:R-:W-:Y:S05]  /*bf80*/  @!P0 BRA `(.L_x_225) ;  /* 0xfffffffc00f08947 */ /* 0x004fea000383ffff */
[----:B------:R-:W-:Y:S05]  /*bf90*/  BRA `(.L_x_226) ;  /* 0xffffff8800807947 */ /* 0x000fea000383ffff */
.L_x_102:
[----:B------:R-:W-:-:S07]  /*bfa0*/  MOV R0, UR11 ;  /* 0x0000000b00007c02 */ /* 0x000fce0008000f00 */
.L_x_227:
[----:B-1----:R1:W2:Y:S02]  /*bfb0*/  SYNCS.PHASECHK.TRANS64.TRYWAIT P1, [R0+URZ+0x240], R3 ;  /* 0x00024003000075a7 */ /* 0x0022a400080211ff */
[----:B--2---:R-:W-:Y:S05]  /*bfc0*/  @!P1 NANOSLEEP.SYNCS 0x989680 ;  /* 0x009896800000995d */ /* 0x004fea0003900000 */
[----:B------:R-:W2:Y:S02]  /*bfd0*/  @!P1 SYNCS.PHASECHK.TRANS64 P1, [R0+URZ+0x240], R3 ;  /* 0x00024003000095a7 */ /* 0x000ea400080210ff */
[----:B--2---:R-:W-:Y:S05]  /*bfe0*/  @!P1 BRA `(.L_x_227) ;  /* 0xfffffffc00f09947 */ /* 0x004fea000383ffff */
[----:B------:R-:W-:Y:S05]  /*bff0*/  BRA `(.L_x_228) ;  /* 0xffffff8800cc7947 */ /* 0x000fea000383ffff */
.L_x_107:
[----:B----4-:R4:W1:Y:S02]  /*c000*/  SYNCS.PHASECHK.TRANS64.TRYWAIT P0, [R0+URZ+0x1e0], R3 ;  /* 0x0001e003000075a7 */ /* 0x01086400080011ff */
[----:B-1----:R-:W-:Y:S05]  /*c010*/  @!P0 NANOSLEEP.SYNCS 0x989680 ;  /* 0x009896800000895d */ /* 0x002fea0003900000 */
[----:B------:R-:W1:Y:S02]  /*c020*/  @!P0 SYNCS.PHASECHK.TRANS64 P0, [R0+URZ+0x1e0], R3 ;  /* 0x0001e003000085a7 */ /* 0x000e6400080010ff */
[----:B-1----:R-:W-:Y:S05]  /*c030*/  @!P0 BRA `(.L_x_107) ;  /* 0xfffffffc00f08947 */ /* 0x002fea000383ffff */
[----:B------:R-:W-:Y:S05]  /*c040*/  BRA `(.L_x_229) ;  /* 0xffffff8c00dc7947 */ /* 0x000fea000383ffff */
.L_x_110:
[----:B------:R-:W-:Y:S07]  /*c050*/  MOV R0, UR6 ;  /* 0x0000000600007c02 */ /* 0x000fee0008000f00 */
.L_x_230:
[----:B-1----:R1:W4:Y:S02]  /*c060*/  SYNCS.PHASECHK.TRANS64.TRYWAIT P0, [R0+URZ+0x1d8], R3 ;  /* 0x0001d803000075a7 */ /* 0x00232400080011ff */
[----:B----4-:R-:W-:Y:S05]  /*c070*/  @!P0 NANOSLEEP.SYNCS 0x989680 ;  /* 0x009896800000895d */ /* 0x010fea0003900000 */
[----:B------:R-:W4:Y:S02]  /*c080*/  @!P0 SYNCS.PHASECHK.TRANS64 P0, [R0+URZ+0x1d8], R3 ;  /* 0x0001d803000085a7 */ /* 0x000f2400080010ff */
[----:B----4-:R-:W-:Y:S05]  /*c090*/  @!P0 BRA `(.L_x_230) ;  /* 0xfffffffc00f08947 */ /* 0x010fea000383ffff */
[----:B------:R-:W-:Y:S05]  /*c0a0*/  BRA `(.L_x_109) ;  /* 0xffffff9000bc7947 */ /* 0x000fea000383ffff */
.L_x_113:
[----:B------:R-:W-:Y:S07]  /*c0b0*/  MOV R3, UR6 ;  /* 0x0000000600037c02 */ /* 0x000fee0008000f00 */
.L_x_231:
[----:B-1----:R1:W2:Y:S02]  /*c0c0*/  SYNCS.PHASECHK.TRANS64.TRYWAIT P0, [R3+URZ+0x1b8], R12 ;  /* 0x0001b80c030075a7 */ /* 0x0022a400080011ff */
[----:B--2---:R-:W-:Y:S05]  /*c0d0*/  @!P0 NANOSLEEP.SYNCS 0x989680 ;  /* 0x009896800000895d */ /* 0x004fea0003900000 */
[----:B------:R-:W2:Y:S02]  /*c0e0*/  @!P0 SYNCS.PHASECHK.TRANS64 P0, [R3+URZ+0x1b8], R12 ;  /* 0x0001b80c030085a7 */ /* 0x000ea400080010ff */
[----:B--2---:R-:W-:Y:S05]  /*c0f0*/  @!P0 BRA `(.L_x_231) ;  /* 0xfffffffc00f08947 */ /* 0x004fea000383ffff */
[----:B------:R-:W-:Y:S05]  /*c100*/  BRA `(.L_x_232) ;  /* 0xffffff9400347947 */ /* 0x000fea000383ffff */
.L_x_114:
[----:B-1----:R-:W-:Y:S07]  /*c110*/  MOV R3, UR6 ;  /* 0x0000000600037c02 */ /* 0x002fee0008000f00 */
.L_x_233:
[----:B-1----:R1:W2:Y:S02]  /*c120*/  SYNCS.PHASECHK.TRANS64.TRYWAIT P0, [R3+URZ+0x1c0], R12 ;  /* 0x0001c00c030075a7 */ /* 0x0022a400080011ff */
[----:B--2---:R-:W-:Y:S05]  /*c130*/  @!P0 NANOSLEEP.SYNCS 0x989680 ;  /* 0x009896800000895d */ /* 0x004fea0003900000 */
[----:B------:R-:W2:Y:S02]  /*c140*/  @!P0 SYNCS.PHASECHK.TRANS64 P0, [R3+URZ+0x1c0], R12 ;  /* 0x0001c00c030085a7 */ /* 0x000ea400080010ff */
[----:B--2---:R-:W-:Y:S05]  /*c150*/  @!P0 BRA `(.L_x_233) ;  /* 0xfffffffc00f08947 */ /* 0x004fea000383ffff */
[----:B------:R-:W-:Y:S05]  /*c160*/  BRA `(.L_x_234) ;  /* 0xffffff9400747947 */ /* 0x000fea000383ffff */
.L_x_115:
[----:B------:R-:W-:Y:S07]  /*c170*/  MOV R3, UR6 ;  /* 0x0000000600037c02 */ /* 0x000fee0008000f00 */
.L_x_235:
[----:B-1----:R1:W2:Y:S02]  /*c180*/  SYNCS.PHASECHK.TRANS64.TRYWAIT P0, [R3+URZ+0x1c8], R12 ;  /* 0x0001c80c030075a7 */ /* 0x0022a400080011ff */
[----:B--2---:R-:W-:Y:S05]  /*c190*/  @!P0 NANOSLEEP.SYNCS 0x989680 ;  /* 0x009896800000895d */ /* 0x004fea0003900000 */
[----:B------:R-:W2:Y:S02]  /*c1a0*/  @!P0 SYNCS.PHASECHK.TRANS64 P0, [R3+URZ+0x1c8], R12 ;  /* 0x0001c80c030085a7 */ /* 0x000ea400080010ff */
[----:B--2---:R-:W-:Y:S05]  /*c1b0*/  @!P0 BRA `(.L_x_235) ;  /* 0xfffffffc00f08947 */ /* 0x004fea000383ffff */
[----:B------:R-:W-:Y:S05]  /*c1c0*/  BRA `(.L_x_236) ;  /* 0xffffff9400fc7947 */ /* 0x000fea000383ffff */
.L_x_117:
[----:B------:R-:W-:-:S07]  /*c1d0*/  MOV R0, UR6 ;  /* 0x0000000600007c02 */ /* 0x000fce0008000f00 */
.L_x_237:
[----:B-1----:R1:W2:Y:S02]  /*c1e0*/  SYNCS.PHASECHK.TRANS64.TRYWAIT P0, [R0+URZ+0x1b8], R3 ;  /* 0x0001b803000075a7 */ /* 0x0022a400080011ff */
[----:B--2---:R-:W-:Y:S05]  /*c1f0*/  @!P0 NANOSLEEP.SYNCS 0x989680 ;  /* 0x009896800000895d */ /* 0x004fea0003900000 */
[----:B------:R-:W2:Y:S02]  /*c200*/  @!P0 SYNCS.PHASECHK.TRANS64 P0, [R0+URZ+0x1b8], R3 ;  /* 0x0001b803000085a7 */ /* 0x000ea400080010ff */
[----:B--2---:R-:W-:Y:S05]  /*c210*/  @!P0 BRA `(.L_x_237) ;  /* 0xfffffffc00f08947 */ /* 0x004fea000383ffff */
[----:B------:R-:W-:Y:S05]  /*c220*/  BRA `(.L_x_238) ;  /* 0xffffff98006c7947 */ /* 0x000fea000383ffff */
.L_x_118:
[----:B-1----:R-:W-:-:S07]  /*c230*/  MOV R0, UR6 ;  /* 0x0000000600007c02 */ /* 0x002fce0008000f00 */
.L_x_239:
[----:B-1----:R1:W2:Y:S02]  /*c240*/  SYNCS.PHASECHK.TRANS64.TRYWAIT P0, [R0+URZ+0x1c0], R3 ;  /* 0x0001c003000075a7 */ /* 0x0022a400080011ff */
[----:B--2---:R-:W-:Y:S05]  /*c250*/  @!P0 NANOSLEEP.SYNCS 0x989680 ;  /* 0x009896800000895d */ /* 0x004fea0003900000 */
[----:B------:R-:W2:Y:S02]  /*c260*/  @!P0 SYNCS.PHASECHK.TRANS64 P0, [R0+URZ+0x1c0], R3 ;  /* 0x0001c003000085a7 */ /* 0x000ea400080010ff */
[----:B--2---:R-:W-:Y:S05]  /*c270*/  @!P0 BRA `(.L_x_239) ;  /* 0xfffffffc00f08947 */ /* 0x004fea000383ffff */
[----:B------:R-:W-:Y:S05]  /*c280*/  BRA `(.L_x_240) ;  /* 0xffffff98005c7947 */ /* 0x000fea000383ffff */
.L_x_120:
[----:B--2---:R2:W3:Y:S02]  /*c290*/  SYNCS.PHASECHK.TRANS64.TRYWAIT P0, [R0+URZ+0x1e0], R3 ;  /* 0x0001e003000075a7 */ /* 0x0044e400080011ff */
[----:B---3--:R-:W-:Y:S05]  /*c2a0*/  @!P0 NANOSLEEP.SYNCS 0x989680 ;  /* 0x009896800000895d */ /* 0x008fea0003900000 */
[----:B------:R-:W3:Y:S02]  /*c2b0*/  @!P0 SYNCS.PHASECHK.TRANS64 P0, [R0+URZ+0x1e0], R3 ;  /* 0x0001e003000085a7 */ /* 0x000ee400080010ff */
[----:B---3--:R-:W-:Y:S05]  /*c2c0*/  @!P0 BRA `(.L_x_120) ;  /* 0xfffffffc00f08947 */ /* 0x008fea000383ffff */
[----:B------:R-:W-:Y:S05]  /*c2d0*/  BRA `(.L_x_241) ;  /* 0xffffff9c00287947 */ /* 0x000fea000383ffff */
.L_x_130:
[----:B-1----:R1:W3:Y:S02]  /*c2e0*/  SYNCS.PHASECHK.TRANS64.TRYWAIT P1, [R3+URZ+0x1a0], R0 ;  /* 0x0001a000030075a7 */ /* 0x0022e400080211ff */
[----:B---3--:R-:W-:Y:S05]  /*c2f0*/  @!P1 NANOSLEEP.SYNCS 0x989680 ;  /* 0x009896800000995d */ /* 0x008fea0003900000 */
[----:B------:R-:W3:Y:S02]  /*c300*/  @!P1 SYNCS.PHASECHK.TRANS64 P1, [R3+URZ+0x1a0], R0 ;  /* 0x0001a000030095a7 */ /* 0x000ee400080210ff */
[----:B---3--:R-:W-:Y:S05]  /*c310*/  @!P1 BRA `(.L_x_130) ;  /* 0xfffffffc00f09947 */ /* 0x008fea000383ffff */
[----:B------:R-:W-:Y:S05]  /*c320*/  BRA `(.L_x_129) ;  /* 0xffffffa800447947 */ /* 0x000fea000383ffff */
.L_x_132:
[----:B---3--:R3:W4:Y:S02]  /*c330*/  SYNCS.PHASECHK.TRANS64.TRYWAIT P0, [R168+URZ+0x200], R5 ;  /* 0x00020005a80075a7 */ /* 0x00872400080011ff */
[----:B----4-:R-:W-:Y:S05]  /*c340*/  @!P0 NANOSLEEP.SYNCS 0x989680 ;  /* 0x009896800000895d */ /* 0x010fea0003900000 */
[----:B------:R-:W4:Y:S02]  /*c350*/  @!P0 SYNCS.PHASECHK.TRANS64 P0, [R168+URZ+0x200], R5 ;  /* 0x00020005a80085a7 */ /* 0x000f2400080010ff */
[----:B----4-:R-:W-:Y:S05]  /*c360*/  @!P0 BRA `(.L_x_132) ;  /* 0xfffffffc00f08947 */ /* 0x010fea000383ffff */
[----:B------:R-:W-:Y:S05]  /*c370*/  BRA `(.L_x_131) ;  /* 0xffffffa800a07947 */ /* 0x000fea000383ffff */
.L_x_142:
[----:B--2---:R2:W3:Y:S02]  /*c380*/  SYNCS.PHASECHK.TRANS64.TRYWAIT P0, [R6+URZ+0x1a0], R5 ;  /* 0x0001a005060075a7 */ /* 0x0044e400080011ff */
[----:B---3--:R-:W-:Y:S05]  /*c390*/  @!P0 NANOSLEEP.SYNCS 0x989680 ;  /* 0x009896800000895d */ /* 0x008fea0003900000 */
[----:B------:R-:W3:Y:S02]  /*c3a0*/  @!P0 SYNCS.PHASECHK.TRANS64 P0, [R6+URZ+0x1a0], R5 ;  /* 0x0001a005060085a7 */ /* 0x000ee400080010ff */
[----:B---3--:R-:W-:Y:S05]  /*c3b0*/  @!P0 BRA `(.L_x_142) ;  /* 0xfffffffc00f08947 */ /* 0x008fea000383ffff */
[----:B------:R-:W-:Y:S05]  /*c3c0*/  BRA `(.L_x_141) ;  /* 0xffffffbc00c87947 */ /* 0x000fea000383ffff */
.L_x_152:
[----:B-1----:R1:W2:Y:S02]  /*c3d0*/  SYNCS.PHASECHK.TRANS64.TRYWAIT P0, [R3+URZ+0x1a0], R8 ;  /* 0x0001a008030075a7 */ /* 0x0022a400080011ff */
[----:B--2---:R-:W-:Y:S05]  /*c3e0*/  @!P0 NANOSLEEP.SYNCS 0x989680 ;  /* 0x009896800000895d */ /* 0x004fea0003900000 */
[----:B------:R-:W2:Y:S02]  /*c3f0*/  @!P0 SYNCS.PHASECHK.TRANS64 P0, [R3+URZ+0x1a0], R8 ;  /* 0x0001a008030085a7 */ /* 0x000ea400080010ff */
[----:B--2---:R-:W-:Y:S05]  /*c400*/  @!P0 BRA `(.L_x_152) ;  /* 0xfffffffc00f08947 */ /* 0x004fea000383ffff */
[----:B------:R-:W-:Y:S05]  /*c410*/  BRA `(.L_x_151) ;  /* 0xffffffd400587947 */ /* 0x000fea000383ffff */
        .weak           $__internal_0_$__cuda_sm10x_tcgen05_guardrail_trap_col_being_dealloced_not_returned_by_alloc
        .type           $__internal_0_$__cuda_sm10x_tcgen05_guardrail_trap_col_being_dealloced_not_returned_by_alloc,@function
        .size           $__internal_0_$__cuda_sm10x_tcgen05_guardrail_trap_col_being_dealloced_not_returned_by_alloc,($__internal_1_$__cuda_sm10x_tcgen05_guardrail_trap_phase_invalid_during_alloc - $__internal_0_$__cuda_sm10x_tcgen05_guardrail_trap_col_being_dealloced_not_returned_by_alloc)
$__internal_0_$__cuda_sm10x_tcgen05_guardrail_trap_col_being_dealloced_not_returned_by_alloc:
[----:B------:R-:W-:Y:S05]  /*c420*/  BPT.TRAP 0x1 ;  /* 0x000000040000795c */ /* 0x000fea0000300000 */
[----:B------:R-:W-:-:S04]  /*c430*/  HFMA2 R3, -RZ, RZ, 0, 0 ;  /* 0x00000000ff037431 */ /* 0x000fc800000001ff */
[----:B------:R-:W-:Y:S05]  /*c440*/  RET.REL.NODEC R2 `(_ZN7cutlass13device_kernelINS_4gemm6kernel13GemmUniversalIN4cute5tupleIJiiiiEEENS1_10collective13CollectiveMmaINS1_35MainloopSm100TmaUmmaWarpSpecializedILi26ELi2ELi2ENS5_IJNS4_1CILi2EEENSA_ILi1EEESC_EEEEENS5_IJNSA_ILi256EEENSA_ILi192EEENSA_ILi32EEEEEEaNS5_IJlSC_lEEEaSJ_NS4_8TiledMMAINS4_8MMA_AtomIJNS4_21SM100_MMA_S8_2x1SM_SSIaaiLi256ELi192ELNS4_4UMMA5MajorE0ELSO_0ELNSN_8SaturateE0EEEEEENS4_6LayoutINS5_IJSC_SC_SC_EEENS5_IJNSA_ILi0EEESU_SU_EEEEENS5_IJNS4_10UnderscoreESX_SX_EEEEENS4_18SM100_TMA_2SM_LOADENS4_14ComposedLayoutINS4_7SwizzleILi1ELi4ELi3EEENS4_18smem_ptr_flag_bitsILi8EEENSS_INS5_IJNSA_ILi8EEESH_EEENS5_IJSH_SC_EEEEEEEvNS4_8identityES10_S1A_vS1B_EENS_8epilogue10collective18CollectiveEpilogueINS1D_23Sm100TmaWarpSpecializedILi3ELi2ELi64ELb0ELb0EEEJNS5_IJNSA_ILi128EEESG_SH_EEENS5_IJNSS_IS1I_SC_EENSS_INSA_ILi64EEESC_EEEEEaSJ_aSJ_NS1D_6fusion15FusionCallbacksIS1H_NS1O_17LinearCombinationIaiaiLNS_15FloatRoundStyleE2EEES1J_S1N_JEEENS4_5SM1004TMEM4LOAD26SM100_TMEM_LOAD_32dp32b64xENS4_13SM90_TMA_LOADENS11_INS12_ILi2ELi4ELi3EEES15_NSS_INS5_IJS16_S1L_EEENS5_IJS1L_SC_EEEEEEENS4_39AutoVectorizingCopyWithAssumedAlignmentILi128EEENS4_14SM90_TMA_STOREES23_S25_S25_EEEvvEEEEvNT_6ParamsE) ;  /* 0xffffff3802ec7950 */ /* 0x000fea0003c3ffff */
        .weak           $__internal_1_$__cuda_sm10x_tcgen05_guardrail_trap_phase_invalid_during_alloc
        .type           $__internal_1_$__cuda_sm10x_tcgen05_guardrail_trap_phase_invalid_during_alloc,@function
        .size           $__internal_1_$__cuda_sm10x_tcgen05_guardrail_trap_phase_invalid_during_alloc,($__internal_2_$__cuda_sm10x_tcgen05_guardrail_trap_unallocated_columns_being_dealloced - $__internal_1_$__cuda_sm10x_tcgen05_guardrail_trap_phase_invalid_during_alloc)
$__internal_1_$__cuda_sm10x_tcgen05_guardrail_trap_phase_invalid_during_alloc:
[----:B------:R-:W-:Y:S05]  /*c450*/  BPT.TRAP 0x1 ;  /* 0x000000040000795c */ /* 0x000fea0000300000 */
[----:B------:R-:W-:-:S04]  /*c460*/  MOV R3, 0x0 ;  /* 0x0000000000037802 */ /* 0x000fc80000000f00 */
[----:B------:R-:W-:Y:S05]  /*c470*/  RET.REL.NODEC R2 `(_ZN7cutlass13device_kernelINS_4gemm6kernel13GemmUniversalIN4cute5tupleIJiiiiEEENS1_10collective13CollectiveMmaINS1_35MainloopSm100TmaUmmaWarpSpecializedILi26ELi2ELi2ENS5_IJNS4_1CILi2EEENSA_ILi1EEESC_EEEEENS5_IJNSA_ILi256EEENSA_ILi192EEENSA_ILi32EEEEEEaNS5_IJlSC_lEEEaSJ_NS4_8TiledMMAINS4_8MMA_AtomIJNS4_21SM100_MMA_S8_2x1SM_SSIaaiLi256ELi192ELNS4_4UMMA5MajorE0ELSO_0ELNSN_8SaturateE0EEEEEENS4_6LayoutINS5_IJSC_SC_SC_EEENS5_IJNSA_ILi0EEESU_SU_EEEEENS5_IJNS4_10UnderscoreESX_SX_EEEEENS4_18SM100_TMA_2SM_LOADENS4_14ComposedLayoutINS4_7SwizzleILi1ELi4ELi3EEENS4_18smem_ptr_flag_bitsILi8EEENSS_INS5_IJNSA_ILi8EEESH_EEENS5_IJSH_SC_EEEEEEEvNS4_8identityES10_S1A_vS1B_EENS_8epilogue10collective18CollectiveEpilogueINS1D_23Sm100TmaWarpSpecializedILi3ELi2ELi64ELb0ELb0EEEJNS5_IJNSA_ILi128EEESG_SH_EEENS5_IJNSS_IS1I_SC_EENSS_INSA_ILi64EEESC_EEEEEaSJ_aSJ_NS1D_6fusion15FusionCallbacksIS1H_NS1O_17LinearCombinationIaiaiLNS_15FloatRoundStyleE2EEES1J_S1N_JEEENS4_5SM1004TMEM4LOAD26SM100_TMEM_LOAD_32dp32b64xENS4_13SM90_TMA_LOADENS11_INS12_ILi2ELi4ELi3EEES15_NSS_INS5_IJS16_S1L_EEENS5_IJS1L_SC_EEEEEEENS4_39AutoVectorizingCopyWithAssumedAlignmentILi128EEENS4_14SM90_TMA_STOREES23_S25_S25_EEEvvEEEEvNT_6ParamsE) ;  /* 0xffffff3802e07950 */ /* 0x000fea0003c3ffff */
        .weak           $__internal_2_$__cuda_sm10x_tcgen05_guardrail_trap_unallocated_columns_being_dealloced
        .type           $__internal_2_$__cuda_sm10x_tcgen05_guardrail_trap_unallocated_columns_being_dealloced,@function
        .size           $__internal_2_$__cuda_sm10x_tcgen05_guardrail_trap_unallocated_columns_being_dealloced,(.L_x_243 - $__internal_2_$__cuda_sm10x_tcgen05_guardrail_trap_unallocated_columns_being_dealloced)
$__internal_2_$__cuda_sm10x_tcgen05_guardrail_trap_unallocated_columns_being_dealloced:
[----:B------:R-:W-:Y:S05]  /*c480*/  BPT.TRAP 0x1 ;  /* 0x000000040000795c */ /* 0x000fea0000300000 */
[----:B------:R-:W-:-:S04]  /*c490*/  HFMA2 R3, -RZ, RZ, 0, 0 ;  /* 0x00000000ff037431 */ /* 0x000fc800000001ff */
[----:B------:R-:W-:Y:S05]  /*c4a0*/  RET.REL.NODEC R2 `(_ZN7cutlass13device_kernelINS_4gemm6kernel13GemmUniversalIN4cute5tupleIJiiiiEEENS1_10collective13CollectiveMmaINS1_35MainloopSm100TmaUmmaWarpSpecializedILi26ELi2ELi2ENS5_IJNS4_1CILi2EEENSA_ILi1EEESC_EEEEENS5_IJNSA_ILi256EEENSA_ILi192EEENSA_ILi32EEEEEEaNS5_IJlSC_lEEEaSJ_NS4_8TiledMMAINS4_8MMA_AtomIJNS4_21SM100_MMA_S8_2x1SM_SSIaaiLi256ELi192ELNS4_4UMMA5MajorE0ELSO_0ELNSN_8SaturateE0EEEEEENS4_6LayoutINS5_IJSC_SC_SC_EEENS5_IJNSA_ILi0EEESU_SU_EEEEENS5_IJNS4_10UnderscoreESX_SX_EEEEENS4_18SM100_TMA_2SM_LOADENS4_14ComposedLayoutINS4_7SwizzleILi1ELi4ELi3EEENS4_18smem_ptr_flag_bitsILi8EEENSS_INS5_IJNSA_ILi8EEESH_EEENS5_IJSH_SC_EEEEEEEvNS4_8identityES10_S1A_vS1B_EENS_8epilogue10collective18CollectiveEpilogueINS1D_23Sm100TmaWarpSpecializedILi3ELi2ELi64ELb0ELb0EEEJNS5_IJNSA_ILi128EEESG_SH_EEENS5_IJNSS_IS1I_SC_EENSS_INSA_ILi64EEESC_EEEEEaSJ_aSJ_NS1D_6fusion15FusionCallbacksIS1H_NS1O_17LinearCombinationIaiaiLNS_15FloatRoundStyleE2EEES1J_S1N_JEEENS4_5SM1004TMEM4LOAD26SM100_TMEM_LOAD_32dp32b64xENS4_13SM90_TMA_LOADENS11_INS12_ILi2ELi4ELi3EEES15_NSS_INS5_IJS16_S1L_EEENS5_IJS1L_SC_EEEEEEENS4_39AutoVectorizingCopyWithAssumedAlignmentILi128EEENS4_14SM90_TMA_STOREES23_S25_S25_EEEvvEEEEvNT_6ParamsE) ;  /* 0xffffff3802d47950 */ /* 0x000fea0003c3ffff */
.L_x_242:
[----:B------:R-:W-:-:S00]  /*c4b0*/  BRA `(.L_x_242) ;  /* 0xfffffffc00fc7947 */ /* 0x000fc0000383ffff */
[----:B------:R-:W-:-:S00]  /*c4c0*/  NOP ;  /* 0x0000000000007918 */ /* 0x000fc00000000000 */
        /* <DEDUP_REMOVED lines=11> */
.L_x_243:


//--------------------- .nv.global.init           --------------------------
	.section	.nv.global.init,"aw",@progbits
.nv.global.init:
	.type		$str$27,@object
	.size		$str$27,($str$28 - $str$27)
$str$27:
        /*0000*/ 	.byte	0x28, 0x61, 0x64, 0x64, 0x72, 0x65, 0x73, 0x73, 0x20, 0x26, 0x20, 0x6d, 0x61, 0x73, 0x6b, 0x29
        /*0010*/ 	.byte	0x20, 0x3d, 0x3d, 0x20, 0x30, 0x00
	.type		$str$28,@object
	.size		$str$28,($str$26 - $str$28)
$str$28:
        /*0016*/ 	.byte	0x2f, 0x74, 0x6d, 0x70, 0x2f, 0x63, 0x75, 0x74, 0x6c, 0x61, 0x73, 0x73, 0x5f, 0x73, 0x77, 0x65
        /*0026*/ 	.byte	0x65, 0x70, 0x5f, 0x73, 0x72, 0x63, 0x2f, 0x69, 0x6e, 0x63, 0x6c, 0x75, 0x64, 0x65, 0x2f, 0x63
        /*0036*/ 	.byte	0x75, 0x74, 0x65, 0x2f, 0x70, 0x6f, 0x69, 0x6e, 0x74, 0x65, 0x72, 0x5f, 0x66, 0x6c, 0x61, 0x67
        /*0046*/ 	.byte	0x67, 0x65, 0x64, 0x2e, 0x68, 0x70, 0x70, 0x00
	.type		$str$26,@object
	.size		$str$26,($str$25 - $str$26)
$str$26:
        /*004e*/ 	.byte	0x2f, 0x74, 0x6d, 0x70, 0x2f, 0x63, 0x75, 0x74, 0x6c, 0x61, 0x73, 0x73, 0x5f, 0x73, 0x77, 0x65
        /*005e*/ 	.byte	0x65, 0x70, 0x5f, 0x73, 0x72, 0x63, 0x2f, 0x69, 0x6e, 0x63, 0x6c, 0x75, 0x64, 0x65, 0x2f, 0x63
        /*006e*/ 	.byte	0x75, 0x74, 0x65, 0x2f, 0x61, 0x74, 0x6f, 0x6d, 0x2f, 0x63, 0x6f, 0x70, 0x79, 0x5f, 0x74, 0x72
        /*007e*/ 	.byte	0x61, 0x69, 0x74, 0x73, 0x5f, 0x73, 0x6d, 0x31, 0x30, 0x30, 0x2e, 0x68, 0x70, 0x70, 0x00
	.type		$str$25,@object
	.size		$str$25,(__unnamed_1 - $str$25)
$str$25:
        /*008d*/ 	.byte	0x28, 0x28, 0x75, 0x69, 0x6e, 0x74, 0x33, 0x32, 0x5f, 0x74, 0x28, 0x74, 0x68, 0x72, 0x65, 0x61
        /*009d*/ 	.byte	0x64, 0x49, 0x64, 0x78, 0x2e, 0x78, 0x29, 0x20, 0x2f, 0x20, 0x33, 0x32, 0x29, 0x20, 0x25, 0x20
        /*00ad*/ 	.byte	0x34, 0x29, 0x20, 0x3d, 0x3d, 0x20, 0x28, 0x28, 0x28, 0x74, 0x6d, 0x65, 0x6d, 0x5f, 0x61, 0x64
        /*00bd*/ 	.byte	0x64, 0x72, 0x20, 0x3e, 0x3e, 0x20, 0x31, 0x36, 0x29, 0x20, 0x2f, 0x20, 0x33, 0x32, 0x29, 0x20
        /*00cd*/ 	.byte	0x25, 0x20, 0x34, 0x29, 0x00
	.type		__unnamed_1,@object
	.size		__unnamed_1,(__unnamed_2 - __unnamed_1)
__unnamed_1:
        /*00d2*/ 	.byte	0x61, 0x75, 0x74, 0x6f, 0x20, 0x63, 0x75, 0x74, 0x65, 0x3a, 0x3a, 0x61, 0x73, 0x5f, 0x70, 0x6f
        /* <DEDUP_REMOVED lines=24> */
        /*0262*/ 	.byte	0x5d, 0x00
	.type		__unnamed_2,@object
	.size		__unnamed_2,(__unnamed_3 - __unnamed_2)
__unnamed_2:
        /* <DEDUP_REMOVED lines=26> */
	.type		__unnamed_3,@object
	.size		__unnamed_3,(.L_3 - __unnamed_3)
__unnamed_3:
        /* <DEDUP_REMOVED lines=42> */
        /*0696*/ 	.byte	0x43, 0x3c, 0x30, 0x3e, 0x3e, 0x3e, 0x3e, 0x5d, 0x00
.L_3:


//--------------------- .nv.shared._ZN7cutlass13device_kernelINS_4gemm6kernel13GemmUniversalIN4cute5tupleIJiiiiEEENS1_10collective13CollectiveMmaINS1_35MainloopSm100TmaUmmaWarpSpecializedILi26ELi2ELi2ENS5_IJNS4_1CILi2EEENSA_ILi1EEESC_EEEEENS5_IJNSA_ILi256EEENSA_ILi192EEENSA_ILi32EEEEEEaNS5_IJlSC_lEEEaSJ_NS4_8TiledMMAINS4_8MMA_AtomIJNS4_21SM100_MMA_S8_2x1SM_SSIaaiLi256ELi192ELNS4_4UMMA5MajorE0ELSO_0ELNSN_8SaturateE0EEEEEENS4_6LayoutINS5_IJSC_SC_SC_EEENS5_IJNSA_ILi0EEESU_SU_EEEEENS5_IJNS4_10UnderscoreESX_SX_EEEEENS4_18SM100_TMA_2SM_LOADENS4_14ComposedLayoutINS4_7SwizzleILi1ELi4ELi3EEENS4_18smem_ptr_flag_bitsILi8EEENSS_INS5_IJNSA_ILi8EEESH_EEENS5_IJSH_SC_EEEEEEEvNS4_8identityES10_S1A_vS1B_EENS_8epilogue10collective18CollectiveEpilogueINS1D_23Sm100TmaWarpSpecializedILi3ELi2ELi64ELb0ELb0EEEJNS5_IJNSA_ILi128EEESG_SH_EEENS5_IJNSS_IS1I_SC_EENSS_INSA_ILi64EEESC_EEEEEaSJ_aSJ_NS1D_6fusion15FusionCallbacksIS1H_NS1O_17LinearCombinationIaiaiLNS_15FloatRoundStyleE2EEES1J_S1N_JEEENS4_5SM1004TMEM4LOAD26SM100_TMEM_LOAD_32dp32b64xENS4_13SM90_TMA_LOADENS11_INS12_ILi2ELi4ELi3EEES15_NSS_INS5_IJS16_S1L_EEENS5_IJS1L_SC_EEEEEEENS4_39AutoVectorizingCopyWithAssumedAlignmentILi128EEENS4_14SM90_TMA_STOREES23_S25_S25_EEEvvEEEEvNT_6ParamsE --------------------------
	.section	.nv.shared._ZN7cutlass13device_kernelINS_4gemm6kernel13GemmUniversalIN4cute5tupleIJiiiiEEENS1_10collective13CollectiveMmaINS1_35MainloopSm100TmaUmmaWarpSpecializedILi26ELi2ELi2ENS5_IJNS4_1CILi2EEENSA_ILi1EEESC_EEEEENS5_IJNSA_ILi256EEENSA_ILi192EEENSA_ILi32EEEEEEaNS5_IJlSC_lEEEaSJ_NS4_8TiledMMAINS4_8MMA_AtomIJNS4_21SM100_MMA_S8_2x1SM_SSIaaiLi256ELi192ELNS4_4UMMA5MajorE0ELSO_0ELNSN_8SaturateE0EEEEEENS4_6LayoutINS5_IJSC_SC_SC_EEENS5_IJNSA_ILi0EEESU_SU_EEEEENS5_IJNS4_10UnderscoreESX_SX_EEEEENS4_18SM100_TMA_2SM_LOADENS4_14ComposedLayoutINS4_7SwizzleILi1ELi4ELi3EEENS4_18smem_ptr_flag_bitsILi8EEENSS_INS5_IJNSA_ILi8EEESH_EEENS5_IJSH_SC_EEEEEEEvNS4_8identityES10_S1A_vS1B_EENS_8epilogue10collective18CollectiveEpilogueINS1D_23Sm100TmaWarpSpecializedILi3ELi2ELi64ELb0ELb0EEEJNS5_IJNSA_ILi128EEESG_SH_EEENS5_IJNSS_IS1I_SC_EENSS_INSA_ILi64EEESC_EEEEEaSJ_aSJ_NS1D_6fusion15FusionCallbacksIS1H_NS1O_17LinearCombinationIaiaiLNS_15FloatRoundStyleE2EEES1J_S1N_JEEENS4_5SM1004TMEM4LOAD26SM100_TMEM_LOAD_32dp32b64xENS4_13SM90_TMA_LOADENS11_INS12_ILi2ELi4ELi3EEES15_NSS_INS5_IJS16_S1L_EEENS5_IJS1L_SC_EEEEEEENS4_39AutoVectorizingCopyWithAssumedAlignmentILi128EEENS4_14SM90_TMA_STOREES23_S25_S25_EEEvvEEEEvNT_6ParamsE,"aw",@nobits
	.sectionflags	@""
	.align	16
	.zero		1024


//--------------------- .nv.shared.reserved.0     --------------------------
	.section	.nv.shared.reserved.0,"aw",@nobits
	.weak		__nv_reservedSMEM_offset_0_alias
	.size		__nv_reservedSMEM_offset_0_alias, 0, 64
	.other		__nv_reservedSMEM_offset_0_alias,@"STO_CUDA_RESERVED_SHARED STV_DEFAULT"
__nv_reservedSMEM_offset_0_alias:
	.zero		0
.nv.shared.reserved.0:
	.zero		64
	.weak		__nv_reservedSMEM_tcgen05_partition
	.type		__nv_reservedSMEM_tcgen05_partition,@object
	.size		__nv_reservedSMEM_tcgen05_partition,(.L_0 - __nv_reservedSMEM_tcgen05_partition)
__nv_reservedSMEM_tcgen05_partition:
	.zero		32
.L_0:


//--------------------- .nv.global                --------------------------
	.section	.nv.global,"aw",@nobits
.nv.global:
	.type		_ZN40_INTERNAL_ba7ebaa8_4_k_cu_e1c18a56_213014cute1_E,@object
	.size		_ZN40_INTERNAL_ba7ebaa8_4_k_cu_e1c18a56_213014cute1_E,(_ZN40_INTERNAL_ba7ebaa8_4_k_cu_e1c18a56_213014cuda3std3__45__cpo6cbeginE - _ZN40_INTERNAL_ba7ebaa8_4_k_cu_e1c18a56_213014cute1_E)
_ZN40_INTERNAL_ba7ebaa8_4_k_cu_e1c18a56_213014cute1_E:
	.zero		1
	.type		_ZN40_INTERNAL_ba7ebaa8_4_k_cu_e1c18a56_213014cuda3std3__45__cpo6cbeginE,@object
	.size		_ZN40_INTERNAL_ba7ebaa8_4_k_cu_e1c18a56_213014cuda3std3__45__cpo6cbeginE,(_ZN40_INTERNAL_ba7ebaa8_4_k_cu_e1c18a56_213014cuda3std3__48in_placeE - _ZN40_INTERNAL_ba7ebaa8_4_k_cu_e1c18a56_213014cuda3std3__45__cpo6cbeginE)
_ZN40_INTERNAL_ba7ebaa8_4_k_cu_e1c18a56_213014cuda3std3__45__cpo6cbeginE:
	.zero		1
	.type		_ZN40_INTERNAL_ba7ebaa8_4_k_cu_e1c18a56_213014cuda3std3__48in_placeE,@object
	.size		_ZN40_INTERNAL_ba7ebaa8_4_k_cu_e1c18a56_213014cuda3std3__48in_placeE,(_ZN40_INTERNAL_ba7ebaa8_4_k_cu_e1c18a56_213014cuda3std6ranges3__45__cpo9iter_moveE - _ZN40_INTERNAL_ba7ebaa8_4_k_cu_e1c18a56_213014cuda3std3__48in_placeE)
_ZN40_INTERNAL_ba7ebaa8_4_k_cu_e1c18a56_213014cuda3std3__48in_placeE:
	.zero		1
	.type		_ZN40_INTERNAL_ba7ebaa8_4_k_cu_e1c18a56_213014cuda3std6ranges3__45__cpo9iter_moveE,@object
	.size		_ZN40_INTERNAL_ba7ebaa8_4_k_cu_e1c18a56_213014cuda3std6ranges3__45__cpo9iter_moveE,(_ZN40_INTERNAL_ba7ebaa8_4_k_cu_e1c18a56_213014cuda3std3__45__cpo5beginE - _ZN40_INTERNAL_ba7ebaa8_4_k_cu_e1c18a56_213014cuda3std6ranges3__45__cpo9iter_moveE)
_ZN40_INTERNAL_ba7ebaa8_4_k_cu_e1c18a56_213014cuda3std6ranges3__45__cpo9iter_moveE:
	.zero		1
	.type		_ZN40_INTERNAL_ba7ebaa8_4_k_cu_e1c18a56_213014cuda3std3__45__cpo5beginE,@object
	.size		_ZN40_INTERNAL_ba7ebaa8_4_k_cu_e1c18a56_213014cuda3std3__45__cpo5beginE,(_ZN40_INTERNAL_ba7ebaa8_4_k_cu_e1c18a56_213014cuda3std3__442_GLOBAL__N__ba7ebaa8_4_k_cu_e1c18a56_213016ignoreE - _ZN40_INTERNAL_ba7ebaa8_4_k_cu_e1c18a56_213014cuda3std3__45__cpo5beginE)
_ZN40_INTERNAL_ba7ebaa8_4_k_cu_e1c18a56_213014cuda3std3__45__cpo5beginE:
	.zero		1
	.type		_ZN40_INTERNAL_ba7ebaa8_4_k_cu_e1c18a56_213014cuda3std3__442_GLOBAL__N__ba7ebaa8_4_k_cu_e1c18a56_213016ignoreE,@object
	.size		_ZN40_INTERNAL_ba7ebaa8_4_k_cu_e1c18a56_213014cuda3std3__442_GLOBAL__N__ba7ebaa8_4_k_cu_e1c18a56_213016ignoreE,(_ZN40_INTERNAL_ba7ebaa8_4_k_cu_e1c18a56_213014cute7productE - _ZN40_INTERNAL_ba7ebaa8_4_k_cu_e1c18a56_213014cuda3std3__442_GLOBAL__N__ba7ebaa8_4_k_cu_e1c18a56_213016ignoreE)
_ZN40_INTERNAL_ba7ebaa8_4_k_cu_e1c18a56_213014cuda3std3__442_GLOBAL__N__ba7ebaa8_4_k_cu_e1c18a56_213016ignoreE:
	.zero		1
	.type		_ZN40_INTERNAL_ba7ebaa8_4_k_cu_e1c18a56_213014cute7productE,@object
	.size		_ZN40_INTERNAL_ba7ebaa8_4_k_cu_e1c18a56_213014cute7productE,(_ZN40_INTERNAL_ba7ebaa8_4_k_cu_e1c18a56_213014cuda3std3__45__cpo3endE - _ZN40_INTERNAL_ba7ebaa8_4_k_cu_e1c18a56_213014cute7productE)
_ZN40_INTERNAL_ba7ebaa8_4_k_cu_e1c18a56_213014cute7productE:
	.zero		1
	.type		_ZN40_INTERNAL_ba7ebaa8_4_k_cu_e1c18a56_213014cuda3std3__45__cpo3endE,@object
	.size		_ZN40_INTERNAL_ba7ebaa8_4_k_cu_e1c18a56_213014cuda3std3__45__cpo3endE,(_ZN40_INTERNAL_ba7ebaa8_4_k_cu_e1c18a56_213014cuda3std3__419piecewise_constructE - _ZN40_INTERNAL_ba7ebaa8_4_k_cu_e1c18a56_213014cuda3std3__45__cpo3endE)
_ZN40_INTERNAL_ba7ebaa8_4_k_cu_e1c18a56_213014cuda3std3__45__cpo3endE:
	.zero		1
	.type		_ZN40_INTERNAL_ba7ebaa8_4_k_cu_e1c18a56_213014cuda3std3__419piecewise_constructE,@object
	.size		_ZN40_INTERNAL_ba7ebaa8_4_k_cu_e1c18a56_213014cuda3std3__419piecewise_constructE,(_ZN40_INTERNAL_ba7ebaa8_4_k_cu_e1c18a56_213014cuda3std3__45__cpo4cendE - _ZN40_INTERNAL_ba7ebaa8_4_k_cu_e1c18a56_213014cuda3std3__419piecewise_constructE)
_ZN40_INTERNAL_ba7ebaa8_4_k_cu_e1c18a56_213014cuda3std3__419piecewise_constructE:
	.zero		1
	.type		_ZN40_INTERNAL_ba7ebaa8_4_k_cu_e1c18a56_213014cuda3std3__45__cpo4cendE,@object
	.size		_ZN40_INTERNAL_ba7ebaa8_4_k_cu_e1c18a56_213014cuda3std3__45__cpo4cendE,(_ZN40_INTERNAL_ba7ebaa8_4_k_cu_e1c18a56_213014cuda3std6ranges3__45__cpo4swapE - _ZN40_INTERNAL_ba7ebaa8_4_k_cu_e1c18a56_213014cuda3std3__45__cpo4cendE)
_ZN40_INTERNAL_ba7ebaa8_4_k_cu_e1c18a56_213014cuda3std3__45__cpo4cendE:
	.zero		1
	.type		_ZN40_INTERNAL_ba7ebaa8_4_k_cu_e1c18a56_213014cuda3std6ranges3__45__cpo4swapE,@object
	.size		_ZN40_INTERNAL_ba7ebaa8_4_k_cu_e1c18a56_213014cuda3std6ranges3__45__cpo4swapE,(.L_11 - _ZN40_INTERNAL_ba7ebaa8_4_k_cu_e1c18a56_213014cuda3std6ranges3__45__cpo4swapE)
_ZN40_INTERNAL_ba7ebaa8_4_k_cu_e1c18a56_213014cuda3std6ranges3__45__cpo4swapE:
	.zero		1
.L_11:


//--------------------- .nv.constant0._ZN7cutlass13device_kernelINS_4gemm6kernel13GemmUniversalIN4cute5tupleIJiiiiEEENS1_10collective13CollectiveMmaINS1_35MainloopSm100TmaUmmaWarpSpecializedILi26ELi2ELi2ENS5_IJNS4_1CILi2EEENSA_ILi1EEESC_EEEEENS5_IJNSA_ILi256EEENSA_ILi192EEENSA_ILi32EEEEEEaNS5_IJlSC_lEEEaSJ_NS4_8TiledMMAINS4_8MMA_AtomIJNS4_21SM100_MMA_S8_2x1SM_SSIaaiLi256ELi192ELNS4_4UMMA5MajorE0ELSO_0ELNSN_8SaturateE0EEEEEENS4_6LayoutINS5_IJSC_SC_SC_EEENS5_IJNSA_ILi0EEESU_SU_EEEEENS5_IJNS4_10UnderscoreESX_SX_EEEEENS4_18SM100_TMA_2SM_LOADENS4_14ComposedLayoutINS4_7SwizzleILi1ELi4ELi3EEENS4_18smem_ptr_flag_bitsILi8EEENSS_INS5_IJNSA_ILi8EEESH_EEENS5_IJSH_SC_EEEEEEEvNS4_8identityES10_S1A_vS1B_EENS_8epilogue10collective18CollectiveEpilogueINS1D_23Sm100TmaWarpSpecializedILi3ELi2ELi64ELb0ELb0EEEJNS5_IJNSA_ILi128EEESG_SH_EEENS5_IJNSS_IS1I_SC_EENSS_INSA_ILi64EEESC_EEEEEaSJ_aSJ_NS1D_6fusion15FusionCallbacksIS1H_NS1O_17LinearCombinationIaiaiLNS_15FloatRoundStyleE2EEES1J_S1N_JEEENS4_5SM1004TMEM4LOAD26SM100_TMEM_LOAD_32dp32b64xENS4_13SM90_TMA_LOADENS11_INS12_ILi2ELi4ELi3EEES15_NSS_INS5_IJS16_S1L_EEENS5_IJS1L_SC_EEEEEEENS4_39AutoVectorizingCopyWithAssumedAlignmentILi128EEENS4_14SM90_TMA_STOREES23_S25_S25_EEEvvEEEEvNT_6ParamsE --------------------------
	.section	.nv.constant0._ZN7cutlass13device_kernelINS_4gemm6kernel13GemmUniversalIN4cute5tupleIJiiiiEEENS1_10collective13CollectiveMmaINS1_35MainloopSm100TmaUmmaWarpSpecializedILi26ELi2ELi2ENS5_IJNS4_1CILi2EEENSA_ILi1EEESC_EEEEENS5_IJNSA_ILi256EEENSA_ILi192EEENSA_ILi32EEEEEEaNS5_IJlSC_lEEEaSJ_NS4_8TiledMMAINS4_8MMA_AtomIJNS4_21SM100_MMA_S8_2x1SM_SSIaaiLi256ELi192ELNS4_4UMMA5MajorE0ELSO_0ELNSN_8SaturateE0EEEEEENS4_6LayoutINS5_IJSC_SC_SC_EEENS5_IJNSA_ILi0EEESU_SU_EEEEENS5_IJNS4_10UnderscoreESX_SX_EEEEENS4_18SM100_TMA_2SM_LOADENS4_14ComposedLayoutINS4_7SwizzleILi1ELi4ELi3EEENS4_18smem_ptr_flag_bitsILi8EEENSS_INS5_IJNSA_ILi8EEESH_EEENS5_IJSH_SC_EEEEEEEvNS4_8identityES10_S1A_vS1B_EENS_8epilogue10collective18CollectiveEpilogueINS1D_23Sm100TmaWarpSpecializedILi3ELi2ELi64ELb0ELb0EEEJNS5_IJNSA_ILi128EEESG_SH_EEENS5_IJNSS_IS1I_SC_EENSS_INSA_ILi64EEESC_EEEEEaSJ_aSJ_NS1D_6fusion15FusionCallbacksIS1H_NS1O_17LinearCombinationIaiaiLNS_15FloatRoundStyleE2EEES1J_S1N_JEEENS4_5SM1004TMEM4LOAD26SM100_TMEM_LOAD_32dp32b64xENS4_13SM90_TMA_LOADENS11_INS12_ILi2ELi4ELi3EEES15_NSS_INS5_IJS16_S1L_EEENS5_IJS1L_SC_EEEEEEENS4_39AutoVectorizingCopyWithAssumedAlignmentILi128EEENS4_14SM90_TMA_STOREES23_S25_S25_EEEvvEEEEvNT_6ParamsE,"a",@progbits
	.sectionflags	@""
	.align	4
.nv.constant0._ZN7cutlass13device_kernelINS_4gemm6kernel13GemmUniversalIN4cute5tupleIJiiiiEEENS1_10collective13CollectiveMmaINS1_35MainloopSm100TmaUmmaWarpSpecializedILi26ELi2ELi2ENS5_IJNS4_1CILi2EEENSA_ILi1EEESC_EEEEENS5_IJNSA_ILi256EEENSA_ILi192EEENSA_ILi32EEEEEEaNS5_IJlSC_lEEEaSJ_NS4_8TiledMMAINS4_8MMA_AtomIJNS4_21SM100_MMA_S8_2x1SM_SSIaaiLi256ELi192ELNS4_4UMMA5MajorE0ELSO_0ELNSN_8SaturateE0EEEEEENS4_6LayoutINS5_IJSC_SC_SC_EEENS5_IJNSA_ILi0EEESU_SU_EEEEENS5_IJNS4_10UnderscoreESX_SX_EEEEENS4_18SM100_TMA_2SM_LOADENS4_14ComposedLayoutINS4_7SwizzleILi1ELi4ELi3EEENS4_18smem_ptr_flag_bitsILi8EEENSS_INS5_IJNSA_ILi8EEESH_EEENS5_IJSH_SC_EEEEEEEvNS4_8identityES10_S1A_vS1B_EENS_8epilogue10collective18CollectiveEpilogueINS1D_23Sm100TmaWarpSpecializedILi3ELi2ELi64ELb0ELb0EEEJNS5_IJNSA_ILi128EEESG_SH_EEENS5_IJNSS_IS1I_SC_EENSS_INSA_ILi64EEESC_EEEEEaSJ_aSJ_NS1D_6fusion15FusionCallbacksIS1H_NS1O_17LinearCombinationIaiaiLNS_15FloatRoundStyleE2EEES1J_S1N_JEEENS4_5SM1004TMEM4LOAD26SM100_TMEM_LOAD_32dp32b64xENS4_13SM90_TMA_LOADENS11_INS12_ILi2ELi4ELi3EEES15_NSS_INS5_IJS16_S1L_EEENS5_IJS1L_SC_EEEEEEENS4_39AutoVectorizingCopyWithAssumedAlignmentILi128EEENS4_14SM90_TMA_STOREES23_S25_S25_EEEvvEEEEvNT_6ParamsE:
	.zero		2944


//--------------------- SYMBOLS --------------------------

	.type		.nv.reservedSmem.offset0,@object
	.size		.nv.reservedSmem.offset0,0x4
	.type		.nv.reservedSmem.cap,@object
	.size		.nv.reservedSmem.cap,0x4
	.type		__assertfail,@function
